//
// Generated by NVIDIA NVVM Compiler
//
// Compiler Build ID: CL-36424714
// Cuda compilation tools, release 13.0, V13.0.88
// Based on NVVM 20.0.0
//

.version 9.0
.target sm_100
.address_size 64

	// .globl	_Z20layersInEachTrianglePfPiif
// _ZZN3cub18CUB_300001_SM_10006detail4scan16DeviceScanKernelINS2_10policy_hubIiiijN4cuda3std3__44plusIvEEE10Policy1000EN6thrust24THRUST_300001_SM_1000_NS6detail15normal_iteratorINSD_10device_ptrIiEEEESI_NS0_13ScanTileStateIiLb1EEES9_NS0_8NullTypeEjiLb0ESL_EEvT0_T1_T2_iT3_T4_T5_E12temp_storage has been demoted
// _ZZN3cub18CUB_300001_SM_10006detail4scan16DeviceScanKernelINS2_10policy_hubIiiimN4cuda3std3__44plusIvEEE10Policy1000EN6thrust24THRUST_300001_SM_1000_NS6detail15normal_iteratorINSD_10device_ptrIiEEEESI_NS0_13ScanTileStateIiLb1EEES9_NS0_8NullTypeEmiLb0ESL_EEvT0_T1_T2_iT3_T4_T5_E12temp_storage has been demoted
// _ZZN3cub18CUB_300001_SM_10006detail10radix_sort31DeviceRadixSortSingleTileKernelINS1_5radix10policy_hubIffyE10Policy1000ELNS0_9SortOrderE0EffyNS1_21identity_decomposer_tEEEvPKT1_PSA_PKT2_PSE_T3_iiT4_E12temp_storage has been demoted
// _ZZN3cub18CUB_300001_SM_10006detail10radix_sort30DeviceRadixSortHistogramKernelINS1_5radix10policy_hubIffyE10Policy1000ELNS0_9SortOrderE0EfyNS1_21identity_decomposer_tEEEvPT2_PKT1_SA_iiT3_E12temp_storage has been demoted
// _ZZN3cub18CUB_300001_SM_10006detail10radix_sort33DeviceRadixSortExclusiveSumKernelINS1_5radix10policy_hubIffyE10Policy1000EyEEvPT0_E12temp_storage has been demoted
// _ZZN3cub18CUB_300001_SM_10006detail10radix_sort29DeviceRadixSortOnesweepKernelINS1_5radix10policy_hubIffyE10Policy1000ELNS0_9SortOrderE0EffyiiNS1_21identity_decomposer_tEEEvPT5_SB_PT3_PKSC_PT1_PKSG_PT2_PKSK_T4_iiT6_E1s has been demoted
.global .align 1 .b8 _ZN34_INTERNAL_4c76c92e_4_k_cu_3ff96cc14cuda3std3__45__cpo5beginE[1];
.global .align 1 .b8 _ZN34_INTERNAL_4c76c92e_4_k_cu_3ff96cc14cuda3std3__45__cpo3endE[1];
.global .align 1 .b8 _ZN34_INTERNAL_4c76c92e_4_k_cu_3ff96cc14cuda3std3__45__cpo6cbeginE[1];
.global .align 1 .b8 _ZN34_INTERNAL_4c76c92e_4_k_cu_3ff96cc14cuda3std3__45__cpo4cendE[1];
.global .align 1 .b8 _ZN34_INTERNAL_4c76c92e_4_k_cu_3ff96cc14cuda3std3__45__cpo6rbeginE[1];
.global .align 1 .b8 _ZN34_INTERNAL_4c76c92e_4_k_cu_3ff96cc14cuda3std3__45__cpo4rendE[1];
.global .align 1 .b8 _ZN34_INTERNAL_4c76c92e_4_k_cu_3ff96cc14cuda3std3__45__cpo7crbeginE[1];
.global .align 1 .b8 _ZN34_INTERNAL_4c76c92e_4_k_cu_3ff96cc14cuda3std3__45__cpo5crendE[1];
.global .align 1 .b8 _ZN34_INTERNAL_4c76c92e_4_k_cu_3ff96cc14cuda3std3__436_GLOBAL__N__4c76c92e_4_k_cu_3ff96cc16ignoreE[1];
.global .align 1 .b8 _ZN34_INTERNAL_4c76c92e_4_k_cu_3ff96cc14cuda3std3__419piecewise_constructE[1];
.global .align 1 .b8 _ZN34_INTERNAL_4c76c92e_4_k_cu_3ff96cc14cuda3std3__48in_placeE[1];
.global .align 1 .b8 _ZN34_INTERNAL_4c76c92e_4_k_cu_3ff96cc14cuda3std3__420unreachable_sentinelE[1];
.global .align 1 .b8 _ZN34_INTERNAL_4c76c92e_4_k_cu_3ff96cc14cuda3std3__47nulloptE[1];
.global .align 1 .b8 _ZN34_INTERNAL_4c76c92e_4_k_cu_3ff96cc14cuda3std3__48unexpectE[1];
.global .align 1 .b8 _ZN34_INTERNAL_4c76c92e_4_k_cu_3ff96cc14cuda3std6ranges3__45__cpo4swapE[1];
.global .align 1 .b8 _ZN34_INTERNAL_4c76c92e_4_k_cu_3ff96cc14cuda3std6ranges3__45__cpo9iter_moveE[1];
.global .align 1 .b8 _ZN34_INTERNAL_4c76c92e_4_k_cu_3ff96cc14cuda3std6ranges3__45__cpo5beginE[1];
.global .align 1 .b8 _ZN34_INTERNAL_4c76c92e_4_k_cu_3ff96cc14cuda3std6ranges3__45__cpo3endE[1];
.global .align 1 .b8 _ZN34_INTERNAL_4c76c92e_4_k_cu_3ff96cc14cuda3std6ranges3__45__cpo6cbeginE[1];
.global .align 1 .b8 _ZN34_INTERNAL_4c76c92e_4_k_cu_3ff96cc14cuda3std6ranges3__45__cpo4cendE[1];
.global .align 1 .b8 _ZN34_INTERNAL_4c76c92e_4_k_cu_3ff96cc14cuda3std6ranges3__45__cpo7advanceE[1];
.global .align 1 .b8 _ZN34_INTERNAL_4c76c92e_4_k_cu_3ff96cc14cuda3std6ranges3__45__cpo9iter_swapE[1];
.global .align 1 .b8 _ZN34_INTERNAL_4c76c92e_4_k_cu_3ff96cc14cuda3std6ranges3__45__cpo4nextE[1];
.global .align 1 .b8 _ZN34_INTERNAL_4c76c92e_4_k_cu_3ff96cc14cuda3std6ranges3__45__cpo4prevE[1];
.global .align 1 .b8 _ZN34_INTERNAL_4c76c92e_4_k_cu_3ff96cc14cuda3std6ranges3__45__cpo4dataE[1];
.global .align 1 .b8 _ZN34_INTERNAL_4c76c92e_4_k_cu_3ff96cc14cuda3std6ranges3__45__cpo5cdataE[1];
.global .align 1 .b8 _ZN34_INTERNAL_4c76c92e_4_k_cu_3ff96cc14cuda3std6ranges3__45__cpo4sizeE[1];
.global .align 1 .b8 _ZN34_INTERNAL_4c76c92e_4_k_cu_3ff96cc14cuda3std6ranges3__45__cpo5ssizeE[1];
.global .align 1 .b8 _ZN34_INTERNAL_4c76c92e_4_k_cu_3ff96cc14cuda3std6ranges3__45__cpo8distanceE[1];
.global .align 1 .b8 _ZN34_INTERNAL_4c76c92e_4_k_cu_3ff96cc16thrust24THRUST_300001_SM_1000_NS8cuda_cub3parE[1];
.global .align 1 .b8 _ZN34_INTERNAL_4c76c92e_4_k_cu_3ff96cc16thrust24THRUST_300001_SM_1000_NS8cuda_cub10par_nosyncE[1];
.global .align 1 .b8 _ZN34_INTERNAL_4c76c92e_4_k_cu_3ff96cc16thrust24THRUST_300001_SM_1000_NS6system6detail10sequential3seqE[1];
.global .align 1 .b8 _ZN34_INTERNAL_4c76c92e_4_k_cu_3ff96cc16thrust24THRUST_300001_SM_1000_NS6system3cpp3parE[1];
.global .align 1 .b8 _ZN34_INTERNAL_4c76c92e_4_k_cu_3ff96cc16thrust24THRUST_300001_SM_1000_NS12placeholders2_1E[1];
.global .align 1 .b8 _ZN34_INTERNAL_4c76c92e_4_k_cu_3ff96cc16thrust24THRUST_300001_SM_1000_NS12placeholders2_2E[1];
.global .align 1 .b8 _ZN34_INTERNAL_4c76c92e_4_k_cu_3ff96cc16thrust24THRUST_300001_SM_1000_NS12placeholders2_3E[1];
.global .align 1 .b8 _ZN34_INTERNAL_4c76c92e_4_k_cu_3ff96cc16thrust24THRUST_300001_SM_1000_NS12placeholders2_4E[1];
.global .align 1 .b8 _ZN34_INTERNAL_4c76c92e_4_k_cu_3ff96cc16thrust24THRUST_300001_SM_1000_NS12placeholders2_5E[1];
.global .align 1 .b8 _ZN34_INTERNAL_4c76c92e_4_k_cu_3ff96cc16thrust24THRUST_300001_SM_1000_NS12placeholders2_6E[1];
.global .align 1 .b8 _ZN34_INTERNAL_4c76c92e_4_k_cu_3ff96cc16thrust24THRUST_300001_SM_1000_NS12placeholders2_7E[1];
.global .align 1 .b8 _ZN34_INTERNAL_4c76c92e_4_k_cu_3ff96cc16thrust24THRUST_300001_SM_1000_NS12placeholders2_8E[1];
.global .align 1 .b8 _ZN34_INTERNAL_4c76c92e_4_k_cu_3ff96cc16thrust24THRUST_300001_SM_1000_NS12placeholders2_9E[1];
.global .align 1 .b8 _ZN34_INTERNAL_4c76c92e_4_k_cu_3ff96cc16thrust24THRUST_300001_SM_1000_NS12placeholders3_10E[1];
.global .align 1 .b8 _ZN34_INTERNAL_4c76c92e_4_k_cu_3ff96cc16thrust24THRUST_300001_SM_1000_NS3seqE[1];
.global .align 1 .b8 _ZN34_INTERNAL_4c76c92e_4_k_cu_3ff96cc16thrust24THRUST_300001_SM_1000_NS6deviceE[1];

.visible .entry _Z20layersInEachTrianglePfPiif(
	.param .u64 .ptr .align 1 _Z20layersInEachTrianglePfPiif_param_0,
	.param .u64 .ptr .align 1 _Z20layersInEachTrianglePfPiif_param_1,
	.param .u32 _Z20layersInEachTrianglePfPiif_param_2,
	.param .f32 _Z20layersInEachTrianglePfPiif_param_3
)
{
	.reg .pred 	%p<2>;
	.reg .b32 	%r<8>;
	.reg .b32 	%f<15>;
	.reg .b64 	%rd<9>;

	ld.param.u64 	%rd3, [_Z20layersInEachTrianglePfPiif_param_0];
	ld.param.u64 	%rd2, [_Z20layersInEachTrianglePfPiif_param_1];
	ld.param.u32 	%r2, [_Z20layersInEachTrianglePfPiif_param_2];
	ld.param.f32 	%f1, [_Z20layersInEachTrianglePfPiif_param_3];
	cvta.to.global.u64 	%rd1, %rd3;
	mov.u32 	%r3, %ctaid.x;
	mov.u32 	%r4, %ntid.x;
	mov.u32 	%r5, %tid.x;
	mad.lo.s32 	%r1, %r3, %r4, %r5;
	setp.ge.s32 	%p1, %r1, %r2;
	@%p1 bra 	$L__BB0_2;
	mul.lo.s32 	%r6, %r1, 3;
	mul.wide.s32 	%rd4, %r6, 4;
	add.s64 	%rd5, %rd1, %rd4;
	cvta.to.global.u64 	%rd6, %rd2;
	ld.global.f32 	%f2, [%rd5+8];
	ld.global.f32 	%f3, [%rd5+4];
	ld.global.f32 	%f4, [%rd5];
	max.f32 	%f5, %f4, %f3;
	max.f32 	%f6, %f5, %f2;
	min.f32 	%f7, %f4, %f3;
	min.f32 	%f8, %f7, %f2;
	div.rn.f32 	%f9, %f6, %f1;
	cvt.rmi.f32.f32 	%f10, %f9;
	div.rn.f32 	%f11, %f8, %f1;
	cvt.rpi.f32.f32 	%f12, %f11;
	sub.f32 	%f13, %f10, %f12;
	add.f32 	%f14, %f13, 0f3F800000;
	cvt.rzi.s32.f32 	%r7, %f14;
	mul.wide.s32 	%rd7, %r1, 4;
	add.s64 	%rd8, %rd6, %rd7;
	st.global.u32 	[%rd8], %r7;
$L__BB0_2:
	ret;

}
	// .globl	_Z22calculateIntersectionsPfS_S_PiS0_S_S_S_fi
.visible .entry _Z22calculateIntersectionsPfS_S_PiS0_S_S_S_fi(
	.param .u64 .ptr .align 1 _Z22calculateIntersectionsPfS_S_PiS0_S_S_S_fi_param_0,
	.param .u64 .ptr .align 1 _Z22calculateIntersectionsPfS_S_PiS0_S_S_S_fi_param_1,
	.param .u64 .ptr .align 1 _Z22calculateIntersectionsPfS_S_PiS0_S_S_S_fi_param_2,
	.param .u64 .ptr .align 1 _Z22calculateIntersectionsPfS_S_PiS0_S_S_S_fi_param_3,
	.param .u64 .ptr .align 1 _Z22calculateIntersectionsPfS_S_PiS0_S_S_S_fi_param_4,
	.param .u64 .ptr .align 1 _Z22calculateIntersectionsPfS_S_PiS0_S_S_S_fi_param_5,
	.param .u64 .ptr .align 1 _Z22calculateIntersectionsPfS_S_PiS0_S_S_S_fi_param_6,
	.param .u64 .ptr .align 1 _Z22calculateIntersectionsPfS_S_PiS0_S_S_S_fi_param_7,
	.param .f32 _Z22calculateIntersectionsPfS_S_PiS0_S_S_S_fi_param_8,
	.param .u32 _Z22calculateIntersectionsPfS_S_PiS0_S_S_S_fi_param_9
)
{
	.reg .pred 	%p<60>;
	.reg .b16 	%rs<6>;
	.reg .b32 	%r<45>;
	.reg .b32 	%f<147>;
	.reg .b64 	%rd<49>;

	ld.param.u64 	%rd14, [_Z22calculateIntersectionsPfS_S_PiS0_S_S_S_fi_param_0];
	ld.param.u64 	%rd15, [_Z22calculateIntersectionsPfS_S_PiS0_S_S_S_fi_param_1];
	ld.param.u64 	%rd16, [_Z22calculateIntersectionsPfS_S_PiS0_S_S_S_fi_param_2];
	ld.param.u64 	%rd17, [_Z22calculateIntersectionsPfS_S_PiS0_S_S_S_fi_param_3];
	ld.param.u64 	%rd18, [_Z22calculateIntersectionsPfS_S_PiS0_S_S_S_fi_param_4];
	ld.param.u64 	%rd19, [_Z22calculateIntersectionsPfS_S_PiS0_S_S_S_fi_param_5];
	ld.param.u64 	%rd20, [_Z22calculateIntersectionsPfS_S_PiS0_S_S_S_fi_param_6];
	ld.param.u64 	%rd21, [_Z22calculateIntersectionsPfS_S_PiS0_S_S_S_fi_param_7];
	ld.param.f32 	%f77, [_Z22calculateIntersectionsPfS_S_PiS0_S_S_S_fi_param_8];
	ld.param.u32 	%r25, [_Z22calculateIntersectionsPfS_S_PiS0_S_S_S_fi_param_9];
	cvta.to.global.u64 	%rd1, %rd21;
	cvta.to.global.u64 	%rd2, %rd20;
	cvta.to.global.u64 	%rd3, %rd19;
	mov.u32 	%r26, %ctaid.x;
	mov.u32 	%r27, %ntid.x;
	mov.u32 	%r28, %tid.x;
	mad.lo.s32 	%r1, %r26, %r27, %r28;
	setp.ge.s32 	%p3, %r1, %r25;
	@%p3 bra 	$L__BB1_49;
	cvta.to.global.u64 	%rd22, %rd14;
	cvta.to.global.u64 	%rd23, %rd15;
	cvta.to.global.u64 	%rd24, %rd16;
	mul.lo.s32 	%r30, %r1, 3;
	mul.wide.s32 	%rd25, %r30, 4;
	add.s64 	%rd26, %rd22, %rd25;
	ld.global.f32 	%f1, [%rd26];
	add.s64 	%rd27, %rd23, %rd25;
	ld.global.f32 	%f2, [%rd27];
	add.s64 	%rd28, %rd24, %rd25;
	ld.global.f32 	%f3, [%rd28];
	ld.global.f32 	%f4, [%rd26+4];
	ld.global.f32 	%f5, [%rd27+4];
	ld.global.f32 	%f6, [%rd28+4];
	ld.global.f32 	%f7, [%rd26+8];
	ld.global.f32 	%f8, [%rd27+8];
	ld.global.f32 	%f9, [%rd28+8];
	setp.lt.s32 	%p4, %r1, 1;
	mov.b32 	%r44, 0;
	@%p4 bra 	$L__BB1_3;
	add.s32 	%r31, %r1, -1;
	cvta.to.global.u64 	%rd29, %rd18;
	mul.wide.u32 	%rd30, %r31, 4;
	add.s64 	%rd31, %rd29, %rd30;
	ld.global.u32 	%r32, [%rd31];
	shl.b32 	%r44, %r32, 1;
$L__BB1_3:
	cvta.to.global.u64 	%rd32, %rd17;
	mul.wide.s32 	%rd33, %r1, 4;
	add.s64 	%rd4, %rd32, %rd33;
	ld.global.u32 	%r33, [%rd4];
	setp.lt.s32 	%p5, %r33, 1;
	@%p5 bra 	$L__BB1_49;
	setp.lt.f32 	%p6, %f6, %f3;
	setp.lt.f32 	%p7, %f3, %f9;
	and.pred  	%p8, %p6, %p7;
	setp.lt.f32 	%p9, %f9, %f3;
	setp.lt.f32 	%p10, %f3, %f6;
	and.pred  	%p11, %p10, %p9;
	sub.f32 	%f10, %f9, %f6;
	sub.f32 	%f11, %f7, %f4;
	setp.lt.f32 	%p12, %f6, %f9;
	and.pred  	%p13, %p10, %p12;
	setp.lt.f32 	%p14, %f9, %f6;
	and.pred  	%p15, %p6, %p14;
	sub.f32 	%f12, %f3, %f9;
	or.pred  	%p1, %p8, %p11;
	or.pred  	%p2, %p13, %p15;
	min.f32 	%f79, %f3, %f6;
	min.f32 	%f80, %f79, %f9;
	div.rn.f32 	%f81, %f80, %f77;
	cvt.rpi.f32.f32 	%f82, %f81;
	cvt.rzi.s32.f32 	%r4, %f82;
	mov.b32 	%r38, 0;
	not.pred 	%p23, %p1;
$L__BB1_5:
	add.s32 	%r35, %r38, %r4;
	cvt.rn.f32.s32 	%f25, %r35;
	mul.f32 	%f26, %f77, %f25;
	setp.eq.f32 	%p16, %f26, %f3;
	selp.u16 	%rs2, 1, 0, %p16;
	setp.eq.f32 	%p17, %f26, %f6;
	selp.b16 	%rs3, 2, 1, %p16;
	selp.b16 	%rs4, %rs3, %rs2, %p17;
	setp.eq.f32 	%p18, %f26, %f9;
	selp.u16 	%rs5, 1, 0, %p18;
	add.s16 	%rs1, %rs4, %rs5;
	setp.ne.s16 	%p19, %rs1, 0;
	@%p19 bra 	$L__BB1_21;
	sub.f32 	%f93, %f6, %f3;
	setp.neu.f32 	%p44, %f93, 0f00000000;
	@%p44 bra 	$L__BB1_8;
	setp.neu.f32 	%p48, %f6, %f26;
	@%p48 bra 	$L__BB1_11;
	bra.uni 	$L__BB1_10;
$L__BB1_8:
	sub.f32 	%f94, %f26, %f3;
	sub.f32 	%f95, %f6, %f3;
	div.rn.f32 	%f27, %f94, %f95;
	setp.lt.f32 	%p45, %f27, 0f00000000;
	setp.gt.f32 	%p46, %f27, 0f3F800000;
	or.pred  	%p47, %p45, %p46;
	@%p47 bra 	$L__BB1_11;
	sub.f32 	%f96, %f4, %f1;
	fma.rn.f32 	%f145, %f96, %f27, %f1;
	sub.f32 	%f97, %f5, %f2;
	fma.rn.f32 	%f146, %f97, %f27, %f2;
$L__BB1_10:
	mul.wide.s32 	%rd37, %r44, 4;
	add.s64 	%rd38, %rd3, %rd37;
	st.global.f32 	[%rd38], %f145;
	add.s64 	%rd39, %rd2, %rd37;
	st.global.f32 	[%rd39], %f146;
	add.s64 	%rd40, %rd1, %rd37;
	st.global.f32 	[%rd40], %f25;
	add.s32 	%r44, %r44, 1;
$L__BB1_11:
	setp.neu.f32 	%p49, %f10, 0f00000000;
	@%p49 bra 	$L__BB1_13;
	setp.neu.f32 	%p53, %f9, %f26;
	@%p53 bra 	$L__BB1_16;
	bra.uni 	$L__BB1_15;
$L__BB1_13:
	sub.f32 	%f98, %f26, %f6;
	div.rn.f32 	%f34, %f98, %f10;
	setp.lt.f32 	%p50, %f34, 0f00000000;
	setp.gt.f32 	%p51, %f34, 0f3F800000;
	or.pred  	%p52, %p50, %p51;
	@%p52 bra 	$L__BB1_16;
	fma.rn.f32 	%f143, %f11, %f34, %f4;
	sub.f32 	%f99, %f8, %f5;
	fma.rn.f32 	%f144, %f99, %f34, %f5;
$L__BB1_15:
	mul.wide.s32 	%rd41, %r44, 4;
	add.s64 	%rd42, %rd3, %rd41;
	st.global.f32 	[%rd42], %f143;
	add.s64 	%rd43, %rd2, %rd41;
	st.global.f32 	[%rd43], %f144;
	add.s64 	%rd44, %rd1, %rd41;
	st.global.f32 	[%rd44], %f25;
	add.s32 	%r44, %r44, 1;
$L__BB1_16:
	setp.neu.f32 	%p54, %f12, 0f00000000;
	@%p54 bra 	$L__BB1_18;
	setp.neu.f32 	%p58, %f3, %f26;
	@%p58 bra 	$L__BB1_48;
	bra.uni 	$L__BB1_20;
$L__BB1_18:
	sub.f32 	%f100, %f26, %f9;
	div.rn.f32 	%f41, %f100, %f12;
	setp.lt.f32 	%p55, %f41, 0f00000000;
	setp.gt.f32 	%p56, %f41, 0f3F800000;
	or.pred  	%p57, %p55, %p56;
	@%p57 bra 	$L__BB1_48;
	sub.f32 	%f101, %f1, %f7;
	fma.rn.f32 	%f141, %f101, %f41, %f7;
	sub.f32 	%f102, %f2, %f8;
	fma.rn.f32 	%f142, %f102, %f41, %f8;
$L__BB1_20:
	mul.wide.s32 	%rd45, %r44, 4;
	add.s64 	%rd46, %rd3, %rd45;
	st.global.f32 	[%rd46], %f141;
	add.s64 	%rd47, %rd2, %rd45;
	st.global.f32 	[%rd47], %f142;
	add.s64 	%rd48, %rd1, %rd45;
	st.global.f32 	[%rd48], %f25;
	add.s32 	%r44, %r44, 1;
	bra.uni 	$L__BB1_48;
$L__BB1_21:
	setp.gt.u16 	%p20, %rs1, 2;
	@%p20 bra 	$L__BB1_48;
	setp.neu.f32 	%p21, %f26, %f3;
	mov.u32 	%r42, %r44;
	@%p21 bra 	$L__BB1_31;
	mul.wide.s32 	%rd34, %r44, 4;
	add.s64 	%rd5, %rd3, %rd34;
	st.global.f32 	[%rd5], %f1;
	add.s64 	%rd6, %rd2, %rd34;
	st.global.f32 	[%rd6], %f2;
	add.s64 	%rd7, %rd1, %rd34;
	st.global.f32 	[%rd7], %f25;
	add.s32 	%r42, %r44, 1;
	setp.ne.s16 	%p22, %rs1, 1;
	@%p22 bra 	$L__BB1_31;
	@%p23 bra 	$L__BB1_30;
	setp.neu.f32 	%p24, %f10, 0f00000000;
	@%p24 bra 	$L__BB1_27;
	setp.neu.f32 	%p28, %f9, %f26;
	@%p28 bra 	$L__BB1_31;
	bra.uni 	$L__BB1_29;
$L__BB1_27:
	sub.f32 	%f83, %f26, %f6;
	div.rn.f32 	%f46, %f83, %f10;
	setp.lt.f32 	%p25, %f46, 0f00000000;
	setp.gt.f32 	%p26, %f46, 0f3F800000;
	or.pred  	%p27, %p25, %p26;
	@%p27 bra 	$L__BB1_31;
	fma.rn.f32 	%f139, %f11, %f46, %f4;
	sub.f32 	%f84, %f8, %f5;
	fma.rn.f32 	%f140, %f84, %f46, %f5;
$L__BB1_29:
	st.global.f32 	[%rd5+4], %f139;
	st.global.f32 	[%rd6+4], %f140;
	st.global.f32 	[%rd7+4], %f25;
	add.s32 	%r42, %r44, 2;
	bra.uni 	$L__BB1_31;
$L__BB1_30:
	st.global.f32 	[%rd5+4], %f1;
	st.global.f32 	[%rd6+4], %f2;
	st.global.f32 	[%rd7+4], %f25;
	add.s32 	%r42, %r44, 2;
$L__BB1_31:
	setp.neu.f32 	%p29, %f26, %f6;
	mov.u32 	%r43, %r42;
	@%p29 bra 	$L__BB1_40;
	mul.wide.s32 	%rd35, %r42, 4;
	add.s64 	%rd8, %rd3, %rd35;
	st.global.f32 	[%rd8], %f4;
	add.s64 	%rd9, %rd2, %rd35;
	st.global.f32 	[%rd9], %f5;
	add.s64 	%rd10, %rd1, %rd35;
	st.global.f32 	[%rd10], %f25;
	add.s32 	%r43, %r42, 1;
	setp.ne.s16 	%p30, %rs1, 1;
	@%p30 bra 	$L__BB1_40;
	not.pred 	%p31, %p2;
	@%p31 bra 	$L__BB1_39;
	setp.neu.f32 	%p32, %f12, 0f00000000;
	@%p32 bra 	$L__BB1_36;
	setp.neu.f32 	%p36, %f3, %f26;
	@%p36 bra 	$L__BB1_40;
	bra.uni 	$L__BB1_38;
$L__BB1_36:
	sub.f32 	%f85, %f26, %f9;
	div.rn.f32 	%f53, %f85, %f12;
	setp.lt.f32 	%p33, %f53, 0f00000000;
	setp.gt.f32 	%p34, %f53, 0f3F800000;
	or.pred  	%p35, %p33, %p34;
	@%p35 bra 	$L__BB1_40;
	sub.f32 	%f86, %f1, %f7;
	fma.rn.f32 	%f137, %f86, %f53, %f7;
	sub.f32 	%f87, %f2, %f8;
	fma.rn.f32 	%f138, %f87, %f53, %f8;
$L__BB1_38:
	st.global.f32 	[%rd8+4], %f137;
	st.global.f32 	[%rd9+4], %f138;
	st.global.f32 	[%rd10+4], %f25;
	add.s32 	%r43, %r42, 2;
	bra.uni 	$L__BB1_40;
$L__BB1_39:
	st.global.f32 	[%rd8+4], %f4;
	st.global.f32 	[%rd9+4], %f5;
	st.global.f32 	[%rd10+4], %f25;
	add.s32 	%r43, %r42, 2;
$L__BB1_40:
	setp.neu.f32 	%p37, %f26, %f9;
	mov.u32 	%r44, %r43;
	@%p37 bra 	$L__BB1_48;
	mul.wide.s32 	%rd36, %r43, 4;
	add.s64 	%rd11, %rd3, %rd36;
	st.global.f32 	[%rd11], %f7;
	add.s64 	%rd12, %rd2, %rd36;
	st.global.f32 	[%rd12], %f8;
	add.s64 	%rd13, %rd1, %rd36;
	st.global.f32 	[%rd13], %f25;
	add.s32 	%r44, %r43, 1;
	setp.ne.s16 	%p38, %rs1, 1;
	@%p38 bra 	$L__BB1_48;
	not.pred 	%p39, %p2;
	@%p39 bra 	$L__BB1_47;
	sub.f32 	%f88, %f9, %f3;
	setp.eq.f32 	%p40, %f88, 0f00000000;
	@%p40 bra 	$L__BB1_46;
	sub.f32 	%f89, %f26, %f3;
	sub.f32 	%f90, %f9, %f3;
	div.rn.f32 	%f60, %f89, %f90;
	setp.lt.f32 	%p41, %f60, 0f00000000;
	setp.gt.f32 	%p42, %f60, 0f3F800000;
	or.pred  	%p43, %p41, %p42;
	@%p43 bra 	$L__BB1_48;
	sub.f32 	%f91, %f7, %f1;
	fma.rn.f32 	%f135, %f91, %f60, %f1;
	sub.f32 	%f92, %f8, %f2;
	fma.rn.f32 	%f136, %f92, %f60, %f2;
$L__BB1_46:
	st.global.f32 	[%rd11+4], %f135;
	st.global.f32 	[%rd12+4], %f136;
	st.global.f32 	[%rd13+4], %f25;
	add.s32 	%r44, %r43, 2;
	bra.uni 	$L__BB1_48;
$L__BB1_47:
	st.global.f32 	[%rd11+4], %f7;
	st.global.f32 	[%rd12+4], %f8;
	st.global.f32 	[%rd13+4], %f25;
	add.s32 	%r44, %r43, 2;
$L__BB1_48:
	add.s32 	%r38, %r38, 1;
	ld.global.u32 	%r36, [%rd4];
	setp.lt.s32 	%p59, %r38, %r36;
	@%p59 bra 	$L__BB1_5;
$L__BB1_49:
	ret;

}
	// .globl	_Z29calculateScanPointsPerSegmentPfS_fi
.visible .entry _Z29calculateScanPointsPerSegmentPfS_fi(
	.param .u64 .ptr .align 1 _Z29calculateScanPointsPerSegmentPfS_fi_param_0,
	.param .u64 .ptr .align 1 _Z29calculateScanPointsPerSegmentPfS_fi_param_1,
	.param .f32 _Z29calculateScanPointsPerSegmentPfS_fi_param_2,
	.param .u32 _Z29calculateScanPointsPerSegmentPfS_fi_param_3
)
{
	.reg .pred 	%p<2>;
	.reg .b32 	%r<11>;
	.reg .b32 	%f<11>;
	.reg .b64 	%rd<9>;

	ld.param.u64 	%rd1, [_Z29calculateScanPointsPerSegmentPfS_fi_param_0];
	ld.param.u64 	%rd2, [_Z29calculateScanPointsPerSegmentPfS_fi_param_1];
	ld.param.f32 	%f1, [_Z29calculateScanPointsPerSegmentPfS_fi_param_2];
	ld.param.u32 	%r2, [_Z29calculateScanPointsPerSegmentPfS_fi_param_3];
	mov.u32 	%r3, %ctaid.x;
	mov.u32 	%r4, %ntid.x;
	mov.u32 	%r5, %tid.x;
	mad.lo.s32 	%r1, %r3, %r4, %r5;
	setp.ge.s32 	%p1, %r1, %r2;
	@%p1 bra 	$L__BB2_2;
	cvta.to.global.u64 	%rd3, %rd1;
	cvta.to.global.u64 	%rd4, %rd2;
	shl.b32 	%r6, %r1, 1;
	mul.wide.s32 	%rd5, %r6, 4;
	add.s64 	%rd6, %rd3, %rd5;
	ld.global.f32 	%f2, [%rd6];
	cvt.rzi.s32.f32 	%r7, %f2;
	ld.global.f32 	%f3, [%rd6+4];
	cvt.rzi.s32.f32 	%r8, %f3;
	max.s32 	%r9, %r7, %r8;
	min.s32 	%r10, %r8, %r7;
	cvt.rn.f32.s32 	%f4, %r9;
	div.rn.f32 	%f5, %f4, %f1;
	cvt.rmi.f32.f32 	%f6, %f5;
	cvt.rn.f32.s32 	%f7, %r10;
	div.rn.f32 	%f8, %f7, %f1;
	cvt.rpi.f32.f32 	%f9, %f8;
	sub.f32 	%f10, %f6, %f9;
	mul.wide.s32 	%rd7, %r1, 4;
	add.s64 	%rd8, %rd4, %rd7;
	st.global.f32 	[%rd8], %f10;
$L__BB2_2:
	ret;

}
	// .globl	_ZN3cub18CUB_300001_SM_10006detail11EmptyKernelIvEEvv
.visible .entry _ZN3cub18CUB_300001_SM_10006detail11EmptyKernelIvEEvv()
{


	ret;

}
	// .globl	_ZN3cub18CUB_300001_SM_10006detail8for_each13static_kernelINS2_12policy_hub_t12policy_500_tEmN6thrust24THRUST_300001_SM_1000_NS8cuda_cub20__uninitialized_fill7functorINS7_10device_ptrIfEEfEEEEvT0_T1_
.visible .entry _ZN3cub18CUB_300001_SM_10006detail8for_each13static_kernelINS2_12policy_hub_t12policy_500_tEmN6thrust24THRUST_300001_SM_1000_NS8cuda_cub20__uninitialized_fill7functorINS7_10device_ptrIfEEfEEEEvT0_T1_(
	.param .u64 _ZN3cub18CUB_300001_SM_10006detail8for_each13static_kernelINS2_12policy_hub_t12policy_500_tEmN6thrust24THRUST_300001_SM_1000_NS8cuda_cub20__uninitialized_fill7functorINS7_10device_ptrIfEEfEEEEvT0_T1__param_0,
	.param .align 8 .b8 _ZN3cub18CUB_300001_SM_10006detail8for_each13static_kernelINS2_12policy_hub_t12policy_500_tEmN6thrust24THRUST_300001_SM_1000_NS8cuda_cub20__uninitialized_fill7functorINS7_10device_ptrIfEEfEEEEvT0_T1__param_1[16]
)
.maxntid 256
{
	.reg .pred 	%p<4>;
	.reg .b16 	%rs<5>;
	.reg .b32 	%r<10>;
	.reg .b32 	%f<3>;
	.reg .b64 	%rd<16>;

	ld.param.f32 	%f2, [_ZN3cub18CUB_300001_SM_10006detail8for_each13static_kernelINS2_12policy_hub_t12policy_500_tEmN6thrust24THRUST_300001_SM_1000_NS8cuda_cub20__uninitialized_fill7functorINS7_10device_ptrIfEEfEEEEvT0_T1__param_1+8];
	ld.param.u64 	%rd4, [_ZN3cub18CUB_300001_SM_10006detail8for_each13static_kernelINS2_12policy_hub_t12policy_500_tEmN6thrust24THRUST_300001_SM_1000_NS8cuda_cub20__uninitialized_fill7functorINS7_10device_ptrIfEEfEEEEvT0_T1__param_1];
	ld.param.u64 	%rd5, [_ZN3cub18CUB_300001_SM_10006detail8for_each13static_kernelINS2_12policy_hub_t12policy_500_tEmN6thrust24THRUST_300001_SM_1000_NS8cuda_cub20__uninitialized_fill7functorINS7_10device_ptrIfEEfEEEEvT0_T1__param_0];
	mov.u32 	%r7, %ctaid.x;
	mul.wide.u32 	%rd1, %r7, 512;
	sub.s64 	%rd2, %rd5, %rd1;
	setp.lt.u64 	%p1, %rd2, 512;
	@%p1 bra 	$L__BB4_2;
	mov.u32 	%r9, %tid.x;
	cvta.to.global.u64 	%rd11, %rd4;
	cvt.u64.u32 	%rd12, %r9;
	add.s64 	%rd13, %rd1, %rd12;
	shl.b64 	%rd14, %rd13, 2;
	add.s64 	%rd15, %rd11, %rd14;
	st.global.f32 	[%rd15], %f2;
	st.global.f32 	[%rd15+1024], %f2;
	bra.uni 	$L__BB4_6;
$L__BB4_2:
	cvta.to.global.u64 	%rd6, %rd4;
	mov.u32 	%r1, %tid.x;
	cvt.u64.u32 	%rd7, %r1;
	setp.le.u64 	%p2, %rd2, %rd7;
	add.s64 	%rd8, %rd1, %rd7;
	shl.b64 	%rd9, %rd8, 2;
	add.s64 	%rd3, %rd6, %rd9;
	@%p2 bra 	$L__BB4_4;
	st.global.f32 	[%rd3], %f2;
$L__BB4_4:
	add.s32 	%r8, %r1, 256;
	cvt.u64.u32 	%rd10, %r8;
	setp.le.u64 	%p3, %rd2, %rd10;
	@%p3 bra 	$L__BB4_6;
	st.global.f32 	[%rd3+1024], %f2;
$L__BB4_6:
	ret;

}
	// .globl	_ZN3cub18CUB_300001_SM_10006detail8for_each13static_kernelINS2_12policy_hub_t12policy_500_tElN6thrust24THRUST_300001_SM_1000_NS8cuda_cub20__uninitialized_copy7functorINS7_6detail15normal_iteratorINS7_10device_ptrIKfEEEENS7_7pointerIfNS8_3tagENS7_11use_defaultESJ_EEEEEEvT0_T1_
.visible .entry _ZN3cub18CUB_300001_SM_10006detail8for_each13static_kernelINS2_12policy_hub_t12policy_500_tElN6thrust24THRUST_300001_SM_1000_NS8cuda_cub20__uninitialized_copy7functorINS7_6detail15normal_iteratorINS7_10device_ptrIKfEEEENS7_7pointerIfNS8_3tagENS7_11use_defaultESJ_EEEEEEvT0_T1_(
	.param .u64 _ZN3cub18CUB_300001_SM_10006detail8for_each13static_kernelINS2_12policy_hub_t12policy_500_tElN6thrust24THRUST_300001_SM_1000_NS8cuda_cub20__uninitialized_copy7functorINS7_6detail15normal_iteratorINS7_10device_ptrIKfEEEENS7_7pointerIfNS8_3tagENS7_11use_defaultESJ_EEEEEEvT0_T1__param_0,
	.param .align 8 .b8 _ZN3cub18CUB_300001_SM_10006detail8for_each13static_kernelINS2_12policy_hub_t12policy_500_tElN6thrust24THRUST_300001_SM_1000_NS8cuda_cub20__uninitialized_copy7functorINS7_6detail15normal_iteratorINS7_10device_ptrIKfEEEENS7_7pointerIfNS8_3tagENS7_11use_defaultESJ_EEEEEEvT0_T1__param_1[16]
)
.maxntid 256
{
	.reg .pred 	%p<4>;
	.reg .b32 	%r<6>;
	.reg .b32 	%f<5>;
	.reg .b64 	%rd<26>;

	ld.param.u64 	%rd8, [_ZN3cub18CUB_300001_SM_10006detail8for_each13static_kernelINS2_12policy_hub_t12policy_500_tElN6thrust24THRUST_300001_SM_1000_NS8cuda_cub20__uninitialized_copy7functorINS7_6detail15normal_iteratorINS7_10device_ptrIKfEEEENS7_7pointerIfNS8_3tagENS7_11use_defaultESJ_EEEEEEvT0_T1__param_1+8];
	ld.param.u64 	%rd7, [_ZN3cub18CUB_300001_SM_10006detail8for_each13static_kernelINS2_12policy_hub_t12policy_500_tElN6thrust24THRUST_300001_SM_1000_NS8cuda_cub20__uninitialized_copy7functorINS7_6detail15normal_iteratorINS7_10device_ptrIKfEEEENS7_7pointerIfNS8_3tagENS7_11use_defaultESJ_EEEEEEvT0_T1__param_1];
	ld.param.u64 	%rd9, [_ZN3cub18CUB_300001_SM_10006detail8for_each13static_kernelINS2_12policy_hub_t12policy_500_tElN6thrust24THRUST_300001_SM_1000_NS8cuda_cub20__uninitialized_copy7functorINS7_6detail15normal_iteratorINS7_10device_ptrIKfEEEENS7_7pointerIfNS8_3tagENS7_11use_defaultESJ_EEEEEEvT0_T1__param_0];
	mov.u32 	%r1, %ctaid.x;
	mul.wide.u32 	%rd1, %r1, 512;
	sub.s64 	%rd2, %rd9, %rd1;
	setp.lt.s64 	%p1, %rd2, 512;
	@%p1 bra 	$L__BB5_2;
	mov.u32 	%r5, %tid.x;
	cvta.to.global.u64 	%rd19, %rd8;
	cvta.to.global.u64 	%rd20, %rd7;
	cvt.u64.u32 	%rd21, %r5;
	add.s64 	%rd22, %rd1, %rd21;
	shl.b64 	%rd23, %rd22, 2;
	add.s64 	%rd24, %rd20, %rd23;
	add.s64 	%rd25, %rd19, %rd23;
	ld.global.f32 	%f3, [%rd24];
	st.global.f32 	[%rd25], %f3;
	ld.global.f32 	%f4, [%rd24+1024];
	st.global.f32 	[%rd25+1024], %f4;
	bra.uni 	$L__BB5_6;
$L__BB5_2:
	cvta.to.global.u64 	%rd3, %rd7;
	cvta.to.global.u64 	%rd4, %rd8;
	mov.u32 	%r2, %tid.x;
	cvt.s64.s32 	%rd5, %rd2;
	cvt.u64.u32 	%rd6, %r2;
	setp.le.s64 	%p2, %rd5, %rd6;
	@%p2 bra 	$L__BB5_4;
	add.s64 	%rd10, %rd1, %rd6;
	shl.b64 	%rd11, %rd10, 2;
	add.s64 	%rd12, %rd3, %rd11;
	add.s64 	%rd13, %rd4, %rd11;
	ld.global.f32 	%f1, [%rd12];
	st.global.f32 	[%rd13], %f1;
$L__BB5_4:
	cvt.u32.u64 	%r3, %rd6;
	add.s32 	%r4, %r3, 256;
	cvt.u64.u32 	%rd14, %r4;
	setp.le.s64 	%p3, %rd5, %rd14;
	@%p3 bra 	$L__BB5_6;
	add.s64 	%rd15, %rd1, %rd6;
	shl.b64 	%rd16, %rd15, 2;
	add.s64 	%rd17, %rd3, %rd16;
	add.s64 	%rd18, %rd4, %rd16;
	ld.global.f32 	%f2, [%rd17+1024];
	st.global.f32 	[%rd18+1024], %f2;
$L__BB5_6:
	ret;

}
	// .globl	_ZN3cub18CUB_300001_SM_10006detail8for_each13static_kernelINS2_12policy_hub_t12policy_500_tEmN6thrust24THRUST_300001_SM_1000_NS8cuda_cub20__uninitialized_fill7functorINS7_10device_ptrIiEEiEEEEvT0_T1_
.visible .entry _ZN3cub18CUB_300001_SM_10006detail8for_each13static_kernelINS2_12policy_hub_t12policy_500_tEmN6thrust24THRUST_300001_SM_1000_NS8cuda_cub20__uninitialized_fill7functorINS7_10device_ptrIiEEiEEEEvT0_T1_(
	.param .u64 _ZN3cub18CUB_300001_SM_10006detail8for_each13static_kernelINS2_12policy_hub_t12policy_500_tEmN6thrust24THRUST_300001_SM_1000_NS8cuda_cub20__uninitialized_fill7functorINS7_10device_ptrIiEEiEEEEvT0_T1__param_0,
	.param .align 8 .b8 _ZN3cub18CUB_300001_SM_10006detail8for_each13static_kernelINS2_12policy_hub_t12policy_500_tEmN6thrust24THRUST_300001_SM_1000_NS8cuda_cub20__uninitialized_fill7functorINS7_10device_ptrIiEEiEEEEvT0_T1__param_1[16]
)
.maxntid 256
{
	.reg .pred 	%p<4>;
	.reg .b16 	%rs<5>;
	.reg .b32 	%r<12>;
	.reg .b64 	%rd<16>;

	ld.param.u32 	%r3, [_ZN3cub18CUB_300001_SM_10006detail8for_each13static_kernelINS2_12policy_hub_t12policy_500_tEmN6thrust24THRUST_300001_SM_1000_NS8cuda_cub20__uninitialized_fill7functorINS7_10device_ptrIiEEiEEEEvT0_T1__param_1+8];
	ld.param.u64 	%rd4, [_ZN3cub18CUB_300001_SM_10006detail8for_each13static_kernelINS2_12policy_hub_t12policy_500_tEmN6thrust24THRUST_300001_SM_1000_NS8cuda_cub20__uninitialized_fill7functorINS7_10device_ptrIiEEiEEEEvT0_T1__param_1];
	ld.param.u64 	%rd5, [_ZN3cub18CUB_300001_SM_10006detail8for_each13static_kernelINS2_12policy_hub_t12policy_500_tEmN6thrust24THRUST_300001_SM_1000_NS8cuda_cub20__uninitialized_fill7functorINS7_10device_ptrIiEEiEEEEvT0_T1__param_0];
	mov.u32 	%r9, %ctaid.x;
	mul.wide.u32 	%rd1, %r9, 512;
	sub.s64 	%rd2, %rd5, %rd1;
	setp.lt.u64 	%p1, %rd2, 512;
	@%p1 bra 	$L__BB6_2;
	mov.u32 	%r11, %tid.x;
	cvta.to.global.u64 	%rd11, %rd4;
	cvt.u64.u32 	%rd12, %r11;
	add.s64 	%rd13, %rd1, %rd12;
	shl.b64 	%rd14, %rd13, 2;
	add.s64 	%rd15, %rd11, %rd14;
	st.global.u32 	[%rd15], %r3;
	st.global.u32 	[%rd15+1024], %r3;
	bra.uni 	$L__BB6_6;
$L__BB6_2:
	cvta.to.global.u64 	%rd6, %rd4;
	mov.u32 	%r2, %tid.x;
	cvt.u64.u32 	%rd7, %r2;
	setp.le.u64 	%p2, %rd2, %rd7;
	add.s64 	%rd8, %rd1, %rd7;
	shl.b64 	%rd9, %rd8, 2;
	add.s64 	%rd3, %rd6, %rd9;
	@%p2 bra 	$L__BB6_4;
	st.global.u32 	[%rd3], %r3;
$L__BB6_4:
	add.s32 	%r10, %r2, 256;
	cvt.u64.u32 	%rd10, %r10;
	setp.le.u64 	%p3, %rd2, %rd10;
	@%p3 bra 	$L__BB6_6;
	st.global.u32 	[%rd3+1024], %r3;
$L__BB6_6:
	ret;

}
	// .globl	_ZN3cub18CUB_300001_SM_10006detail8for_each13static_kernelINS2_12policy_hub_t12policy_500_tElN6thrust24THRUST_300001_SM_1000_NS8cuda_cub20__uninitialized_copy7functorINS7_6detail15normal_iteratorINS7_10device_ptrIKiEEEENS7_7pointerIiNS8_3tagENS7_11use_defaultESJ_EEEEEEvT0_T1_
.visible .entry _ZN3cub18CUB_300001_SM_10006detail8for_each13static_kernelINS2_12policy_hub_t12policy_500_tElN6thrust24THRUST_300001_SM_1000_NS8cuda_cub20__uninitialized_copy7functorINS7_6detail15normal_iteratorINS7_10device_ptrIKiEEEENS7_7pointerIiNS8_3tagENS7_11use_defaultESJ_EEEEEEvT0_T1_(
	.param .u64 _ZN3cub18CUB_300001_SM_10006detail8for_each13static_kernelINS2_12policy_hub_t12policy_500_tElN6thrust24THRUST_300001_SM_1000_NS8cuda_cub20__uninitialized_copy7functorINS7_6detail15normal_iteratorINS7_10device_ptrIKiEEEENS7_7pointerIiNS8_3tagENS7_11use_defaultESJ_EEEEEEvT0_T1__param_0,
	.param .align 8 .b8 _ZN3cub18CUB_300001_SM_10006detail8for_each13static_kernelINS2_12policy_hub_t12policy_500_tElN6thrust24THRUST_300001_SM_1000_NS8cuda_cub20__uninitialized_copy7functorINS7_6detail15normal_iteratorINS7_10device_ptrIKiEEEENS7_7pointerIiNS8_3tagENS7_11use_defaultESJ_EEEEEEvT0_T1__param_1[16]
)
.maxntid 256
{
	.reg .pred 	%p<4>;
	.reg .b32 	%r<10>;
	.reg .b64 	%rd<26>;

	ld.param.u64 	%rd8, [_ZN3cub18CUB_300001_SM_10006detail8for_each13static_kernelINS2_12policy_hub_t12policy_500_tElN6thrust24THRUST_300001_SM_1000_NS8cuda_cub20__uninitialized_copy7functorINS7_6detail15normal_iteratorINS7_10device_ptrIKiEEEENS7_7pointerIiNS8_3tagENS7_11use_defaultESJ_EEEEEEvT0_T1__param_1+8];
	ld.param.u64 	%rd7, [_ZN3cub18CUB_300001_SM_10006detail8for_each13static_kernelINS2_12policy_hub_t12policy_500_tElN6thrust24THRUST_300001_SM_1000_NS8cuda_cub20__uninitialized_copy7functorINS7_6detail15normal_iteratorINS7_10device_ptrIKiEEEENS7_7pointerIiNS8_3tagENS7_11use_defaultESJ_EEEEEEvT0_T1__param_1];
	ld.param.u64 	%rd9, [_ZN3cub18CUB_300001_SM_10006detail8for_each13static_kernelINS2_12policy_hub_t12policy_500_tElN6thrust24THRUST_300001_SM_1000_NS8cuda_cub20__uninitialized_copy7functorINS7_6detail15normal_iteratorINS7_10device_ptrIKiEEEENS7_7pointerIiNS8_3tagENS7_11use_defaultESJ_EEEEEEvT0_T1__param_0];
	mov.u32 	%r1, %ctaid.x;
	mul.wide.u32 	%rd1, %r1, 512;
	sub.s64 	%rd2, %rd9, %rd1;
	setp.lt.s64 	%p1, %rd2, 512;
	@%p1 bra 	$L__BB7_2;
	mov.u32 	%r7, %tid.x;
	cvta.to.global.u64 	%rd19, %rd8;
	cvta.to.global.u64 	%rd20, %rd7;
	cvt.u64.u32 	%rd21, %r7;
	add.s64 	%rd22, %rd1, %rd21;
	shl.b64 	%rd23, %rd22, 2;
	add.s64 	%rd24, %rd20, %rd23;
	add.s64 	%rd25, %rd19, %rd23;
	ld.global.u32 	%r8, [%rd24];
	st.global.u32 	[%rd25], %r8;
	ld.global.u32 	%r9, [%rd24+1024];
	st.global.u32 	[%rd25+1024], %r9;
	bra.uni 	$L__BB7_6;
$L__BB7_2:
	cvta.to.global.u64 	%rd3, %rd7;
	cvta.to.global.u64 	%rd4, %rd8;
	mov.u32 	%r2, %tid.x;
	cvt.s64.s32 	%rd5, %rd2;
	cvt.u64.u32 	%rd6, %r2;
	setp.le.s64 	%p2, %rd5, %rd6;
	@%p2 bra 	$L__BB7_4;
	add.s64 	%rd10, %rd1, %rd6;
	shl.b64 	%rd11, %rd10, 2;
	add.s64 	%rd12, %rd3, %rd11;
	add.s64 	%rd13, %rd4, %rd11;
	ld.global.u32 	%r3, [%rd12];
	st.global.u32 	[%rd13], %r3;
$L__BB7_4:
	cvt.u32.u64 	%r4, %rd6;
	add.s32 	%r5, %r4, 256;
	cvt.u64.u32 	%rd14, %r5;
	setp.le.s64 	%p3, %rd5, %rd14;
	@%p3 bra 	$L__BB7_6;
	add.s64 	%rd15, %rd1, %rd6;
	shl.b64 	%rd16, %rd15, 2;
	add.s64 	%rd17, %rd3, %rd16;
	add.s64 	%rd18, %rd4, %rd16;
	ld.global.u32 	%r6, [%rd17+1024];
	st.global.u32 	[%rd18+1024], %r6;
$L__BB7_6:
	ret;

}
	// .globl	_ZN3cub18CUB_300001_SM_10006detail4scan20DeviceScanInitKernelINS0_13ScanTileStateIiLb1EEEEEvT_i
.visible .entry _ZN3cub18CUB_300001_SM_10006detail4scan20DeviceScanInitKernelINS0_13ScanTileStateIiLb1EEEEEvT_i(
	.param .align 8 .b8 _ZN3cub18CUB_300001_SM_10006detail4scan20DeviceScanInitKernelINS0_13ScanTileStateIiLb1EEEEEvT_i_param_0[8],
	.param .u32 _ZN3cub18CUB_300001_SM_10006detail4scan20DeviceScanInitKernelINS0_13ScanTileStateIiLb1EEEEEvT_i_param_1
)
{
	.reg .pred 	%p<5>;
	.reg .b32 	%r<10>;
	.reg .b64 	%rd<7>;

	ld.param.u64 	%rd2, [_ZN3cub18CUB_300001_SM_10006detail4scan20DeviceScanInitKernelINS0_13ScanTileStateIiLb1EEEEEvT_i_param_0];
	ld.param.u32 	%r4, [_ZN3cub18CUB_300001_SM_10006detail4scan20DeviceScanInitKernelINS0_13ScanTileStateIiLb1EEEEEvT_i_param_1];
	cvta.to.global.u64 	%rd1, %rd2;
	mov.u32 	%r1, %ctaid.x;
	mov.u32 	%r5, %ntid.x;
	mov.u32 	%r2, %tid.x;
	mad.lo.s32 	%r3, %r1, %r5, %r2;
	setp.ge.s32 	%p1, %r3, %r4;
	@%p1 bra 	$L__BB8_2;
	mul.wide.s32 	%rd3, %r3, 8;
	add.s64 	%rd4, %rd1, %rd3;
	mov.b32 	%r6, 0;
	mov.b32 	%r7, 99;
	st.global.v2.u32 	[%rd4+256], {%r7, %r6};
$L__BB8_2:
	setp.ne.s32 	%p2, %r1, 0;
	setp.gt.u32 	%p3, %r2, 31;
	or.pred  	%p4, %p2, %p3;
	@%p4 bra 	$L__BB8_4;
	mul.wide.u32 	%rd5, %r2, 8;
	add.s64 	%rd6, %rd1, %rd5;
	mov.b32 	%r9, 0;
	st.global.v2.u32 	[%rd6], {%r9, %r9};
$L__BB8_4:
	ret;

}
	// .globl	_ZN3cub18CUB_300001_SM_10006detail4scan16DeviceScanKernelINS2_10policy_hubIiiijN4cuda3std3__44plusIvEEE10Policy1000EN6thrust24THRUST_300001_SM_1000_NS6detail15normal_iteratorINSD_10device_ptrIiEEEESI_NS0_13ScanTileStateIiLb1EEES9_NS0_8NullTypeEjiLb0ESL_EEvT0_T1_T2_iT3_T4_T5_
.visible .entry _ZN3cub18CUB_300001_SM_10006detail4scan16DeviceScanKernelINS2_10policy_hubIiiijN4cuda3std3__44plusIvEEE10Policy1000EN6thrust24THRUST_300001_SM_1000_NS6detail15normal_iteratorINSD_10device_ptrIiEEEESI_NS0_13ScanTileStateIiLb1EEES9_NS0_8NullTypeEjiLb0ESL_EEvT0_T1_T2_iT3_T4_T5_(
	.param .align 8 .b8 _ZN3cub18CUB_300001_SM_10006detail4scan16DeviceScanKernelINS2_10policy_hubIiiijN4cuda3std3__44plusIvEEE10Policy1000EN6thrust24THRUST_300001_SM_1000_NS6detail15normal_iteratorINSD_10device_ptrIiEEEESI_NS0_13ScanTileStateIiLb1EEES9_NS0_8NullTypeEjiLb0ESL_EEvT0_T1_T2_iT3_T4_T5__param_0[8],
	.param .align 8 .b8 _ZN3cub18CUB_300001_SM_10006detail4scan16DeviceScanKernelINS2_10policy_hubIiiijN4cuda3std3__44plusIvEEE10Policy1000EN6thrust24THRUST_300001_SM_1000_NS6detail15normal_iteratorINSD_10device_ptrIiEEEESI_NS0_13ScanTileStateIiLb1EEES9_NS0_8NullTypeEjiLb0ESL_EEvT0_T1_T2_iT3_T4_T5__param_1[8],
	.param .align 8 .b8 _ZN3cub18CUB_300001_SM_10006detail4scan16DeviceScanKernelINS2_10policy_hubIiiijN4cuda3std3__44plusIvEEE10Policy1000EN6thrust24THRUST_300001_SM_1000_NS6detail15normal_iteratorINSD_10device_ptrIiEEEESI_NS0_13ScanTileStateIiLb1EEES9_NS0_8NullTypeEjiLb0ESL_EEvT0_T1_T2_iT3_T4_T5__param_2[8],
	.param .u32 _ZN3cub18CUB_300001_SM_10006detail4scan16DeviceScanKernelINS2_10policy_hubIiiijN4cuda3std3__44plusIvEEE10Policy1000EN6thrust24THRUST_300001_SM_1000_NS6detail15normal_iteratorINSD_10device_ptrIiEEEESI_NS0_13ScanTileStateIiLb1EEES9_NS0_8NullTypeEjiLb0ESL_EEvT0_T1_T2_iT3_T4_T5__param_3,
	.param .align 1 .b8 _ZN3cub18CUB_300001_SM_10006detail4scan16DeviceScanKernelINS2_10policy_hubIiiijN4cuda3std3__44plusIvEEE10Policy1000EN6thrust24THRUST_300001_SM_1000_NS6detail15normal_iteratorINSD_10device_ptrIiEEEESI_NS0_13ScanTileStateIiLb1EEES9_NS0_8NullTypeEjiLb0ESL_EEvT0_T1_T2_iT3_T4_T5__param_4[1],
	.param .align 1 .b8 _ZN3cub18CUB_300001_SM_10006detail4scan16DeviceScanKernelINS2_10policy_hubIiiijN4cuda3std3__44plusIvEEE10Policy1000EN6thrust24THRUST_300001_SM_1000_NS6detail15normal_iteratorINSD_10device_ptrIiEEEESI_NS0_13ScanTileStateIiLb1EEES9_NS0_8NullTypeEjiLb0ESL_EEvT0_T1_T2_iT3_T4_T5__param_5[1],
	.param .u32 _ZN3cub18CUB_300001_SM_10006detail4scan16DeviceScanKernelINS2_10policy_hubIiiijN4cuda3std3__44plusIvEEE10Policy1000EN6thrust24THRUST_300001_SM_1000_NS6detail15normal_iteratorINSD_10device_ptrIiEEEESI_NS0_13ScanTileStateIiLb1EEES9_NS0_8NullTypeEjiLb0ESL_EEvT0_T1_T2_iT3_T4_T5__param_6
)
.maxntid 384
{
	.reg .pred 	%p<160>;
	.reg .b32 	%r<1050>;
	.reg .b64 	%rd<55>;
	// demoted variable
	.shared .align 16 .b8 _ZZN3cub18CUB_300001_SM_10006detail4scan16DeviceScanKernelINS2_10policy_hubIiiijN4cuda3std3__44plusIvEEE10Policy1000EN6thrust24THRUST_300001_SM_1000_NS6detail15normal_iteratorINSD_10device_ptrIiEEEESI_NS0_13ScanTileStateIiLb1EEES9_NS0_8NullTypeEjiLb0ESL_EEvT0_T1_T2_iT3_T4_T5_E12temp_storage[33808];
	ld.param.u64 	%rd1, [_ZN3cub18CUB_300001_SM_10006detail4scan16DeviceScanKernelINS2_10policy_hubIiiijN4cuda3std3__44plusIvEEE10Policy1000EN6thrust24THRUST_300001_SM_1000_NS6detail15normal_iteratorINSD_10device_ptrIiEEEESI_NS0_13ScanTileStateIiLb1EEES9_NS0_8NullTypeEjiLb0ESL_EEvT0_T1_T2_iT3_T4_T5__param_2];
	ld.param.u64 	%rd13, [_ZN3cub18CUB_300001_SM_10006detail4scan16DeviceScanKernelINS2_10policy_hubIiiijN4cuda3std3__44plusIvEEE10Policy1000EN6thrust24THRUST_300001_SM_1000_NS6detail15normal_iteratorINSD_10device_ptrIiEEEESI_NS0_13ScanTileStateIiLb1EEES9_NS0_8NullTypeEjiLb0ESL_EEvT0_T1_T2_iT3_T4_T5__param_1];
	ld.param.u64 	%rd14, [_ZN3cub18CUB_300001_SM_10006detail4scan16DeviceScanKernelINS2_10policy_hubIiiijN4cuda3std3__44plusIvEEE10Policy1000EN6thrust24THRUST_300001_SM_1000_NS6detail15normal_iteratorINSD_10device_ptrIiEEEESI_NS0_13ScanTileStateIiLb1EEES9_NS0_8NullTypeEjiLb0ESL_EEvT0_T1_T2_iT3_T4_T5__param_0];
	ld.param.u32 	%r233, [_ZN3cub18CUB_300001_SM_10006detail4scan16DeviceScanKernelINS2_10policy_hubIiiijN4cuda3std3__44plusIvEEE10Policy1000EN6thrust24THRUST_300001_SM_1000_NS6detail15normal_iteratorINSD_10device_ptrIiEEEESI_NS0_13ScanTileStateIiLb1EEES9_NS0_8NullTypeEjiLb0ESL_EEvT0_T1_T2_iT3_T4_T5__param_3];
	ld.param.u32 	%r234, [_ZN3cub18CUB_300001_SM_10006detail4scan16DeviceScanKernelINS2_10policy_hubIiiijN4cuda3std3__44plusIvEEE10Policy1000EN6thrust24THRUST_300001_SM_1000_NS6detail15normal_iteratorINSD_10device_ptrIiEEEESI_NS0_13ScanTileStateIiLb1EEES9_NS0_8NullTypeEjiLb0ESL_EEvT0_T1_T2_iT3_T4_T5__param_6];
	cvta.to.global.u64 	%rd2, %rd14;
	cvta.to.global.u64 	%rd3, %rd13;
	mov.u32 	%r235, %ctaid.x;
	add.s32 	%r998, %r233, %r235;
	mul.lo.s32 	%r2, %r998, 8448;
	sub.s32 	%r3, %r234, %r2;
	setp.lt.u32 	%p1, %r3, 8449;
	@%p1 bra 	$L__BB9_26;
	cvt.u64.u32 	%rd37, %r2;
	mov.u32 	%r4, %tid.x;
	and.b32  	%r642, %r4, 31;
	and.b32  	%r643, %r4, 992;
	mul.lo.s32 	%r644, %r643, 22;
	or.b32  	%r645, %r644, %r642;
	cvt.u64.u32 	%rd38, %r645;
	add.s64 	%rd4, %rd38, %rd37;
	shl.b64 	%rd39, %rd4, 2;
	add.s64 	%rd40, %rd2, %rd39;
	ld.global.u32 	%r646, [%rd40];
	ld.global.u32 	%r647, [%rd40+128];
	ld.global.u32 	%r648, [%rd40+256];
	ld.global.u32 	%r649, [%rd40+384];
	ld.global.u32 	%r650, [%rd40+512];
	ld.global.u32 	%r651, [%rd40+640];
	ld.global.u32 	%r652, [%rd40+768];
	ld.global.u32 	%r653, [%rd40+896];
	ld.global.u32 	%r654, [%rd40+1024];
	ld.global.u32 	%r655, [%rd40+1152];
	ld.global.u32 	%r656, [%rd40+1280];
	ld.global.u32 	%r657, [%rd40+1408];
	ld.global.u32 	%r658, [%rd40+1536];
	ld.global.u32 	%r659, [%rd40+1664];
	ld.global.u32 	%r660, [%rd40+1792];
	ld.global.u32 	%r661, [%rd40+1920];
	ld.global.u32 	%r662, [%rd40+2048];
	ld.global.u32 	%r663, [%rd40+2176];
	ld.global.u32 	%r664, [%rd40+2304];
	ld.global.u32 	%r665, [%rd40+2432];
	ld.global.u32 	%r666, [%rd40+2560];
	ld.global.u32 	%r667, [%rd40+2688];
	// begin inline asm
	mov.u32 %r641, %laneid;
	// end inline asm
	shr.u32 	%r6, %r4, 5;
	mad.lo.s32 	%r668, %r6, 704, %r641;
	shl.b32 	%r669, %r668, 2;
	mov.u32 	%r670, _ZZN3cub18CUB_300001_SM_10006detail4scan16DeviceScanKernelINS2_10policy_hubIiiijN4cuda3std3__44plusIvEEE10Policy1000EN6thrust24THRUST_300001_SM_1000_NS6detail15normal_iteratorINSD_10device_ptrIiEEEESI_NS0_13ScanTileStateIiLb1EEES9_NS0_8NullTypeEjiLb0ESL_EEvT0_T1_T2_iT3_T4_T5_E12temp_storage;
	add.s32 	%r7, %r670, %r669;
	st.shared.u32 	[%r7], %r646;
	st.shared.u32 	[%r7+128], %r647;
	st.shared.u32 	[%r7+256], %r648;
	st.shared.u32 	[%r7+384], %r649;
	st.shared.u32 	[%r7+512], %r650;
	st.shared.u32 	[%r7+640], %r651;
	st.shared.u32 	[%r7+768], %r652;
	st.shared.u32 	[%r7+896], %r653;
	st.shared.u32 	[%r7+1024], %r654;
	st.shared.u32 	[%r7+1152], %r655;
	st.shared.u32 	[%r7+1280], %r656;
	st.shared.u32 	[%r7+1408], %r657;
	st.shared.u32 	[%r7+1536], %r658;
	st.shared.u32 	[%r7+1664], %r659;
	st.shared.u32 	[%r7+1792], %r660;
	st.shared.u32 	[%r7+1920], %r661;
	st.shared.u32 	[%r7+2048], %r662;
	st.shared.u32 	[%r7+2176], %r663;
	st.shared.u32 	[%r7+2304], %r664;
	st.shared.u32 	[%r7+2432], %r665;
	st.shared.u32 	[%r7+2560], %r666;
	st.shared.u32 	[%r7+2688], %r667;
	bar.warp.sync 	-1;
	mad.lo.s32 	%r8, %r641, 84, %r7;
	ld.shared.v2.u32 	{%r9, %r10}, [%r8];
	ld.shared.v2.u32 	{%r11, %r12}, [%r8+8];
	ld.shared.v2.u32 	{%r13, %r14}, [%r8+16];
	ld.shared.v2.u32 	{%r15, %r16}, [%r8+24];
	ld.shared.v2.u32 	{%r17, %r18}, [%r8+32];
	ld.shared.v2.u32 	{%r19, %r20}, [%r8+40];
	ld.shared.v2.u32 	{%r21, %r22}, [%r8+48];
	ld.shared.v2.u32 	{%r23, %r24}, [%r8+56];
	ld.shared.v2.u32 	{%r25, %r26}, [%r8+64];
	ld.shared.v2.u32 	{%r27, %r28}, [%r8+72];
	ld.shared.v2.u32 	{%r29, %r30}, [%r8+80];
	bar.sync 	0;
	setp.ne.s32 	%p104, %r998, 0;
	@%p104 bra 	$L__BB9_6;
	add.s32 	%r892, %r10, %r9;
	add.s32 	%r893, %r11, %r892;
	add.s32 	%r894, %r12, %r893;
	add.s32 	%r895, %r13, %r894;
	add.s32 	%r896, %r14, %r895;
	add.s32 	%r897, %r15, %r896;
	add.s32 	%r898, %r16, %r897;
	add.s32 	%r899, %r17, %r898;
	add.s32 	%r900, %r18, %r899;
	add.s32 	%r901, %r19, %r900;
	add.s32 	%r902, %r20, %r901;
	add.s32 	%r903, %r21, %r902;
	add.s32 	%r904, %r22, %r903;
	add.s32 	%r905, %r23, %r904;
	add.s32 	%r906, %r24, %r905;
	add.s32 	%r907, %r25, %r906;
	add.s32 	%r908, %r26, %r907;
	add.s32 	%r909, %r27, %r908;
	add.s32 	%r910, %r28, %r909;
	add.s32 	%r911, %r29, %r910;
	add.s32 	%r866, %r30, %r911;
	mov.b32 	%r864, 1;
	mov.b32 	%r889, 0;
	mov.b32 	%r891, -1;
	// begin inline asm
	{  .reg .s32 r0;  .reg .pred p;  shfl.sync.up.b32 r0|p, %r866, %r864, %r889, %r891;  @p add.s32 r0, r0, %r866;  mov.s32 %r862, r0;}
	// end inline asm
	mov.b32 	%r870, 2;
	// begin inline asm
	{  .reg .s32 r0;  .reg .pred p;  shfl.sync.up.b32 r0|p, %r862, %r870, %r889, %r891;  @p add.s32 r0, r0, %r862;  mov.s32 %r868, r0;}
	// end inline asm
	mov.b32 	%r876, 4;
	// begin inline asm
	{  .reg .s32 r0;  .reg .pred p;  shfl.sync.up.b32 r0|p, %r868, %r876, %r889, %r891;  @p add.s32 r0, r0, %r868;  mov.s32 %r874, r0;}
	// end inline asm
	mov.b32 	%r882, 8;
	// begin inline asm
	{  .reg .s32 r0;  .reg .pred p;  shfl.sync.up.b32 r0|p, %r874, %r882, %r889, %r891;  @p add.s32 r0, r0, %r874;  mov.s32 %r880, r0;}
	// end inline asm
	mov.b32 	%r888, 16;
	// begin inline asm
	{  .reg .s32 r0;  .reg .pred p;  shfl.sync.up.b32 r0|p, %r880, %r888, %r889, %r891;  @p add.s32 r0, r0, %r880;  mov.s32 %r886, r0;}
	// end inline asm
	setp.ne.s32 	%p146, %r641, 31;
	@%p146 bra 	$L__BB9_4;
	shl.b32 	%r912, %r6, 2;
	add.s32 	%r914, %r670, %r912;
	st.shared.u32 	[%r914+16], %r886;
$L__BB9_4:
	sub.s32 	%r915, %r886, %r866;
	bar.sync 	0;
	ld.shared.v4.u32 	{%r916, %r917, %r918, %r919}, [_ZZN3cub18CUB_300001_SM_10006detail4scan16DeviceScanKernelINS2_10policy_hubIiiijN4cuda3std3__44plusIvEEE10Policy1000EN6thrust24THRUST_300001_SM_1000_NS6detail15normal_iteratorINSD_10device_ptrIiEEEESI_NS0_13ScanTileStateIiLb1EEES9_NS0_8NullTypeEjiLb0ESL_EEvT0_T1_T2_iT3_T4_T5_E12temp_storage+16];
	add.s32 	%r920, %r917, %r916;
	setp.eq.s32 	%p147, %r6, 2;
	selp.b32 	%r921, %r920, %r916, %p147;
	add.s32 	%r922, %r920, %r918;
	setp.eq.s32 	%p148, %r6, 3;
	selp.b32 	%r923, %r922, %r921, %p148;
	add.s32 	%r924, %r922, %r919;
	setp.eq.s32 	%p149, %r6, 4;
	selp.b32 	%r925, %r924, %r923, %p149;
	ld.shared.v4.u32 	{%r926, %r927, %r928, %r929}, [_ZZN3cub18CUB_300001_SM_10006detail4scan16DeviceScanKernelINS2_10policy_hubIiiijN4cuda3std3__44plusIvEEE10Policy1000EN6thrust24THRUST_300001_SM_1000_NS6detail15normal_iteratorINSD_10device_ptrIiEEEESI_NS0_13ScanTileStateIiLb1EEES9_NS0_8NullTypeEjiLb0ESL_EEvT0_T1_T2_iT3_T4_T5_E12temp_storage+32];
	add.s32 	%r930, %r924, %r926;
	setp.eq.s32 	%p150, %r6, 5;
	selp.b32 	%r931, %r930, %r925, %p150;
	add.s32 	%r932, %r930, %r927;
	setp.eq.s32 	%p151, %r6, 6;
	selp.b32 	%r933, %r932, %r931, %p151;
	add.s32 	%r934, %r932, %r928;
	setp.eq.s32 	%p152, %r6, 7;
	selp.b32 	%r935, %r934, %r933, %p152;
	add.s32 	%r936, %r934, %r929;
	setp.eq.s32 	%p153, %r6, 8;
	selp.b32 	%r937, %r936, %r935, %p153;
	ld.shared.v4.u32 	{%r938, %r939, %r940, %r941}, [_ZZN3cub18CUB_300001_SM_10006detail4scan16DeviceScanKernelINS2_10policy_hubIiiijN4cuda3std3__44plusIvEEE10Policy1000EN6thrust24THRUST_300001_SM_1000_NS6detail15normal_iteratorINSD_10device_ptrIiEEEESI_NS0_13ScanTileStateIiLb1EEES9_NS0_8NullTypeEjiLb0ESL_EEvT0_T1_T2_iT3_T4_T5_E12temp_storage+48];
	add.s32 	%r942, %r936, %r938;
	setp.eq.s32 	%p154, %r6, 9;
	selp.b32 	%r943, %r942, %r937, %p154;
	add.s32 	%r944, %r942, %r939;
	setp.eq.s32 	%p155, %r6, 10;
	selp.b32 	%r945, %r944, %r943, %p155;
	add.s32 	%r946, %r944, %r940;
	setp.eq.s32 	%p156, %r6, 11;
	selp.b32 	%r947, %r946, %r945, %p156;
	add.s32 	%r33, %r946, %r941;
	setp.lt.u32 	%p157, %r4, 32;
	setp.eq.s32 	%p158, %r641, 0;
	selp.b32 	%r948, 0, %r915, %p158;
	add.s32 	%r949, %r947, %r948;
	selp.b32 	%r1012, %r915, %r949, %p157;
	setp.ne.s32 	%p159, %r4, 0;
	@%p159 bra 	$L__BB9_25;
	add.s64 	%rd52, %rd1, 256;
	mov.b32 	%r950, 101;
	// begin inline asm
	st.relaxed.gpu.v2.u32 [%rd52], {%r950, %r33};
	// end inline asm
	mov.b32 	%r1012, 0;
	bra.uni 	$L__BB9_25;
$L__BB9_6:
	add.s32 	%r701, %r10, %r9;
	add.s32 	%r702, %r11, %r701;
	add.s32 	%r703, %r12, %r702;
	add.s32 	%r704, %r13, %r703;
	add.s32 	%r705, %r14, %r704;
	add.s32 	%r706, %r15, %r705;
	add.s32 	%r707, %r16, %r706;
	add.s32 	%r708, %r17, %r707;
	add.s32 	%r709, %r18, %r708;
	add.s32 	%r710, %r19, %r709;
	add.s32 	%r711, %r20, %r710;
	add.s32 	%r712, %r21, %r711;
	add.s32 	%r713, %r22, %r712;
	add.s32 	%r714, %r23, %r713;
	add.s32 	%r715, %r24, %r714;
	add.s32 	%r716, %r25, %r715;
	add.s32 	%r717, %r26, %r716;
	add.s32 	%r718, %r27, %r717;
	add.s32 	%r719, %r28, %r718;
	add.s32 	%r720, %r29, %r719;
	add.s32 	%r675, %r30, %r720;
	mov.b32 	%r673, 1;
	mov.b32 	%r698, 0;
	mov.b32 	%r700, -1;
	// begin inline asm
	{  .reg .s32 r0;  .reg .pred p;  shfl.sync.up.b32 r0|p, %r675, %r673, %r698, %r700;  @p add.s32 r0, r0, %r675;  mov.s32 %r671, r0;}
	// end inline asm
	mov.b32 	%r679, 2;
	// begin inline asm
	{  .reg .s32 r0;  .reg .pred p;  shfl.sync.up.b32 r0|p, %r671, %r679, %r698, %r700;  @p add.s32 r0, r0, %r671;  mov.s32 %r677, r0;}
	// end inline asm
	mov.b32 	%r685, 4;
	// begin inline asm
	{  .reg .s32 r0;  .reg .pred p;  shfl.sync.up.b32 r0|p, %r677, %r685, %r698, %r700;  @p add.s32 r0, r0, %r677;  mov.s32 %r683, r0;}
	// end inline asm
	mov.b32 	%r691, 8;
	// begin inline asm
	{  .reg .s32 r0;  .reg .pred p;  shfl.sync.up.b32 r0|p, %r683, %r691, %r698, %r700;  @p add.s32 r0, r0, %r683;  mov.s32 %r689, r0;}
	// end inline asm
	mov.b32 	%r697, 16;
	// begin inline asm
	{  .reg .s32 r0;  .reg .pred p;  shfl.sync.up.b32 r0|p, %r689, %r697, %r698, %r700;  @p add.s32 r0, r0, %r689;  mov.s32 %r695, r0;}
	// end inline asm
	setp.ne.s32 	%p105, %r641, 31;
	@%p105 bra 	$L__BB9_8;
	shl.b32 	%r721, %r6, 2;
	add.s32 	%r723, %r670, %r721;
	st.shared.u32 	[%r723+16], %r695;
$L__BB9_8:
	sub.s32 	%r724, %r695, %r675;
	bar.sync 	0;
	ld.shared.v4.u32 	{%r725, %r726, %r727, %r728}, [_ZZN3cub18CUB_300001_SM_10006detail4scan16DeviceScanKernelINS2_10policy_hubIiiijN4cuda3std3__44plusIvEEE10Policy1000EN6thrust24THRUST_300001_SM_1000_NS6detail15normal_iteratorINSD_10device_ptrIiEEEESI_NS0_13ScanTileStateIiLb1EEES9_NS0_8NullTypeEjiLb0ESL_EEvT0_T1_T2_iT3_T4_T5_E12temp_storage+16];
	add.s32 	%r729, %r726, %r725;
	setp.eq.s32 	%p106, %r6, 2;
	selp.b32 	%r730, %r729, %r725, %p106;
	add.s32 	%r731, %r729, %r727;
	setp.eq.s32 	%p107, %r6, 3;
	selp.b32 	%r732, %r731, %r730, %p107;
	add.s32 	%r733, %r731, %r728;
	setp.eq.s32 	%p108, %r6, 4;
	selp.b32 	%r734, %r733, %r732, %p108;
	ld.shared.v4.u32 	{%r735, %r736, %r737, %r738}, [_ZZN3cub18CUB_300001_SM_10006detail4scan16DeviceScanKernelINS2_10policy_hubIiiijN4cuda3std3__44plusIvEEE10Policy1000EN6thrust24THRUST_300001_SM_1000_NS6detail15normal_iteratorINSD_10device_ptrIiEEEESI_NS0_13ScanTileStateIiLb1EEES9_NS0_8NullTypeEjiLb0ESL_EEvT0_T1_T2_iT3_T4_T5_E12temp_storage+32];
	add.s32 	%r739, %r733, %r735;
	setp.eq.s32 	%p109, %r6, 5;
	selp.b32 	%r740, %r739, %r734, %p109;
	add.s32 	%r741, %r739, %r736;
	setp.eq.s32 	%p110, %r6, 6;
	selp.b32 	%r742, %r741, %r740, %p110;
	add.s32 	%r743, %r741, %r737;
	setp.eq.s32 	%p111, %r6, 7;
	selp.b32 	%r744, %r743, %r742, %p111;
	add.s32 	%r745, %r743, %r738;
	setp.eq.s32 	%p112, %r6, 8;
	selp.b32 	%r746, %r745, %r744, %p112;
	ld.shared.v4.u32 	{%r747, %r748, %r749, %r750}, [_ZZN3cub18CUB_300001_SM_10006detail4scan16DeviceScanKernelINS2_10policy_hubIiiijN4cuda3std3__44plusIvEEE10Policy1000EN6thrust24THRUST_300001_SM_1000_NS6detail15normal_iteratorINSD_10device_ptrIiEEEESI_NS0_13ScanTileStateIiLb1EEES9_NS0_8NullTypeEjiLb0ESL_EEvT0_T1_T2_iT3_T4_T5_E12temp_storage+48];
	add.s32 	%r751, %r745, %r747;
	setp.eq.s32 	%p113, %r6, 9;
	selp.b32 	%r752, %r751, %r746, %p113;
	add.s32 	%r753, %r751, %r748;
	setp.eq.s32 	%p114, %r6, 10;
	selp.b32 	%r754, %r753, %r752, %p114;
	add.s32 	%r755, %r753, %r749;
	setp.eq.s32 	%p115, %r6, 11;
	selp.b32 	%r756, %r755, %r754, %p115;
	add.s32 	%r37, %r755, %r750;
	setp.gt.u32 	%p116, %r4, 31;
	setp.lt.u32 	%p117, %r4, 32;
	setp.eq.s32 	%p118, %r641, 0;
	selp.b32 	%r757, 0, %r724, %p118;
	add.s32 	%r1011, %r756, %r757;
	selp.b32 	%r39, %r724, %r1011, %p117;
	@%p116 bra 	$L__BB9_24;
	setp.ne.s32 	%p119, %r4, 0;
	mul.wide.s32 	%rd41, %r998, 8;
	add.s64 	%rd5, %rd1, %rd41;
	@%p119 bra 	$L__BB9_11;
	st.shared.u32 	[_ZZN3cub18CUB_300001_SM_10006detail4scan16DeviceScanKernelINS2_10policy_hubIiiijN4cuda3std3__44plusIvEEE10Policy1000EN6thrust24THRUST_300001_SM_1000_NS6detail15normal_iteratorINSD_10device_ptrIiEEEESI_NS0_13ScanTileStateIiLb1EEES9_NS0_8NullTypeEjiLb0ESL_EEvT0_T1_T2_iT3_T4_T5_E12temp_storage+12], %r37;
	add.s64 	%rd42, %rd5, 256;
	mov.b32 	%r758, 100;
	// begin inline asm
	st.relaxed.gpu.v2.u32 [%rd42], {%r758, %r37};
	// end inline asm
$L__BB9_11:
	not.b32 	%r764, %r4;
	add.s32 	%r1006, %r998, %r764;
	mov.b32 	%r760, 830;
	// begin inline asm
	nanosleep.u32 %r760;
	// end inline asm
	mul.wide.s32 	%rd44, %r1006, 8;
	add.s64 	%rd45, %rd1, %rd44;
	add.s64 	%rd43, %rd45, 256;
	// begin inline asm
	ld.relaxed.gpu.v2.u32 {%r1008, %r1000}, [%rd43];
	// end inline asm
	mov.b32 	%r1001, 952;
$L__BB9_12:
	setp.eq.s32 	%p120, %r1008, 99;
	mov.b32 	%r765, -1;
	vote.sync.any.pred 	%p121, %p120, %r765;
	not.pred 	%p122, %p121;
	@%p122 bra 	$L__BB9_14;
	mul.lo.s32 	%r860, %r998, 16807;
	and.b32  	%r998, %r860, 2147483647;
	add.s32 	%r861, %r1001, 1;
	rem.u32 	%r857, %r998, %r861;
	// begin inline asm
	nanosleep.u32 %r857;
	// end inline asm
	shr.u32 	%r1001, %r1001, 1;
	// begin inline asm
	ld.relaxed.gpu.v2.u32 {%r1008, %r1000}, [%rd43];
	// end inline asm
	bra.uni 	$L__BB9_12;
$L__BB9_14:
	setp.eq.s32 	%p123, %r1008, 101;
	mov.b32 	%r792, -1;
	vote.sync.ballot.b32 	%r794, %p123, %r792;
	// begin inline asm
	mov.u32 %r767, %lanemask_ge;
	// end inline asm
	and.b32  	%r795, %r794, %r767;
	or.b32  	%r796, %r795, -2147483648;
	add.s32 	%r797, %r796, -1;
	not.b32 	%r798, %r796;
	and.b32  	%r799, %r798, %r797;
	popc.b32 	%r771, %r799;
	mov.b32 	%r770, 1;
	// begin inline asm
	shfl.sync.down.b32 %r768, %r1000, %r770, %r771, %r792;
	// end inline asm
	setp.lt.s32 	%p125, %r641, %r771;
	selp.b32 	%r800, %r768, 0, %p125;
	add.s32 	%r774, %r800, %r1000;
	mov.b32 	%r775, 2;
	// begin inline asm
	shfl.sync.down.b32 %r773, %r774, %r775, %r771, %r792;
	// end inline asm
	add.s32 	%r54, %r641, 2;
	setp.gt.s32 	%p126, %r54, %r771;
	selp.b32 	%r801, 0, %r773, %p126;
	add.s32 	%r779, %r774, %r801;
	mov.b32 	%r780, 4;
	// begin inline asm
	shfl.sync.down.b32 %r778, %r779, %r780, %r771, %r792;
	// end inline asm
	add.s32 	%r55, %r641, 4;
	setp.gt.s32 	%p127, %r55, %r771;
	selp.b32 	%r802, 0, %r778, %p127;
	add.s32 	%r784, %r779, %r802;
	mov.b32 	%r785, 8;
	// begin inline asm
	shfl.sync.down.b32 %r783, %r784, %r785, %r771, %r792;
	// end inline asm
	add.s32 	%r56, %r641, 8;
	setp.gt.s32 	%p128, %r56, %r771;
	selp.b32 	%r803, 0, %r783, %p128;
	add.s32 	%r789, %r784, %r803;
	mov.b32 	%r790, 16;
	// begin inline asm
	shfl.sync.down.b32 %r788, %r789, %r790, %r771, %r792;
	// end inline asm
	add.s32 	%r57, %r641, 16;
	setp.gt.s32 	%p129, %r57, %r771;
	selp.b32 	%r804, 0, %r788, %p129;
	add.s32 	%r1005, %r789, %r804;
	add.s64 	%rd7, %rd1, 256;
	mov.b32 	%r1002, 952;
$L__BB9_15:
	setp.ne.s32 	%p130, %r1008, 101;
	mov.b32 	%r805, -1;
	vote.sync.all.pred 	%p131, %p130, %r805;
	not.pred 	%p132, %p131;
	@%p132 bra 	$L__BB9_20;
	shr.u32 	%r1002, %r1002, 1;
	mul.wide.s32 	%rd48, %r1006, 8;
	add.s64 	%rd49, %rd7, %rd48;
	add.s64 	%rd47, %rd49, -256;
	// begin inline asm
	ld.relaxed.gpu.v2.u32 {%r1008, %r1009}, [%rd47];
	// end inline asm
	mov.u32 	%r1010, %r1002;
$L__BB9_17:
	setp.eq.s32 	%p136, %r1008, 99;
	mov.b32 	%r813, -1;
	vote.sync.any.pred 	%p137, %p136, %r813;
	not.pred 	%p138, %p137;
	@%p138 bra 	$L__BB9_19;
	mul.lo.s32 	%r855, %r998, 16807;
	and.b32  	%r998, %r855, 2147483647;
	add.s32 	%r856, %r1010, 1;
	rem.u32 	%r852, %r998, %r856;
	// begin inline asm
	nanosleep.u32 %r852;
	// end inline asm
	shr.u32 	%r1010, %r1010, 1;
	// begin inline asm
	ld.relaxed.gpu.v2.u32 {%r1008, %r1009}, [%rd47];
	// end inline asm
	bra.uni 	$L__BB9_17;
$L__BB9_19:
	setp.eq.s32 	%p139, %r1008, 101;
	mov.b32 	%r839, -1;
	vote.sync.ballot.b32 	%r840, %p139, %r839;
	and.b32  	%r841, %r840, %r767;
	or.b32  	%r842, %r841, -2147483648;
	add.s32 	%r843, %r842, -1;
	not.b32 	%r844, %r842;
	and.b32  	%r845, %r844, %r843;
	popc.b32 	%r818, %r845;
	mov.b32 	%r817, 1;
	// begin inline asm
	shfl.sync.down.b32 %r815, %r1009, %r817, %r818, %r839;
	// end inline asm
	setp.lt.s32 	%p141, %r641, %r818;
	selp.b32 	%r846, %r815, 0, %p141;
	add.s32 	%r821, %r846, %r1009;
	mov.b32 	%r822, 2;
	// begin inline asm
	shfl.sync.down.b32 %r820, %r821, %r822, %r818, %r839;
	// end inline asm
	setp.gt.s32 	%p142, %r54, %r818;
	selp.b32 	%r847, 0, %r820, %p142;
	add.s32 	%r826, %r821, %r847;
	mov.b32 	%r827, 4;
	// begin inline asm
	shfl.sync.down.b32 %r825, %r826, %r827, %r818, %r839;
	// end inline asm
	setp.gt.s32 	%p143, %r55, %r818;
	selp.b32 	%r848, 0, %r825, %p143;
	add.s32 	%r831, %r826, %r848;
	mov.b32 	%r832, 8;
	// begin inline asm
	shfl.sync.down.b32 %r830, %r831, %r832, %r818, %r839;
	// end inline asm
	setp.gt.s32 	%p144, %r56, %r818;
	selp.b32 	%r849, 0, %r830, %p144;
	add.s32 	%r836, %r831, %r849;
	mov.b32 	%r837, 16;
	// begin inline asm
	shfl.sync.down.b32 %r835, %r836, %r837, %r818, %r839;
	// end inline asm
	setp.gt.s32 	%p145, %r57, %r818;
	selp.b32 	%r850, 0, %r835, %p145;
	add.s32 	%r851, %r850, %r1005;
	add.s32 	%r1005, %r851, %r836;
	add.s32 	%r1006, %r1006, -32;
	bra.uni 	$L__BB9_15;
$L__BB9_20:
	@%p119 bra 	$L__BB9_22;
	add.s32 	%r808, %r1005, %r37;
	add.s64 	%rd46, %rd5, 256;
	mov.b32 	%r807, 101;
	// begin inline asm
	st.relaxed.gpu.v2.u32 [%rd46], {%r807, %r808};
	// end inline asm
	st.shared.u32 	[_ZZN3cub18CUB_300001_SM_10006detail4scan16DeviceScanKernelINS2_10policy_hubIiiijN4cuda3std3__44plusIvEEE10Policy1000EN6thrust24THRUST_300001_SM_1000_NS6detail15normal_iteratorINSD_10device_ptrIiEEEESI_NS0_13ScanTileStateIiLb1EEES9_NS0_8NullTypeEjiLb0ESL_EEvT0_T1_T2_iT3_T4_T5_E12temp_storage+4], %r1005;
	st.shared.u32 	[_ZZN3cub18CUB_300001_SM_10006detail4scan16DeviceScanKernelINS2_10policy_hubIiiijN4cuda3std3__44plusIvEEE10Policy1000EN6thrust24THRUST_300001_SM_1000_NS6detail15normal_iteratorINSD_10device_ptrIiEEEESI_NS0_13ScanTileStateIiLb1EEES9_NS0_8NullTypeEjiLb0ESL_EEvT0_T1_T2_iT3_T4_T5_E12temp_storage+8], %r808;
$L__BB9_22:
	setp.ne.s32 	%p134, %r641, 0;
	mov.u32 	%r1011, %r39;
	@%p134 bra 	$L__BB9_24;
	st.shared.u32 	[_ZZN3cub18CUB_300001_SM_10006detail4scan16DeviceScanKernelINS2_10policy_hubIiiijN4cuda3std3__44plusIvEEE10Policy1000EN6thrust24THRUST_300001_SM_1000_NS6detail15normal_iteratorINSD_10device_ptrIiEEEESI_NS0_13ScanTileStateIiLb1EEES9_NS0_8NullTypeEjiLb0ESL_EEvT0_T1_T2_iT3_T4_T5_E12temp_storage+76], %r1005;
	mov.u32 	%r1011, %r1005;
$L__BB9_24:
	bar.sync 	0;
	setp.eq.s32 	%p135, %r4, 0;
	ld.shared.u32 	%r809, [_ZZN3cub18CUB_300001_SM_10006detail4scan16DeviceScanKernelINS2_10policy_hubIiiijN4cuda3std3__44plusIvEEE10Policy1000EN6thrust24THRUST_300001_SM_1000_NS6detail15normal_iteratorINSD_10device_ptrIiEEEESI_NS0_13ScanTileStateIiLb1EEES9_NS0_8NullTypeEjiLb0ESL_EEvT0_T1_T2_iT3_T4_T5_E12temp_storage+76];
	selp.b32 	%r810, 0, %r809, %p135;
	add.s32 	%r1012, %r810, %r1011;
$L__BB9_25:
	add.s32 	%r953, %r1012, %r9;
	add.s32 	%r954, %r10, %r953;
	add.s32 	%r955, %r11, %r954;
	add.s32 	%r956, %r12, %r955;
	add.s32 	%r957, %r13, %r956;
	add.s32 	%r958, %r14, %r957;
	add.s32 	%r959, %r15, %r958;
	add.s32 	%r960, %r16, %r959;
	add.s32 	%r961, %r17, %r960;
	add.s32 	%r962, %r18, %r961;
	add.s32 	%r963, %r19, %r962;
	add.s32 	%r964, %r20, %r963;
	add.s32 	%r965, %r21, %r964;
	add.s32 	%r966, %r22, %r965;
	add.s32 	%r967, %r23, %r966;
	add.s32 	%r968, %r24, %r967;
	add.s32 	%r969, %r25, %r968;
	add.s32 	%r970, %r26, %r969;
	add.s32 	%r971, %r27, %r970;
	add.s32 	%r972, %r28, %r971;
	add.s32 	%r973, %r29, %r972;
	add.s32 	%r974, %r30, %r973;
	bar.sync 	0;
	st.shared.v2.u32 	[%r8], {%r953, %r954};
	st.shared.v2.u32 	[%r8+8], {%r955, %r956};
	st.shared.v2.u32 	[%r8+16], {%r957, %r958};
	st.shared.v2.u32 	[%r8+24], {%r959, %r960};
	st.shared.v2.u32 	[%r8+32], {%r961, %r962};
	st.shared.v2.u32 	[%r8+40], {%r963, %r964};
	st.shared.v2.u32 	[%r8+48], {%r965, %r966};
	st.shared.v2.u32 	[%r8+56], {%r967, %r968};
	st.shared.v2.u32 	[%r8+64], {%r969, %r970};
	st.shared.v2.u32 	[%r8+72], {%r971, %r972};
	st.shared.v2.u32 	[%r8+80], {%r973, %r974};
	bar.warp.sync 	-1;
	ld.shared.u32 	%r975, [%r7];
	ld.shared.u32 	%r976, [%r7+128];
	ld.shared.u32 	%r977, [%r7+256];
	ld.shared.u32 	%r978, [%r7+384];
	ld.shared.u32 	%r979, [%r7+512];
	ld.shared.u32 	%r980, [%r7+640];
	ld.shared.u32 	%r981, [%r7+768];
	ld.shared.u32 	%r982, [%r7+896];
	ld.shared.u32 	%r983, [%r7+1024];
	ld.shared.u32 	%r984, [%r7+1152];
	ld.shared.u32 	%r985, [%r7+1280];
	ld.shared.u32 	%r986, [%r7+1408];
	ld.shared.u32 	%r987, [%r7+1536];
	ld.shared.u32 	%r988, [%r7+1664];
	ld.shared.u32 	%r989, [%r7+1792];
	ld.shared.u32 	%r990, [%r7+1920];
	ld.shared.u32 	%r991, [%r7+2048];
	ld.shared.u32 	%r992, [%r7+2176];
	ld.shared.u32 	%r993, [%r7+2304];
	ld.shared.u32 	%r994, [%r7+2432];
	ld.shared.u32 	%r995, [%r7+2560];
	ld.shared.u32 	%r996, [%r7+2688];
	add.s64 	%rd54, %rd3, %rd39;
	st.global.u32 	[%rd54], %r975;
	st.global.u32 	[%rd54+128], %r976;
	st.global.u32 	[%rd54+256], %r977;
	st.global.u32 	[%rd54+384], %r978;
	st.global.u32 	[%rd54+512], %r979;
	st.global.u32 	[%rd54+640], %r980;
	st.global.u32 	[%rd54+768], %r981;
	st.global.u32 	[%rd54+896], %r982;
	st.global.u32 	[%rd54+1024], %r983;
	st.global.u32 	[%rd54+1152], %r984;
	st.global.u32 	[%rd54+1280], %r985;
	st.global.u32 	[%rd54+1408], %r986;
	st.global.u32 	[%rd54+1536], %r987;
	st.global.u32 	[%rd54+1664], %r988;
	st.global.u32 	[%rd54+1792], %r989;
	st.global.u32 	[%rd54+1920], %r990;
	st.global.u32 	[%rd54+2048], %r991;
	st.global.u32 	[%rd54+2176], %r992;
	st.global.u32 	[%rd54+2304], %r993;
	st.global.u32 	[%rd54+2432], %r994;
	st.global.u32 	[%rd54+2560], %r995;
	st.global.u32 	[%rd54+2688], %r996;
	bra.uni 	$L__BB9_140;
$L__BB9_26:
	setp.eq.s32 	%p2, %r3, 0;
	@%p2 bra 	$L__BB9_140;
	mul.wide.u32 	%rd15, %r2, 4;
	add.s64 	%rd16, %rd2, %rd15;
	mov.u32 	%r82, %tid.x;
	ld.global.u32 	%r1034, [%rd16];
	and.b32  	%r236, %r82, 31;
	and.b32  	%r237, %r82, 992;
	mul.lo.s32 	%r238, %r237, 22;
	or.b32  	%r84, %r238, %r236;
	setp.ge.u32 	%p3, %r84, %r3;
	shl.b32 	%r239, %r84, 2;
	cvt.u64.u32 	%rd17, %r239;
	add.s64 	%rd9, %rd16, %rd17;
	mov.u32 	%r1013, %r1034;
	@%p3 bra 	$L__BB9_29;
	ld.global.u32 	%r1013, [%rd9];
$L__BB9_29:
	add.s32 	%r240, %r84, 32;
	setp.ge.u32 	%p4, %r240, %r3;
	mov.u32 	%r1014, %r1034;
	@%p4 bra 	$L__BB9_31;
	ld.global.u32 	%r1014, [%rd9+128];
$L__BB9_31:
	add.s32 	%r89, %r84, 64;
	setp.ge.u32 	%p5, %r89, %r3;
	mov.u32 	%r1015, %r1034;
	@%p5 bra 	$L__BB9_33;
	ld.global.u32 	%r1015, [%rd9+256];
$L__BB9_33:
	add.s32 	%r92, %r84, 96;
	setp.ge.u32 	%p6, %r92, %r3;
	mov.u32 	%r1016, %r1034;
	@%p6 bra 	$L__BB9_35;
	ld.global.u32 	%r1016, [%rd9+384];
$L__BB9_35:
	add.s32 	%r241, %r84, 128;
	setp.ge.u32 	%p7, %r241, %r3;
	mov.u32 	%r1017, %r1034;
	@%p7 bra 	$L__BB9_37;
	ld.global.u32 	%r1017, [%rd9+512];
$L__BB9_37:
	add.s32 	%r242, %r84, 160;
	setp.ge.u32 	%p8, %r242, %r3;
	mov.u32 	%r1018, %r1034;
	@%p8 bra 	$L__BB9_39;
	ld.global.u32 	%r1018, [%rd9+640];
$L__BB9_39:
	add.s32 	%r243, %r84, 192;
	setp.ge.u32 	%p9, %r243, %r3;
	mov.u32 	%r1019, %r1034;
	@%p9 bra 	$L__BB9_41;
	ld.global.u32 	%r1019, [%rd9+768];
$L__BB9_41:
	add.s32 	%r101, %r84, 224;
	setp.ge.u32 	%p10, %r101, %r3;
	mov.u32 	%r1020, %r1034;
	@%p10 bra 	$L__BB9_43;
	ld.global.u32 	%r1020, [%rd9+896];
$L__BB9_43:
	add.s32 	%r244, %r84, 256;
	setp.ge.u32 	%p11, %r244, %r3;
	mov.u32 	%r1021, %r1034;
	@%p11 bra 	$L__BB9_45;
	ld.global.u32 	%r1021, [%rd9+1024];
$L__BB9_45:
	add.s32 	%r245, %r84, 288;
	setp.ge.u32 	%p12, %r245, %r3;
	mov.u32 	%r1022, %r1034;
	@%p12 bra 	$L__BB9_47;
	ld.global.u32 	%r1022, [%rd9+1152];
$L__BB9_47:
	add.s32 	%r246, %r84, 320;
	setp.ge.u32 	%p13, %r246, %r3;
	mov.u32 	%r1023, %r1034;
	@%p13 bra 	$L__BB9_49;
	ld.global.u32 	%r1023, [%rd9+1280];
$L__BB9_49:
	add.s32 	%r110, %r84, 352;
	setp.ge.u32 	%p14, %r110, %r3;
	mov.u32 	%r1024, %r1034;
	@%p14 bra 	$L__BB9_51;
	ld.global.u32 	%r1024, [%rd9+1408];
$L__BB9_51:
	add.s32 	%r113, %r84, 384;
	setp.ge.u32 	%p15, %r113, %r3;
	mov.u32 	%r1025, %r1034;
	@%p15 bra 	$L__BB9_53;
	ld.global.u32 	%r1025, [%rd9+1536];
$L__BB9_53:
	add.s32 	%r116, %r84, 416;
	setp.ge.u32 	%p16, %r116, %r3;
	mov.u32 	%r1026, %r1034;
	@%p16 bra 	$L__BB9_55;
	ld.global.u32 	%r1026, [%rd9+1664];
$L__BB9_55:
	add.s32 	%r119, %r84, 448;
	setp.ge.u32 	%p17, %r119, %r3;
	mov.u32 	%r1027, %r1034;
	@%p17 bra 	$L__BB9_57;
	ld.global.u32 	%r1027, [%rd9+1792];
$L__BB9_57:
	add.s32 	%r247, %r84, 480;
	setp.ge.u32 	%p18, %r247, %r3;
	mov.u32 	%r1028, %r1034;
	@%p18 bra 	$L__BB9_59;
	ld.global.u32 	%r1028, [%rd9+1920];
$L__BB9_59:
	add.s32 	%r248, %r84, 512;
	setp.ge.u32 	%p19, %r248, %r3;
	mov.u32 	%r1029, %r1034;
	@%p19 bra 	$L__BB9_61;
	ld.global.u32 	%r1029, [%rd9+2048];
$L__BB9_61:
	add.s32 	%r126, %r84, 544;
	setp.ge.u32 	%p20, %r126, %r3;
	mov.u32 	%r1030, %r1034;
	@%p20 bra 	$L__BB9_63;
	ld.global.u32 	%r1030, [%rd9+2176];
$L__BB9_63:
	add.s32 	%r249, %r84, 576;
	setp.ge.u32 	%p21, %r249, %r3;
	mov.u32 	%r1031, %r1034;
	@%p21 bra 	$L__BB9_65;
	ld.global.u32 	%r1031, [%rd9+2304];
$L__BB9_65:
	add.s32 	%r131, %r84, 608;
	setp.ge.u32 	%p22, %r131, %r3;
	mov.u32 	%r1032, %r1034;
	@%p22 bra 	$L__BB9_67;
	ld.global.u32 	%r1032, [%rd9+2432];
$L__BB9_67:
	add.s32 	%r250, %r84, 640;
	setp.ge.u32 	%p23, %r250, %r3;
	mov.u32 	%r1033, %r1034;
	@%p23 bra 	$L__BB9_69;
	ld.global.u32 	%r1033, [%rd9+2560];
$L__BB9_69:
	add.s32 	%r251, %r84, 672;
	setp.ge.u32 	%p24, %r251, %r3;
	@%p24 bra 	$L__BB9_71;
	ld.global.u32 	%r1034, [%rd9+2688];
$L__BB9_71:
	// begin inline asm
	mov.u32 %r252, %laneid;
	// end inline asm
	shr.u32 	%r139, %r82, 5;
	mad.lo.s32 	%r253, %r139, 704, %r252;
	shl.b32 	%r254, %r253, 2;
	mov.u32 	%r255, _ZZN3cub18CUB_300001_SM_10006detail4scan16DeviceScanKernelINS2_10policy_hubIiiijN4cuda3std3__44plusIvEEE10Policy1000EN6thrust24THRUST_300001_SM_1000_NS6detail15normal_iteratorINSD_10device_ptrIiEEEESI_NS0_13ScanTileStateIiLb1EEES9_NS0_8NullTypeEjiLb0ESL_EEvT0_T1_T2_iT3_T4_T5_E12temp_storage;
	add.s32 	%r140, %r255, %r254;
	st.shared.u32 	[%r140], %r1013;
	st.shared.u32 	[%r140+128], %r1014;
	st.shared.u32 	[%r140+256], %r1015;
	st.shared.u32 	[%r140+384], %r1016;
	st.shared.u32 	[%r140+512], %r1017;
	st.shared.u32 	[%r140+640], %r1018;
	st.shared.u32 	[%r140+768], %r1019;
	st.shared.u32 	[%r140+896], %r1020;
	st.shared.u32 	[%r140+1024], %r1021;
	st.shared.u32 	[%r140+1152], %r1022;
	st.shared.u32 	[%r140+1280], %r1023;
	st.shared.u32 	[%r140+1408], %r1024;
	st.shared.u32 	[%r140+1536], %r1025;
	st.shared.u32 	[%r140+1664], %r1026;
	st.shared.u32 	[%r140+1792], %r1027;
	st.shared.u32 	[%r140+1920], %r1028;
	st.shared.u32 	[%r140+2048], %r1029;
	st.shared.u32 	[%r140+2176], %r1030;
	st.shared.u32 	[%r140+2304], %r1031;
	st.shared.u32 	[%r140+2432], %r1032;
	st.shared.u32 	[%r140+2560], %r1033;
	st.shared.u32 	[%r140+2688], %r1034;
	bar.warp.sync 	-1;
	mad.lo.s32 	%r141, %r252, 84, %r140;
	ld.shared.v2.u32 	{%r142, %r143}, [%r141];
	ld.shared.v2.u32 	{%r144, %r145}, [%r141+8];
	ld.shared.v2.u32 	{%r146, %r147}, [%r141+16];
	ld.shared.v2.u32 	{%r148, %r149}, [%r141+24];
	ld.shared.v2.u32 	{%r150, %r151}, [%r141+32];
	ld.shared.v2.u32 	{%r152, %r153}, [%r141+40];
	ld.shared.v2.u32 	{%r154, %r155}, [%r141+48];
	ld.shared.v2.u32 	{%r156, %r157}, [%r141+56];
	ld.shared.v2.u32 	{%r158, %r159}, [%r141+64];
	ld.shared.v2.u32 	{%r160, %r161}, [%r141+72];
	ld.shared.v2.u32 	{%r162, %r163}, [%r141+80];
	bar.sync 	0;
	setp.ne.s32 	%p25, %r998, 0;
	@%p25 bra 	$L__BB9_75;
	add.s32 	%r485, %r143, %r142;
	add.s32 	%r486, %r144, %r485;
	add.s32 	%r487, %r145, %r486;
	add.s32 	%r488, %r146, %r487;
	add.s32 	%r489, %r147, %r488;
	add.s32 	%r490, %r148, %r489;
	add.s32 	%r491, %r149, %r490;
	add.s32 	%r492, %r150, %r491;
	add.s32 	%r493, %r151, %r492;
	add.s32 	%r494, %r152, %r493;
	add.s32 	%r495, %r153, %r494;
	add.s32 	%r496, %r154, %r495;
	add.s32 	%r497, %r155, %r496;
	add.s32 	%r498, %r156, %r497;
	add.s32 	%r499, %r157, %r498;
	add.s32 	%r500, %r158, %r499;
	add.s32 	%r501, %r159, %r500;
	add.s32 	%r502, %r160, %r501;
	add.s32 	%r503, %r161, %r502;
	add.s32 	%r504, %r162, %r503;
	add.s32 	%r459, %r163, %r504;
	mov.b32 	%r457, 1;
	mov.b32 	%r482, 0;
	mov.b32 	%r484, -1;
	// begin inline asm
	{  .reg .s32 r0;  .reg .pred p;  shfl.sync.up.b32 r0|p, %r459, %r457, %r482, %r484;  @p add.s32 r0, r0, %r459;  mov.s32 %r455, r0;}
	// end inline asm
	mov.b32 	%r463, 2;
	// begin inline asm
	{  .reg .s32 r0;  .reg .pred p;  shfl.sync.up.b32 r0|p, %r455, %r463, %r482, %r484;  @p add.s32 r0, r0, %r455;  mov.s32 %r461, r0;}
	// end inline asm
	mov.b32 	%r469, 4;
	// begin inline asm
	{  .reg .s32 r0;  .reg .pred p;  shfl.sync.up.b32 r0|p, %r461, %r469, %r482, %r484;  @p add.s32 r0, r0, %r461;  mov.s32 %r467, r0;}
	// end inline asm
	mov.b32 	%r475, 8;
	// begin inline asm
	{  .reg .s32 r0;  .reg .pred p;  shfl.sync.up.b32 r0|p, %r467, %r475, %r482, %r484;  @p add.s32 r0, r0, %r467;  mov.s32 %r473, r0;}
	// end inline asm
	mov.b32 	%r481, 16;
	// begin inline asm
	{  .reg .s32 r0;  .reg .pred p;  shfl.sync.up.b32 r0|p, %r473, %r481, %r482, %r484;  @p add.s32 r0, r0, %r473;  mov.s32 %r479, r0;}
	// end inline asm
	setp.ne.s32 	%p67, %r252, 31;
	@%p67 bra 	$L__BB9_74;
	shl.b32 	%r505, %r139, 2;
	mov.u32 	%r506, _ZZN3cub18CUB_300001_SM_10006detail4scan16DeviceScanKernelINS2_10policy_hubIiiijN4cuda3std3__44plusIvEEE10Policy1000EN6thrust24THRUST_300001_SM_1000_NS6detail15normal_iteratorINSD_10device_ptrIiEEEESI_NS0_13ScanTileStateIiLb1EEES9_NS0_8NullTypeEjiLb0ESL_EEvT0_T1_T2_iT3_T4_T5_E12temp_storage;
	add.s32 	%r507, %r506, %r505;
	st.shared.u32 	[%r507+16], %r479;
$L__BB9_74:
	sub.s32 	%r508, %r479, %r459;
	bar.sync 	0;
	ld.shared.v4.u32 	{%r509, %r510, %r511, %r512}, [_ZZN3cub18CUB_300001_SM_10006detail4scan16DeviceScanKernelINS2_10policy_hubIiiijN4cuda3std3__44plusIvEEE10Policy1000EN6thrust24THRUST_300001_SM_1000_NS6detail15normal_iteratorINSD_10device_ptrIiEEEESI_NS0_13ScanTileStateIiLb1EEES9_NS0_8NullTypeEjiLb0ESL_EEvT0_T1_T2_iT3_T4_T5_E12temp_storage+16];
	add.s32 	%r513, %r510, %r509;
	setp.eq.s32 	%p68, %r139, 2;
	selp.b32 	%r514, %r513, %r509, %p68;
	add.s32 	%r515, %r513, %r511;
	setp.eq.s32 	%p69, %r139, 3;
	selp.b32 	%r516, %r515, %r514, %p69;
	add.s32 	%r517, %r515, %r512;
	setp.eq.s32 	%p70, %r139, 4;
	selp.b32 	%r518, %r517, %r516, %p70;
	ld.shared.v4.u32 	{%r519, %r520, %r521, %r522}, [_ZZN3cub18CUB_300001_SM_10006detail4scan16DeviceScanKernelINS2_10policy_hubIiiijN4cuda3std3__44plusIvEEE10Policy1000EN6thrust24THRUST_300001_SM_1000_NS6detail15normal_iteratorINSD_10device_ptrIiEEEESI_NS0_13ScanTileStateIiLb1EEES9_NS0_8NullTypeEjiLb0ESL_EEvT0_T1_T2_iT3_T4_T5_E12temp_storage+32];
	add.s32 	%r523, %r517, %r519;
	setp.eq.s32 	%p71, %r139, 5;
	selp.b32 	%r524, %r523, %r518, %p71;
	add.s32 	%r525, %r523, %r520;
	setp.eq.s32 	%p72, %r139, 6;
	selp.b32 	%r526, %r525, %r524, %p72;
	add.s32 	%r527, %r525, %r521;
	setp.eq.s32 	%p73, %r139, 7;
	selp.b32 	%r528, %r527, %r526, %p73;
	add.s32 	%r529, %r527, %r522;
	setp.eq.s32 	%p74, %r139, 8;
	selp.b32 	%r530, %r529, %r528, %p74;
	.pragma "used_bytes_mask 4095";
	ld.shared.v4.u32 	{%r531, %r532, %r533, %r534}, [_ZZN3cub18CUB_300001_SM_10006detail4scan16DeviceScanKernelINS2_10policy_hubIiiijN4cuda3std3__44plusIvEEE10Policy1000EN6thrust24THRUST_300001_SM_1000_NS6detail15normal_iteratorINSD_10device_ptrIiEEEESI_NS0_13ScanTileStateIiLb1EEES9_NS0_8NullTypeEjiLb0ESL_EEvT0_T1_T2_iT3_T4_T5_E12temp_storage+48];
	add.s32 	%r535, %r529, %r531;
	setp.eq.s32 	%p75, %r139, 9;
	selp.b32 	%r536, %r535, %r530, %p75;
	add.s32 	%r537, %r535, %r532;
	setp.eq.s32 	%p76, %r139, 10;
	selp.b32 	%r538, %r537, %r536, %p76;
	add.s32 	%r539, %r537, %r533;
	setp.eq.s32 	%p77, %r139, 11;
	selp.b32 	%r540, %r539, %r538, %p77;
	setp.lt.u32 	%p78, %r82, 32;
	setp.eq.s32 	%p79, %r252, 0;
	selp.b32 	%r541, 0, %r508, %p79;
	add.s32 	%r542, %r540, %r541;
	selp.b32 	%r543, %r508, %r542, %p78;
	setp.eq.s32 	%p80, %r82, 0;
	selp.b32 	%r1049, 0, %r543, %p80;
	bra.uni 	$L__BB9_94;
$L__BB9_75:
	add.s32 	%r286, %r143, %r142;
	add.s32 	%r287, %r144, %r286;
	add.s32 	%r288, %r145, %r287;
	add.s32 	%r289, %r146, %r288;
	add.s32 	%r290, %r147, %r289;
	add.s32 	%r291, %r148, %r290;
	add.s32 	%r292, %r149, %r291;
	add.s32 	%r293, %r150, %r292;
	add.s32 	%r294, %r151, %r293;
	add.s32 	%r295, %r152, %r294;
	add.s32 	%r296, %r153, %r295;
	add.s32 	%r297, %r154, %r296;
	add.s32 	%r298, %r155, %r297;
	add.s32 	%r299, %r156, %r298;
	add.s32 	%r300, %r157, %r299;
	add.s32 	%r301, %r158, %r300;
	add.s32 	%r302, %r159, %r301;
	add.s32 	%r303, %r160, %r302;
	add.s32 	%r304, %r161, %r303;
	add.s32 	%r305, %r162, %r304;
	add.s32 	%r260, %r163, %r305;
	mov.b32 	%r258, 1;
	mov.b32 	%r283, 0;
	mov.b32 	%r285, -1;
	// begin inline asm
	{  .reg .s32 r0;  .reg .pred p;  shfl.sync.up.b32 r0|p, %r260, %r258, %r283, %r285;  @p add.s32 r0, r0, %r260;  mov.s32 %r256, r0;}
	// end inline asm
	mov.b32 	%r264, 2;
	// begin inline asm
	{  .reg .s32 r0;  .reg .pred p;  shfl.sync.up.b32 r0|p, %r256, %r264, %r283, %r285;  @p add.s32 r0, r0, %r256;  mov.s32 %r262, r0;}
	// end inline asm
	mov.b32 	%r270, 4;
	// begin inline asm
	{  .reg .s32 r0;  .reg .pred p;  shfl.sync.up.b32 r0|p, %r262, %r270, %r283, %r285;  @p add.s32 r0, r0, %r262;  mov.s32 %r268, r0;}
	// end inline asm
	mov.b32 	%r276, 8;
	// begin inline asm
	{  .reg .s32 r0;  .reg .pred p;  shfl.sync.up.b32 r0|p, %r268, %r276, %r283, %r285;  @p add.s32 r0, r0, %r268;  mov.s32 %r274, r0;}
	// end inline asm
	mov.b32 	%r282, 16;
	// begin inline asm
	{  .reg .s32 r0;  .reg .pred p;  shfl.sync.up.b32 r0|p, %r274, %r282, %r283, %r285;  @p add.s32 r0, r0, %r274;  mov.s32 %r280, r0;}
	// end inline asm
	setp.ne.s32 	%p26, %r252, 31;
	@%p26 bra 	$L__BB9_77;
	shl.b32 	%r306, %r139, 2;
	mov.u32 	%r307, _ZZN3cub18CUB_300001_SM_10006detail4scan16DeviceScanKernelINS2_10policy_hubIiiijN4cuda3std3__44plusIvEEE10Policy1000EN6thrust24THRUST_300001_SM_1000_NS6detail15normal_iteratorINSD_10device_ptrIiEEEESI_NS0_13ScanTileStateIiLb1EEES9_NS0_8NullTypeEjiLb0ESL_EEvT0_T1_T2_iT3_T4_T5_E12temp_storage;
	add.s32 	%r308, %r307, %r306;
	st.shared.u32 	[%r308+16], %r280;
$L__BB9_77:
	sub.s32 	%r309, %r280, %r260;
	bar.sync 	0;
	ld.shared.v4.u32 	{%r310, %r311, %r312, %r313}, [_ZZN3cub18CUB_300001_SM_10006detail4scan16DeviceScanKernelINS2_10policy_hubIiiijN4cuda3std3__44plusIvEEE10Policy1000EN6thrust24THRUST_300001_SM_1000_NS6detail15normal_iteratorINSD_10device_ptrIiEEEESI_NS0_13ScanTileStateIiLb1EEES9_NS0_8NullTypeEjiLb0ESL_EEvT0_T1_T2_iT3_T4_T5_E12temp_storage+16];
	add.s32 	%r314, %r311, %r310;
	setp.eq.s32 	%p27, %r139, 2;
	selp.b32 	%r315, %r314, %r310, %p27;
	add.s32 	%r316, %r314, %r312;
	setp.eq.s32 	%p28, %r139, 3;
	selp.b32 	%r317, %r316, %r315, %p28;
	add.s32 	%r318, %r316, %r313;
	setp.eq.s32 	%p29, %r139, 4;
	selp.b32 	%r319, %r318, %r317, %p29;
	ld.shared.v4.u32 	{%r320, %r321, %r322, %r323}, [_ZZN3cub18CUB_300001_SM_10006detail4scan16DeviceScanKernelINS2_10policy_hubIiiijN4cuda3std3__44plusIvEEE10Policy1000EN6thrust24THRUST_300001_SM_1000_NS6detail15normal_iteratorINSD_10device_ptrIiEEEESI_NS0_13ScanTileStateIiLb1EEES9_NS0_8NullTypeEjiLb0ESL_EEvT0_T1_T2_iT3_T4_T5_E12temp_storage+32];
	add.s32 	%r324, %r318, %r320;
	setp.eq.s32 	%p30, %r139, 5;
	selp.b32 	%r325, %r324, %r319, %p30;
	add.s32 	%r326, %r324, %r321;
	setp.eq.s32 	%p31, %r139, 6;
	selp.b32 	%r327, %r326, %r325, %p31;
	add.s32 	%r328, %r326, %r322;
	setp.eq.s32 	%p32, %r139, 7;
	selp.b32 	%r329, %r328, %r327, %p32;
	add.s32 	%r330, %r328, %r323;
	setp.eq.s32 	%p33, %r139, 8;
	selp.b32 	%r331, %r330, %r329, %p33;
	ld.shared.v4.u32 	{%r332, %r333, %r334, %r335}, [_ZZN3cub18CUB_300001_SM_10006detail4scan16DeviceScanKernelINS2_10policy_hubIiiijN4cuda3std3__44plusIvEEE10Policy1000EN6thrust24THRUST_300001_SM_1000_NS6detail15normal_iteratorINSD_10device_ptrIiEEEESI_NS0_13ScanTileStateIiLb1EEES9_NS0_8NullTypeEjiLb0ESL_EEvT0_T1_T2_iT3_T4_T5_E12temp_storage+48];
	add.s32 	%r336, %r330, %r332;
	setp.eq.s32 	%p34, %r139, 9;
	selp.b32 	%r337, %r336, %r331, %p34;
	add.s32 	%r338, %r336, %r333;
	setp.eq.s32 	%p35, %r139, 10;
	selp.b32 	%r339, %r338, %r337, %p35;
	add.s32 	%r340, %r338, %r334;
	setp.eq.s32 	%p36, %r139, 11;
	selp.b32 	%r341, %r340, %r339, %p36;
	add.s32 	%r169, %r340, %r335;
	setp.gt.u32 	%p37, %r82, 31;
	setp.lt.u32 	%p38, %r82, 32;
	setp.eq.s32 	%p39, %r252, 0;
	selp.b32 	%r342, 0, %r309, %p39;
	add.s32 	%r1048, %r341, %r342;
	selp.b32 	%r171, %r309, %r1048, %p38;
	@%p37 bra 	$L__BB9_93;
	setp.ne.s32 	%p40, %r82, 0;
	mul.wide.s32 	%rd18, %r998, 8;
	add.s64 	%rd10, %rd1, %rd18;
	@%p40 bra 	$L__BB9_80;
	st.shared.u32 	[_ZZN3cub18CUB_300001_SM_10006detail4scan16DeviceScanKernelINS2_10policy_hubIiiijN4cuda3std3__44plusIvEEE10Policy1000EN6thrust24THRUST_300001_SM_1000_NS6detail15normal_iteratorINSD_10device_ptrIiEEEESI_NS0_13ScanTileStateIiLb1EEES9_NS0_8NullTypeEjiLb0ESL_EEvT0_T1_T2_iT3_T4_T5_E12temp_storage+12], %r169;
	add.s64 	%rd19, %rd10, 256;
	mov.b32 	%r343, 100;
	// begin inline asm
	st.relaxed.gpu.v2.u32 [%rd19], {%r343, %r169};
	// end inline asm
$L__BB9_80:
	not.b32 	%r349, %r82;
	add.s32 	%r1043, %r998, %r349;
	mov.b32 	%r345, 830;
	// begin inline asm
	nanosleep.u32 %r345;
	// end inline asm
	mul.wide.s32 	%rd21, %r1043, 8;
	add.s64 	%rd22, %rd1, %rd21;
	add.s64 	%rd20, %rd22, 256;
	// begin inline asm
	ld.relaxed.gpu.v2.u32 {%r1045, %r1037}, [%rd20];
	// end inline asm
	mov.b32 	%r1038, 952;
$L__BB9_81:
	setp.eq.s32 	%p41, %r1045, 99;
	mov.b32 	%r350, -1;
	vote.sync.any.pred 	%p42, %p41, %r350;
	not.pred 	%p43, %p42;
	@%p43 bra 	$L__BB9_83;
	mul.lo.s32 	%r453, %r998, 16807;
	and.b32  	%r998, %r453, 2147483647;
	add.s32 	%r454, %r1038, 1;
	rem.u32 	%r450, %r998, %r454;
	// begin inline asm
	nanosleep.u32 %r450;
	// end inline asm
	shr.u32 	%r1038, %r1038, 1;
	// begin inline asm
	ld.relaxed.gpu.v2.u32 {%r1045, %r1037}, [%rd20];
	// end inline asm
	bra.uni 	$L__BB9_81;
$L__BB9_83:
	setp.eq.s32 	%p44, %r1045, 101;
	mov.b32 	%r377, -1;
	vote.sync.ballot.b32 	%r379, %p44, %r377;
	// begin inline asm
	mov.u32 %r352, %lanemask_ge;
	// end inline asm
	and.b32  	%r380, %r379, %r352;
	or.b32  	%r381, %r380, -2147483648;
	add.s32 	%r382, %r381, -1;
	not.b32 	%r383, %r381;
	and.b32  	%r384, %r383, %r382;
	popc.b32 	%r356, %r384;
	mov.b32 	%r355, 1;
	// begin inline asm
	shfl.sync.down.b32 %r353, %r1037, %r355, %r356, %r377;
	// end inline asm
	setp.lt.s32 	%p46, %r252, %r356;
	selp.b32 	%r385, %r353, 0, %p46;
	add.s32 	%r359, %r385, %r1037;
	mov.b32 	%r360, 2;
	// begin inline asm
	shfl.sync.down.b32 %r358, %r359, %r360, %r356, %r377;
	// end inline asm
	add.s32 	%r386, %r252, 2;
	setp.gt.s32 	%p47, %r386, %r356;
	selp.b32 	%r387, 0, %r358, %p47;
	add.s32 	%r364, %r359, %r387;
	mov.b32 	%r365, 4;
	// begin inline asm
	shfl.sync.down.b32 %r363, %r364, %r365, %r356, %r377;
	// end inline asm
	add.s32 	%r388, %r252, 4;
	setp.gt.s32 	%p48, %r388, %r356;
	selp.b32 	%r389, 0, %r363, %p48;
	add.s32 	%r369, %r364, %r389;
	mov.b32 	%r370, 8;
	// begin inline asm
	shfl.sync.down.b32 %r368, %r369, %r370, %r356, %r377;
	// end inline asm
	add.s32 	%r390, %r252, 8;
	setp.gt.s32 	%p49, %r390, %r356;
	selp.b32 	%r391, 0, %r368, %p49;
	add.s32 	%r374, %r369, %r391;
	mov.b32 	%r375, 16;
	// begin inline asm
	shfl.sync.down.b32 %r373, %r374, %r375, %r356, %r377;
	// end inline asm
	add.s32 	%r392, %r252, 16;
	setp.gt.s32 	%p50, %r392, %r356;
	selp.b32 	%r393, 0, %r373, %p50;
	add.s32 	%r1041, %r374, %r393;
	add.s64 	%rd11, %rd1, 256;
	mov.b32 	%r1039, 952;
$L__BB9_84:
	setp.ne.s32 	%p51, %r1045, 101;
	mov.b32 	%r394, -1;
	vote.sync.all.pred 	%p52, %p51, %r394;
	not.pred 	%p53, %p52;
	@%p53 bra 	$L__BB9_89;
	shr.u32 	%r1039, %r1039, 1;
	mul.wide.s32 	%rd25, %r1043, 8;
	add.s64 	%rd26, %rd11, %rd25;
	add.s64 	%rd24, %rd26, -256;
	// begin inline asm
	ld.relaxed.gpu.v2.u32 {%r1045, %r1046}, [%rd24];
	// end inline asm
	mov.u32 	%r1047, %r1039;
$L__BB9_86:
	setp.eq.s32 	%p57, %r1045, 99;
	mov.b32 	%r402, -1;
	vote.sync.any.pred 	%p58, %p57, %r402;
	not.pred 	%p59, %p58;
	@%p59 bra 	$L__BB9_88;
	mul.lo.s32 	%r448, %r998, 16807;
	and.b32  	%r998, %r448, 2147483647;
	add.s32 	%r449, %r1047, 1;
	rem.u32 	%r445, %r998, %r449;
	// begin inline asm
	nanosleep.u32 %r445;
	// end inline asm
	shr.u32 	%r1047, %r1047, 1;
	// begin inline asm
	ld.relaxed.gpu.v2.u32 {%r1045, %r1046}, [%rd24];
	// end inline asm
	bra.uni 	$L__BB9_86;
$L__BB9_88:
	setp.eq.s32 	%p60, %r1045, 101;
	mov.b32 	%r428, -1;
	vote.sync.ballot.b32 	%r429, %p60, %r428;
	and.b32  	%r430, %r429, %r352;
	or.b32  	%r431, %r430, -2147483648;
	add.s32 	%r432, %r431, -1;
	not.b32 	%r433, %r431;
	and.b32  	%r434, %r433, %r432;
	popc.b32 	%r407, %r434;
	mov.b32 	%r406, 1;
	// begin inline asm
	shfl.sync.down.b32 %r404, %r1046, %r406, %r407, %r428;
	// end inline asm
	setp.lt.s32 	%p62, %r252, %r407;
	selp.b32 	%r435, %r404, 0, %p62;
	add.s32 	%r410, %r435, %r1046;
	mov.b32 	%r411, 2;
	// begin inline asm
	shfl.sync.down.b32 %r409, %r410, %r411, %r407, %r428;
	// end inline asm
	add.s32 	%r436, %r252, 2;
	setp.gt.s32 	%p63, %r436, %r407;
	selp.b32 	%r437, 0, %r409, %p63;
	add.s32 	%r415, %r410, %r437;
	mov.b32 	%r416, 4;
	// begin inline asm
	shfl.sync.down.b32 %r414, %r415, %r416, %r407, %r428;
	// end inline asm
	add.s32 	%r438, %r252, 4;
	setp.gt.s32 	%p64, %r438, %r407;
	selp.b32 	%r439, 0, %r414, %p64;
	add.s32 	%r420, %r415, %r439;
	mov.b32 	%r421, 8;
	// begin inline asm
	shfl.sync.down.b32 %r419, %r420, %r421, %r407, %r428;
	// end inline asm
	add.s32 	%r440, %r252, 8;
	setp.gt.s32 	%p65, %r440, %r407;
	selp.b32 	%r441, 0, %r419, %p65;
	add.s32 	%r425, %r420, %r441;
	mov.b32 	%r426, 16;
	// begin inline asm
	shfl.sync.down.b32 %r424, %r425, %r426, %r407, %r428;
	// end inline asm
	add.s32 	%r442, %r252, 16;
	setp.gt.s32 	%p66, %r442, %r407;
	selp.b32 	%r443, 0, %r424, %p66;
	add.s32 	%r444, %r443, %r1041;
	add.s32 	%r1041, %r444, %r425;
	add.s32 	%r1043, %r1043, -32;
	bra.uni 	$L__BB9_84;
$L__BB9_89:
	@%p40 bra 	$L__BB9_91;
	add.s32 	%r397, %r1041, %r169;
	add.s64 	%rd23, %rd10, 256;
	mov.b32 	%r396, 101;
	// begin inline asm
	st.relaxed.gpu.v2.u32 [%rd23], {%r396, %r397};
	// end inline asm
	st.shared.u32 	[_ZZN3cub18CUB_300001_SM_10006detail4scan16DeviceScanKernelINS2_10policy_hubIiiijN4cuda3std3__44plusIvEEE10Policy1000EN6thrust24THRUST_300001_SM_1000_NS6detail15normal_iteratorINSD_10device_ptrIiEEEESI_NS0_13ScanTileStateIiLb1EEES9_NS0_8NullTypeEjiLb0ESL_EEvT0_T1_T2_iT3_T4_T5_E12temp_storage+4], %r1041;
	st.shared.u32 	[_ZZN3cub18CUB_300001_SM_10006detail4scan16DeviceScanKernelINS2_10policy_hubIiiijN4cuda3std3__44plusIvEEE10Policy1000EN6thrust24THRUST_300001_SM_1000_NS6detail15normal_iteratorINSD_10device_ptrIiEEEESI_NS0_13ScanTileStateIiLb1EEES9_NS0_8NullTypeEjiLb0ESL_EEvT0_T1_T2_iT3_T4_T5_E12temp_storage+8], %r397;
$L__BB9_91:
	setp.ne.s32 	%p55, %r252, 0;
	mov.u32 	%r1048, %r171;
	@%p55 bra 	$L__BB9_93;
	st.shared.u32 	[_ZZN3cub18CUB_300001_SM_10006detail4scan16DeviceScanKernelINS2_10policy_hubIiiijN4cuda3std3__44plusIvEEE10Policy1000EN6thrust24THRUST_300001_SM_1000_NS6detail15normal_iteratorINSD_10device_ptrIiEEEESI_NS0_13ScanTileStateIiLb1EEES9_NS0_8NullTypeEjiLb0ESL_EEvT0_T1_T2_iT3_T4_T5_E12temp_storage+76], %r1041;
	mov.u32 	%r1048, %r1041;
$L__BB9_93:
	bar.sync 	0;
	setp.eq.s32 	%p56, %r82, 0;
	ld.shared.u32 	%r398, [_ZZN3cub18CUB_300001_SM_10006detail4scan16DeviceScanKernelINS2_10policy_hubIiiijN4cuda3std3__44plusIvEEE10Policy1000EN6thrust24THRUST_300001_SM_1000_NS6detail15normal_iteratorINSD_10device_ptrIiEEEESI_NS0_13ScanTileStateIiLb1EEES9_NS0_8NullTypeEjiLb0ESL_EEvT0_T1_T2_iT3_T4_T5_E12temp_storage+76];
	selp.b32 	%r399, 0, %r398, %p56;
	add.s32 	%r1049, %r399, %r1048;
$L__BB9_94:
	add.s32 	%r544, %r1049, %r142;
	add.s32 	%r545, %r143, %r544;
	add.s32 	%r546, %r144, %r545;
	add.s32 	%r547, %r145, %r546;
	add.s32 	%r548, %r146, %r547;
	add.s32 	%r549, %r147, %r548;
	add.s32 	%r550, %r148, %r549;
	add.s32 	%r551, %r149, %r550;
	add.s32 	%r552, %r150, %r551;
	add.s32 	%r553, %r151, %r552;
	add.s32 	%r554, %r152, %r553;
	add.s32 	%r555, %r153, %r554;
	add.s32 	%r556, %r154, %r555;
	add.s32 	%r557, %r155, %r556;
	add.s32 	%r558, %r156, %r557;
	add.s32 	%r559, %r157, %r558;
	add.s32 	%r560, %r158, %r559;
	add.s32 	%r561, %r159, %r560;
	add.s32 	%r562, %r160, %r561;
	add.s32 	%r563, %r161, %r562;
	add.s32 	%r564, %r162, %r563;
	add.s32 	%r565, %r163, %r564;
	bar.sync 	0;
	st.shared.v2.u32 	[%r141], {%r544, %r545};
	st.shared.v2.u32 	[%r141+8], {%r546, %r547};
	st.shared.v2.u32 	[%r141+16], {%r548, %r549};
	st.shared.v2.u32 	[%r141+24], {%r550, %r551};
	st.shared.v2.u32 	[%r141+32], {%r552, %r553};
	st.shared.v2.u32 	[%r141+40], {%r554, %r555};
	st.shared.v2.u32 	[%r141+48], {%r556, %r557};
	st.shared.v2.u32 	[%r141+56], {%r558, %r559};
	st.shared.v2.u32 	[%r141+64], {%r560, %r561};
	st.shared.v2.u32 	[%r141+72], {%r562, %r563};
	st.shared.v2.u32 	[%r141+80], {%r564, %r565};
	bar.warp.sync 	-1;
	ld.shared.u32 	%r210, [%r140];
	ld.shared.u32 	%r211, [%r140+128];
	ld.shared.u32 	%r212, [%r140+256];
	ld.shared.u32 	%r213, [%r140+384];
	ld.shared.u32 	%r214, [%r140+512];
	ld.shared.u32 	%r215, [%r140+640];
	ld.shared.u32 	%r216, [%r140+768];
	ld.shared.u32 	%r217, [%r140+896];
	ld.shared.u32 	%r218, [%r140+1024];
	ld.shared.u32 	%r219, [%r140+1152];
	ld.shared.u32 	%r220, [%r140+1280];
	ld.shared.u32 	%r221, [%r140+1408];
	ld.shared.u32 	%r222, [%r140+1536];
	ld.shared.u32 	%r223, [%r140+1664];
	ld.shared.u32 	%r224, [%r140+1792];
	ld.shared.u32 	%r225, [%r140+1920];
	ld.shared.u32 	%r226, [%r140+2048];
	ld.shared.u32 	%r227, [%r140+2176];
	ld.shared.u32 	%r228, [%r140+2304];
	ld.shared.u32 	%r229, [%r140+2432];
	ld.shared.u32 	%r230, [%r140+2560];
	ld.shared.u32 	%r231, [%r140+2688];
	setp.ne.s32 	%p81, %r82, 0;
	@%p81 bra 	$L__BB9_96;
	st.volatile.shared.u32 	[_ZZN3cub18CUB_300001_SM_10006detail4scan16DeviceScanKernelINS2_10policy_hubIiiijN4cuda3std3__44plusIvEEE10Policy1000EN6thrust24THRUST_300001_SM_1000_NS6detail15normal_iteratorINSD_10device_ptrIiEEEESI_NS0_13ScanTileStateIiLb1EEES9_NS0_8NullTypeEjiLb0ESL_EEvT0_T1_T2_iT3_T4_T5_E12temp_storage+33792], %r3;
$L__BB9_96:
	ld.param.u32 	%r997, [_ZN3cub18CUB_300001_SM_10006detail4scan16DeviceScanKernelINS2_10policy_hubIiiijN4cuda3std3__44plusIvEEE10Policy1000EN6thrust24THRUST_300001_SM_1000_NS6detail15normal_iteratorINSD_10device_ptrIiEEEESI_NS0_13ScanTileStateIiLb1EEES9_NS0_8NullTypeEjiLb0ESL_EEvT0_T1_T2_iT3_T4_T5__param_3];
	bar.sync 	0;
	ld.volatile.shared.u32 	%r232, [_ZZN3cub18CUB_300001_SM_10006detail4scan16DeviceScanKernelINS2_10policy_hubIiiijN4cuda3std3__44plusIvEEE10Policy1000EN6thrust24THRUST_300001_SM_1000_NS6detail15normal_iteratorINSD_10device_ptrIiEEEESI_NS0_13ScanTileStateIiLb1EEES9_NS0_8NullTypeEjiLb0ESL_EEvT0_T1_T2_iT3_T4_T5_E12temp_storage+33792];
	cvt.u64.u32 	%rd33, %r84;
	mov.u32 	%r566, %ctaid.x;
	add.s32 	%r567, %r997, %r566;
	mul.lo.s32 	%r568, %r567, 8448;
	cvt.u64.u32 	%rd34, %r568;
	add.s64 	%rd35, %rd33, %rd34;
	setp.ge.s32 	%p82, %r84, %r232;
	shl.b64 	%rd36, %rd35, 2;
	add.s64 	%rd12, %rd3, %rd36;
	@%p82 bra 	$L__BB9_98;
	st.global.u32 	[%rd12], %r210;
$L__BB9_98:
	mov.u32 	%r569, %tid.x;
	and.b32  	%r570, %r569, 992;
	mul.lo.s32 	%r571, %r570, 22;
	and.b32  	%r572, %r569, 31;
	or.b32  	%r573, %r571, %r572;
	or.b32  	%r574, %r573, 32;
	setp.ge.s32 	%p83, %r574, %r232;
	@%p83 bra 	$L__BB9_100;
	st.global.u32 	[%rd12+128], %r211;
$L__BB9_100:
	setp.ge.s32 	%p84, %r89, %r232;
	@%p84 bra 	$L__BB9_102;
	st.global.u32 	[%rd12+256], %r212;
$L__BB9_102:
	setp.ge.s32 	%p85, %r92, %r232;
	@%p85 bra 	$L__BB9_104;
	st.global.u32 	[%rd12+384], %r213;
$L__BB9_104:
	add.s32 	%r580, %r573, 128;
	setp.ge.s32 	%p86, %r580, %r232;
	@%p86 bra 	$L__BB9_106;
	st.global.u32 	[%rd12+512], %r214;
$L__BB9_106:
	add.s32 	%r586, %r573, 160;
	setp.ge.s32 	%p87, %r586, %r232;
	@%p87 bra 	$L__BB9_108;
	st.global.u32 	[%rd12+640], %r215;
$L__BB9_108:
	add.s32 	%r592, %r573, 192;
	setp.ge.s32 	%p88, %r592, %r232;
	@%p88 bra 	$L__BB9_110;
	st.global.u32 	[%rd12+768], %r216;
$L__BB9_110:
	setp.ge.s32 	%p89, %r101, %r232;
	@%p89 bra 	$L__BB9_112;
	st.global.u32 	[%rd12+896], %r217;
$L__BB9_112:
	add.s32 	%r598, %r573, 256;
	setp.ge.s32 	%p90, %r598, %r232;
	@%p90 bra 	$L__BB9_114;
	st.global.u32 	[%rd12+1024], %r218;
$L__BB9_114:
	add.s32 	%r604, %r573, 288;
	setp.ge.s32 	%p91, %r604, %r232;
	@%p91 bra 	$L__BB9_116;
	st.global.u32 	[%rd12+1152], %r219;
$L__BB9_116:
	add.s32 	%r610, %r573, 320;
	setp.ge.s32 	%p92, %r610, %r232;
	@%p92 bra 	$L__BB9_118;
	st.global.u32 	[%rd12+1280], %r220;
$L__BB9_118:
	setp.ge.s32 	%p93, %r110, %r232;
	@%p93 bra 	$L__BB9_120;
	st.global.u32 	[%rd12+1408], %r221;
$L__BB9_120:
	setp.ge.s32 	%p94, %r113, %r232;
	@%p94 bra 	$L__BB9_122;
	st.global.u32 	[%rd12+1536], %r222;
$L__BB9_122:
	setp.ge.s32 	%p95, %r116, %r232;
	@%p95 bra 	$L__BB9_124;
	st.global.u32 	[%rd12+1664], %r223;
$L__BB9_124:
	setp.ge.s32 	%p96, %r119, %r232;
	@%p96 bra 	$L__BB9_126;
	st.global.u32 	[%rd12+1792], %r224;
$L__BB9_126:
	add.s32 	%r616, %r573, 480;
	setp.ge.s32 	%p97, %r616, %r232;
	@%p97 bra 	$L__BB9_128;
	st.global.u32 	[%rd12+1920], %r225;
$L__BB9_128:
	add.s32 	%r622, %r573, 512;
	setp.ge.s32 	%p98, %r622, %r232;
	@%p98 bra 	$L__BB9_130;
	st.global.u32 	[%rd12+2048], %r226;
$L__BB9_130:
	setp.ge.s32 	%p99, %r126, %r232;
	@%p99 bra 	$L__BB9_132;
	st.global.u32 	[%rd12+2176], %r227;
$L__BB9_132:
	add.s32 	%r628, %r573, 576;
	setp.ge.s32 	%p100, %r628, %r232;
	@%p100 bra 	$L__BB9_134;
	st.global.u32 	[%rd12+2304], %r228;
$L__BB9_134:
	setp.ge.s32 	%p101, %r131, %r232;
	@%p101 bra 	$L__BB9_136;
	st.global.u32 	[%rd12+2432], %r229;
$L__BB9_136:
	add.s32 	%r634, %r573, 640;
	setp.ge.s32 	%p102, %r634, %r232;
	@%p102 bra 	$L__BB9_138;
	st.global.u32 	[%rd12+2560], %r230;
$L__BB9_138:
	add.s32 	%r640, %r573, 672;
	setp.ge.s32 	%p103, %r640, %r232;
	@%p103 bra 	$L__BB9_140;
	st.global.u32 	[%rd12+2688], %r231;
$L__BB9_140:
	ret;

}
	// .globl	_ZN3cub18CUB_300001_SM_10006detail4scan16DeviceScanKernelINS2_10policy_hubIiiimN4cuda3std3__44plusIvEEE10Policy1000EN6thrust24THRUST_300001_SM_1000_NS6detail15normal_iteratorINSD_10device_ptrIiEEEESI_NS0_13ScanTileStateIiLb1EEES9_NS0_8NullTypeEmiLb0ESL_EEvT0_T1_T2_iT3_T4_T5_
.visible .entry _ZN3cub18CUB_300001_SM_10006detail4scan16DeviceScanKernelINS2_10policy_hubIiiimN4cuda3std3__44plusIvEEE10Policy1000EN6thrust24THRUST_300001_SM_1000_NS6detail15normal_iteratorINSD_10device_ptrIiEEEESI_NS0_13ScanTileStateIiLb1EEES9_NS0_8NullTypeEmiLb0ESL_EEvT0_T1_T2_iT3_T4_T5_(
	.param .align 8 .b8 _ZN3cub18CUB_300001_SM_10006detail4scan16DeviceScanKernelINS2_10policy_hubIiiimN4cuda3std3__44plusIvEEE10Policy1000EN6thrust24THRUST_300001_SM_1000_NS6detail15normal_iteratorINSD_10device_ptrIiEEEESI_NS0_13ScanTileStateIiLb1EEES9_NS0_8NullTypeEmiLb0ESL_EEvT0_T1_T2_iT3_T4_T5__param_0[8],
	.param .align 8 .b8 _ZN3cub18CUB_300001_SM_10006detail4scan16DeviceScanKernelINS2_10policy_hubIiiimN4cuda3std3__44plusIvEEE10Policy1000EN6thrust24THRUST_300001_SM_1000_NS6detail15normal_iteratorINSD_10device_ptrIiEEEESI_NS0_13ScanTileStateIiLb1EEES9_NS0_8NullTypeEmiLb0ESL_EEvT0_T1_T2_iT3_T4_T5__param_1[8],
	.param .align 8 .b8 _ZN3cub18CUB_300001_SM_10006detail4scan16DeviceScanKernelINS2_10policy_hubIiiimN4cuda3std3__44plusIvEEE10Policy1000EN6thrust24THRUST_300001_SM_1000_NS6detail15normal_iteratorINSD_10device_ptrIiEEEESI_NS0_13ScanTileStateIiLb1EEES9_NS0_8NullTypeEmiLb0ESL_EEvT0_T1_T2_iT3_T4_T5__param_2[8],
	.param .u32 _ZN3cub18CUB_300001_SM_10006detail4scan16DeviceScanKernelINS2_10policy_hubIiiimN4cuda3std3__44plusIvEEE10Policy1000EN6thrust24THRUST_300001_SM_1000_NS6detail15normal_iteratorINSD_10device_ptrIiEEEESI_NS0_13ScanTileStateIiLb1EEES9_NS0_8NullTypeEmiLb0ESL_EEvT0_T1_T2_iT3_T4_T5__param_3,
	.param .align 1 .b8 _ZN3cub18CUB_300001_SM_10006detail4scan16DeviceScanKernelINS2_10policy_hubIiiimN4cuda3std3__44plusIvEEE10Policy1000EN6thrust24THRUST_300001_SM_1000_NS6detail15normal_iteratorINSD_10device_ptrIiEEEESI_NS0_13ScanTileStateIiLb1EEES9_NS0_8NullTypeEmiLb0ESL_EEvT0_T1_T2_iT3_T4_T5__param_4[1],
	.param .align 1 .b8 _ZN3cub18CUB_300001_SM_10006detail4scan16DeviceScanKernelINS2_10policy_hubIiiimN4cuda3std3__44plusIvEEE10Policy1000EN6thrust24THRUST_300001_SM_1000_NS6detail15normal_iteratorINSD_10device_ptrIiEEEESI_NS0_13ScanTileStateIiLb1EEES9_NS0_8NullTypeEmiLb0ESL_EEvT0_T1_T2_iT3_T4_T5__param_5[1],
	.param .u64 _ZN3cub18CUB_300001_SM_10006detail4scan16DeviceScanKernelINS2_10policy_hubIiiimN4cuda3std3__44plusIvEEE10Policy1000EN6thrust24THRUST_300001_SM_1000_NS6detail15normal_iteratorINSD_10device_ptrIiEEEESI_NS0_13ScanTileStateIiLb1EEES9_NS0_8NullTypeEmiLb0ESL_EEvT0_T1_T2_iT3_T4_T5__param_6
)
.maxntid 416
{
	.reg .pred 	%p<158>;
	.reg .b32 	%r<1009>;
	.reg .b64 	%rd<55>;
	// demoted variable
	.shared .align 16 .b8 _ZZN3cub18CUB_300001_SM_10006detail4scan16DeviceScanKernelINS2_10policy_hubIiiimN4cuda3std3__44plusIvEEE10Policy1000EN6thrust24THRUST_300001_SM_1000_NS6detail15normal_iteratorINSD_10device_ptrIiEEEESI_NS0_13ScanTileStateIiLb1EEES9_NS0_8NullTypeEmiLb0ESL_EEvT0_T1_T2_iT3_T4_T5_E12temp_storage[31632];
	ld.param.u64 	%rd1, [_ZN3cub18CUB_300001_SM_10006detail4scan16DeviceScanKernelINS2_10policy_hubIiiimN4cuda3std3__44plusIvEEE10Policy1000EN6thrust24THRUST_300001_SM_1000_NS6detail15normal_iteratorINSD_10device_ptrIiEEEESI_NS0_13ScanTileStateIiLb1EEES9_NS0_8NullTypeEmiLb0ESL_EEvT0_T1_T2_iT3_T4_T5__param_2];
	ld.param.u64 	%rd16, [_ZN3cub18CUB_300001_SM_10006detail4scan16DeviceScanKernelINS2_10policy_hubIiiimN4cuda3std3__44plusIvEEE10Policy1000EN6thrust24THRUST_300001_SM_1000_NS6detail15normal_iteratorINSD_10device_ptrIiEEEESI_NS0_13ScanTileStateIiLb1EEES9_NS0_8NullTypeEmiLb0ESL_EEvT0_T1_T2_iT3_T4_T5__param_1];
	ld.param.u64 	%rd17, [_ZN3cub18CUB_300001_SM_10006detail4scan16DeviceScanKernelINS2_10policy_hubIiiimN4cuda3std3__44plusIvEEE10Policy1000EN6thrust24THRUST_300001_SM_1000_NS6detail15normal_iteratorINSD_10device_ptrIiEEEESI_NS0_13ScanTileStateIiLb1EEES9_NS0_8NullTypeEmiLb0ESL_EEvT0_T1_T2_iT3_T4_T5__param_0];
	ld.param.u32 	%r200, [_ZN3cub18CUB_300001_SM_10006detail4scan16DeviceScanKernelINS2_10policy_hubIiiimN4cuda3std3__44plusIvEEE10Policy1000EN6thrust24THRUST_300001_SM_1000_NS6detail15normal_iteratorINSD_10device_ptrIiEEEESI_NS0_13ScanTileStateIiLb1EEES9_NS0_8NullTypeEmiLb0ESL_EEvT0_T1_T2_iT3_T4_T5__param_3];
	ld.param.u64 	%rd18, [_ZN3cub18CUB_300001_SM_10006detail4scan16DeviceScanKernelINS2_10policy_hubIiiimN4cuda3std3__44plusIvEEE10Policy1000EN6thrust24THRUST_300001_SM_1000_NS6detail15normal_iteratorINSD_10device_ptrIiEEEESI_NS0_13ScanTileStateIiLb1EEES9_NS0_8NullTypeEmiLb0ESL_EEvT0_T1_T2_iT3_T4_T5__param_6];
	cvta.to.global.u64 	%rd2, %rd17;
	cvta.to.global.u64 	%rd3, %rd16;
	mov.u32 	%r201, %ctaid.x;
	add.s32 	%r1, %r200, %r201;
	mul.wide.s32 	%rd4, %r1, 7904;
	sub.s64 	%rd5, %rd18, %rd4;
	setp.lt.u64 	%p1, %rd5, 7905;
	@%p1 bra 	$L__BB10_26;
	mov.u32 	%r2, %tid.x;
	and.b32  	%r625, %r2, 31;
	and.b32  	%r626, %r2, 992;
	mul.lo.s32 	%r627, %r626, 19;
	or.b32  	%r628, %r627, %r625;
	cvt.u64.u32 	%rd38, %r628;
	add.s64 	%rd6, %rd4, %rd38;
	shl.b64 	%rd39, %rd6, 2;
	add.s64 	%rd40, %rd2, %rd39;
	ld.global.u32 	%r629, [%rd40];
	ld.global.u32 	%r630, [%rd40+128];
	ld.global.u32 	%r631, [%rd40+256];
	ld.global.u32 	%r632, [%rd40+384];
	ld.global.u32 	%r633, [%rd40+512];
	ld.global.u32 	%r634, [%rd40+640];
	ld.global.u32 	%r635, [%rd40+768];
	ld.global.u32 	%r636, [%rd40+896];
	ld.global.u32 	%r637, [%rd40+1024];
	ld.global.u32 	%r638, [%rd40+1152];
	ld.global.u32 	%r639, [%rd40+1280];
	ld.global.u32 	%r640, [%rd40+1408];
	ld.global.u32 	%r641, [%rd40+1536];
	ld.global.u32 	%r642, [%rd40+1664];
	ld.global.u32 	%r643, [%rd40+1792];
	ld.global.u32 	%r644, [%rd40+1920];
	ld.global.u32 	%r645, [%rd40+2048];
	ld.global.u32 	%r646, [%rd40+2176];
	ld.global.u32 	%r647, [%rd40+2304];
	// begin inline asm
	mov.u32 %r624, %laneid;
	// end inline asm
	shr.u32 	%r4, %r2, 5;
	mad.lo.s32 	%r648, %r4, 608, %r624;
	shl.b32 	%r649, %r648, 2;
	mov.u32 	%r650, _ZZN3cub18CUB_300001_SM_10006detail4scan16DeviceScanKernelINS2_10policy_hubIiiimN4cuda3std3__44plusIvEEE10Policy1000EN6thrust24THRUST_300001_SM_1000_NS6detail15normal_iteratorINSD_10device_ptrIiEEEESI_NS0_13ScanTileStateIiLb1EEES9_NS0_8NullTypeEmiLb0ESL_EEvT0_T1_T2_iT3_T4_T5_E12temp_storage;
	add.s32 	%r5, %r650, %r649;
	st.shared.u32 	[%r5], %r629;
	st.shared.u32 	[%r5+128], %r630;
	st.shared.u32 	[%r5+256], %r631;
	st.shared.u32 	[%r5+384], %r632;
	st.shared.u32 	[%r5+512], %r633;
	st.shared.u32 	[%r5+640], %r634;
	st.shared.u32 	[%r5+768], %r635;
	st.shared.u32 	[%r5+896], %r636;
	st.shared.u32 	[%r5+1024], %r637;
	st.shared.u32 	[%r5+1152], %r638;
	st.shared.u32 	[%r5+1280], %r639;
	st.shared.u32 	[%r5+1408], %r640;
	st.shared.u32 	[%r5+1536], %r641;
	st.shared.u32 	[%r5+1664], %r642;
	st.shared.u32 	[%r5+1792], %r643;
	st.shared.u32 	[%r5+1920], %r644;
	st.shared.u32 	[%r5+2048], %r645;
	st.shared.u32 	[%r5+2176], %r646;
	st.shared.u32 	[%r5+2304], %r647;
	bar.warp.sync 	-1;
	mad.lo.s32 	%r6, %r624, 72, %r5;
	ld.shared.u32 	%r7, [%r6];
	ld.shared.u32 	%r8, [%r6+4];
	ld.shared.u32 	%r9, [%r6+8];
	ld.shared.u32 	%r10, [%r6+12];
	ld.shared.u32 	%r11, [%r6+16];
	ld.shared.u32 	%r12, [%r6+20];
	ld.shared.u32 	%r13, [%r6+24];
	ld.shared.u32 	%r14, [%r6+28];
	ld.shared.u32 	%r15, [%r6+32];
	ld.shared.u32 	%r16, [%r6+36];
	ld.shared.u32 	%r17, [%r6+40];
	ld.shared.u32 	%r18, [%r6+44];
	ld.shared.u32 	%r19, [%r6+48];
	ld.shared.u32 	%r20, [%r6+52];
	ld.shared.u32 	%r21, [%r6+56];
	ld.shared.u32 	%r22, [%r6+60];
	ld.shared.u32 	%r23, [%r6+64];
	ld.shared.u32 	%r24, [%r6+68];
	ld.shared.u32 	%r25, [%r6+72];
	bar.sync 	0;
	setp.ne.s32 	%p100, %r1, 0;
	@%p100 bra 	$L__BB10_6;
	add.s32 	%r868, %r8, %r7;
	add.s32 	%r869, %r9, %r868;
	add.s32 	%r870, %r10, %r869;
	add.s32 	%r871, %r11, %r870;
	add.s32 	%r872, %r12, %r871;
	add.s32 	%r873, %r13, %r872;
	add.s32 	%r874, %r14, %r873;
	add.s32 	%r875, %r15, %r874;
	add.s32 	%r876, %r16, %r875;
	add.s32 	%r877, %r17, %r876;
	add.s32 	%r878, %r18, %r877;
	add.s32 	%r879, %r19, %r878;
	add.s32 	%r880, %r20, %r879;
	add.s32 	%r881, %r21, %r880;
	add.s32 	%r882, %r22, %r881;
	add.s32 	%r883, %r23, %r882;
	add.s32 	%r884, %r24, %r883;
	add.s32 	%r842, %r25, %r884;
	mov.b32 	%r840, 1;
	mov.b32 	%r865, 0;
	mov.b32 	%r867, -1;
	// begin inline asm
	{  .reg .s32 r0;  .reg .pred p;  shfl.sync.up.b32 r0|p, %r842, %r840, %r865, %r867;  @p add.s32 r0, r0, %r842;  mov.s32 %r838, r0;}
	// end inline asm
	mov.b32 	%r846, 2;
	// begin inline asm
	{  .reg .s32 r0;  .reg .pred p;  shfl.sync.up.b32 r0|p, %r838, %r846, %r865, %r867;  @p add.s32 r0, r0, %r838;  mov.s32 %r844, r0;}
	// end inline asm
	mov.b32 	%r852, 4;
	// begin inline asm
	{  .reg .s32 r0;  .reg .pred p;  shfl.sync.up.b32 r0|p, %r844, %r852, %r865, %r867;  @p add.s32 r0, r0, %r844;  mov.s32 %r850, r0;}
	// end inline asm
	mov.b32 	%r858, 8;
	// begin inline asm
	{  .reg .s32 r0;  .reg .pred p;  shfl.sync.up.b32 r0|p, %r850, %r858, %r865, %r867;  @p add.s32 r0, r0, %r850;  mov.s32 %r856, r0;}
	// end inline asm
	mov.b32 	%r864, 16;
	// begin inline asm
	{  .reg .s32 r0;  .reg .pred p;  shfl.sync.up.b32 r0|p, %r856, %r864, %r865, %r867;  @p add.s32 r0, r0, %r856;  mov.s32 %r862, r0;}
	// end inline asm
	setp.ne.s32 	%p143, %r624, 31;
	@%p143 bra 	$L__BB10_4;
	shl.b32 	%r885, %r4, 2;
	mov.u32 	%r886, _ZZN3cub18CUB_300001_SM_10006detail4scan16DeviceScanKernelINS2_10policy_hubIiiimN4cuda3std3__44plusIvEEE10Policy1000EN6thrust24THRUST_300001_SM_1000_NS6detail15normal_iteratorINSD_10device_ptrIiEEEESI_NS0_13ScanTileStateIiLb1EEES9_NS0_8NullTypeEmiLb0ESL_EEvT0_T1_T2_iT3_T4_T5_E12temp_storage;
	add.s32 	%r887, %r886, %r885;
	st.shared.u32 	[%r887+16], %r862;
$L__BB10_4:
	sub.s32 	%r888, %r862, %r842;
	bar.sync 	0;
	ld.shared.v4.u32 	{%r889, %r890, %r891, %r892}, [_ZZN3cub18CUB_300001_SM_10006detail4scan16DeviceScanKernelINS2_10policy_hubIiiimN4cuda3std3__44plusIvEEE10Policy1000EN6thrust24THRUST_300001_SM_1000_NS6detail15normal_iteratorINSD_10device_ptrIiEEEESI_NS0_13ScanTileStateIiLb1EEES9_NS0_8NullTypeEmiLb0ESL_EEvT0_T1_T2_iT3_T4_T5_E12temp_storage+16];
	add.s32 	%r893, %r890, %r889;
	setp.eq.s32 	%p144, %r4, 2;
	selp.b32 	%r894, %r893, %r889, %p144;
	add.s32 	%r895, %r893, %r891;
	setp.eq.s32 	%p145, %r4, 3;
	selp.b32 	%r896, %r895, %r894, %p145;
	add.s32 	%r897, %r895, %r892;
	setp.eq.s32 	%p146, %r4, 4;
	selp.b32 	%r898, %r897, %r896, %p146;
	ld.shared.v4.u32 	{%r899, %r900, %r901, %r902}, [_ZZN3cub18CUB_300001_SM_10006detail4scan16DeviceScanKernelINS2_10policy_hubIiiimN4cuda3std3__44plusIvEEE10Policy1000EN6thrust24THRUST_300001_SM_1000_NS6detail15normal_iteratorINSD_10device_ptrIiEEEESI_NS0_13ScanTileStateIiLb1EEES9_NS0_8NullTypeEmiLb0ESL_EEvT0_T1_T2_iT3_T4_T5_E12temp_storage+32];
	add.s32 	%r903, %r897, %r899;
	setp.eq.s32 	%p147, %r4, 5;
	selp.b32 	%r904, %r903, %r898, %p147;
	add.s32 	%r905, %r903, %r900;
	setp.eq.s32 	%p148, %r4, 6;
	selp.b32 	%r906, %r905, %r904, %p148;
	add.s32 	%r907, %r905, %r901;
	setp.eq.s32 	%p149, %r4, 7;
	selp.b32 	%r908, %r907, %r906, %p149;
	add.s32 	%r909, %r907, %r902;
	setp.eq.s32 	%p150, %r4, 8;
	selp.b32 	%r910, %r909, %r908, %p150;
	ld.shared.v4.u32 	{%r911, %r912, %r913, %r914}, [_ZZN3cub18CUB_300001_SM_10006detail4scan16DeviceScanKernelINS2_10policy_hubIiiimN4cuda3std3__44plusIvEEE10Policy1000EN6thrust24THRUST_300001_SM_1000_NS6detail15normal_iteratorINSD_10device_ptrIiEEEESI_NS0_13ScanTileStateIiLb1EEES9_NS0_8NullTypeEmiLb0ESL_EEvT0_T1_T2_iT3_T4_T5_E12temp_storage+48];
	add.s32 	%r915, %r909, %r911;
	setp.eq.s32 	%p151, %r4, 9;
	selp.b32 	%r916, %r915, %r910, %p151;
	add.s32 	%r917, %r915, %r912;
	setp.eq.s32 	%p152, %r4, 10;
	selp.b32 	%r918, %r917, %r916, %p152;
	add.s32 	%r919, %r917, %r913;
	setp.eq.s32 	%p153, %r4, 11;
	selp.b32 	%r920, %r919, %r918, %p153;
	add.s32 	%r28, %r919, %r914;
	setp.eq.s32 	%p154, %r4, 12;
	selp.b32 	%r921, %r28, %r920, %p154;
	setp.lt.u32 	%p155, %r2, 32;
	setp.eq.s32 	%p156, %r624, 0;
	selp.b32 	%r922, 0, %r888, %p156;
	add.s32 	%r923, %r921, %r922;
	selp.b32 	%r977, %r888, %r923, %p155;
	setp.ne.s32 	%p157, %r2, 0;
	@%p157 bra 	$L__BB10_25;
	ld.shared.u32 	%r927, [_ZZN3cub18CUB_300001_SM_10006detail4scan16DeviceScanKernelINS2_10policy_hubIiiimN4cuda3std3__44plusIvEEE10Policy1000EN6thrust24THRUST_300001_SM_1000_NS6detail15normal_iteratorINSD_10device_ptrIiEEEESI_NS0_13ScanTileStateIiLb1EEES9_NS0_8NullTypeEmiLb0ESL_EEvT0_T1_T2_iT3_T4_T5_E12temp_storage+64];
	add.s64 	%rd52, %rd1, 256;
	add.s32 	%r925, %r28, %r927;
	mov.b32 	%r924, 101;
	// begin inline asm
	st.relaxed.gpu.v2.u32 [%rd52], {%r924, %r925};
	// end inline asm
	mov.b32 	%r977, 0;
	bra.uni 	$L__BB10_25;
$L__BB10_6:
	add.s32 	%r681, %r8, %r7;
	add.s32 	%r682, %r9, %r681;
	add.s32 	%r683, %r10, %r682;
	add.s32 	%r684, %r11, %r683;
	add.s32 	%r685, %r12, %r684;
	add.s32 	%r686, %r13, %r685;
	add.s32 	%r687, %r14, %r686;
	add.s32 	%r688, %r15, %r687;
	add.s32 	%r689, %r16, %r688;
	add.s32 	%r690, %r17, %r689;
	add.s32 	%r691, %r18, %r690;
	add.s32 	%r692, %r19, %r691;
	add.s32 	%r693, %r20, %r692;
	add.s32 	%r694, %r21, %r693;
	add.s32 	%r695, %r22, %r694;
	add.s32 	%r696, %r23, %r695;
	add.s32 	%r697, %r24, %r696;
	add.s32 	%r655, %r25, %r697;
	mov.b32 	%r653, 1;
	mov.b32 	%r678, 0;
	mov.b32 	%r680, -1;
	// begin inline asm
	{  .reg .s32 r0;  .reg .pred p;  shfl.sync.up.b32 r0|p, %r655, %r653, %r678, %r680;  @p add.s32 r0, r0, %r655;  mov.s32 %r651, r0;}
	// end inline asm
	mov.b32 	%r659, 2;
	// begin inline asm
	{  .reg .s32 r0;  .reg .pred p;  shfl.sync.up.b32 r0|p, %r651, %r659, %r678, %r680;  @p add.s32 r0, r0, %r651;  mov.s32 %r657, r0;}
	// end inline asm
	mov.b32 	%r665, 4;
	// begin inline asm
	{  .reg .s32 r0;  .reg .pred p;  shfl.sync.up.b32 r0|p, %r657, %r665, %r678, %r680;  @p add.s32 r0, r0, %r657;  mov.s32 %r663, r0;}
	// end inline asm
	mov.b32 	%r671, 8;
	// begin inline asm
	{  .reg .s32 r0;  .reg .pred p;  shfl.sync.up.b32 r0|p, %r663, %r671, %r678, %r680;  @p add.s32 r0, r0, %r663;  mov.s32 %r669, r0;}
	// end inline asm
	mov.b32 	%r677, 16;
	// begin inline asm
	{  .reg .s32 r0;  .reg .pred p;  shfl.sync.up.b32 r0|p, %r669, %r677, %r678, %r680;  @p add.s32 r0, r0, %r669;  mov.s32 %r675, r0;}
	// end inline asm
	setp.ne.s32 	%p101, %r624, 31;
	@%p101 bra 	$L__BB10_8;
	shl.b32 	%r698, %r4, 2;
	mov.u32 	%r699, _ZZN3cub18CUB_300001_SM_10006detail4scan16DeviceScanKernelINS2_10policy_hubIiiimN4cuda3std3__44plusIvEEE10Policy1000EN6thrust24THRUST_300001_SM_1000_NS6detail15normal_iteratorINSD_10device_ptrIiEEEESI_NS0_13ScanTileStateIiLb1EEES9_NS0_8NullTypeEmiLb0ESL_EEvT0_T1_T2_iT3_T4_T5_E12temp_storage;
	add.s32 	%r700, %r699, %r698;
	st.shared.u32 	[%r700+16], %r675;
$L__BB10_8:
	sub.s32 	%r701, %r675, %r655;
	bar.sync 	0;
	ld.shared.v4.u32 	{%r702, %r703, %r704, %r705}, [_ZZN3cub18CUB_300001_SM_10006detail4scan16DeviceScanKernelINS2_10policy_hubIiiimN4cuda3std3__44plusIvEEE10Policy1000EN6thrust24THRUST_300001_SM_1000_NS6detail15normal_iteratorINSD_10device_ptrIiEEEESI_NS0_13ScanTileStateIiLb1EEES9_NS0_8NullTypeEmiLb0ESL_EEvT0_T1_T2_iT3_T4_T5_E12temp_storage+16];
	add.s32 	%r706, %r703, %r702;
	setp.eq.s32 	%p102, %r4, 2;
	selp.b32 	%r707, %r706, %r702, %p102;
	add.s32 	%r708, %r706, %r704;
	setp.eq.s32 	%p103, %r4, 3;
	selp.b32 	%r709, %r708, %r707, %p103;
	add.s32 	%r710, %r708, %r705;
	setp.eq.s32 	%p104, %r4, 4;
	selp.b32 	%r711, %r710, %r709, %p104;
	ld.shared.v4.u32 	{%r712, %r713, %r714, %r715}, [_ZZN3cub18CUB_300001_SM_10006detail4scan16DeviceScanKernelINS2_10policy_hubIiiimN4cuda3std3__44plusIvEEE10Policy1000EN6thrust24THRUST_300001_SM_1000_NS6detail15normal_iteratorINSD_10device_ptrIiEEEESI_NS0_13ScanTileStateIiLb1EEES9_NS0_8NullTypeEmiLb0ESL_EEvT0_T1_T2_iT3_T4_T5_E12temp_storage+32];
	add.s32 	%r716, %r710, %r712;
	setp.eq.s32 	%p105, %r4, 5;
	selp.b32 	%r717, %r716, %r711, %p105;
	add.s32 	%r718, %r716, %r713;
	setp.eq.s32 	%p106, %r4, 6;
	selp.b32 	%r719, %r718, %r717, %p106;
	add.s32 	%r720, %r718, %r714;
	setp.eq.s32 	%p107, %r4, 7;
	selp.b32 	%r721, %r720, %r719, %p107;
	add.s32 	%r722, %r720, %r715;
	setp.eq.s32 	%p108, %r4, 8;
	selp.b32 	%r723, %r722, %r721, %p108;
	ld.shared.v4.u32 	{%r724, %r725, %r726, %r727}, [_ZZN3cub18CUB_300001_SM_10006detail4scan16DeviceScanKernelINS2_10policy_hubIiiimN4cuda3std3__44plusIvEEE10Policy1000EN6thrust24THRUST_300001_SM_1000_NS6detail15normal_iteratorINSD_10device_ptrIiEEEESI_NS0_13ScanTileStateIiLb1EEES9_NS0_8NullTypeEmiLb0ESL_EEvT0_T1_T2_iT3_T4_T5_E12temp_storage+48];
	add.s32 	%r728, %r722, %r724;
	setp.eq.s32 	%p109, %r4, 9;
	selp.b32 	%r729, %r728, %r723, %p109;
	add.s32 	%r730, %r728, %r725;
	setp.eq.s32 	%p110, %r4, 10;
	selp.b32 	%r731, %r730, %r729, %p110;
	add.s32 	%r732, %r730, %r726;
	setp.eq.s32 	%p111, %r4, 11;
	selp.b32 	%r733, %r732, %r731, %p111;
	add.s32 	%r734, %r732, %r727;
	setp.eq.s32 	%p112, %r4, 12;
	selp.b32 	%r735, %r734, %r733, %p112;
	ld.shared.u32 	%r736, [_ZZN3cub18CUB_300001_SM_10006detail4scan16DeviceScanKernelINS2_10policy_hubIiiimN4cuda3std3__44plusIvEEE10Policy1000EN6thrust24THRUST_300001_SM_1000_NS6detail15normal_iteratorINSD_10device_ptrIiEEEESI_NS0_13ScanTileStateIiLb1EEES9_NS0_8NullTypeEmiLb0ESL_EEvT0_T1_T2_iT3_T4_T5_E12temp_storage+64];
	add.s32 	%r32, %r734, %r736;
	setp.gt.u32 	%p113, %r2, 31;
	setp.lt.u32 	%p114, %r2, 32;
	setp.eq.s32 	%p115, %r624, 0;
	selp.b32 	%r737, 0, %r701, %p115;
	add.s32 	%r976, %r735, %r737;
	selp.b32 	%r34, %r701, %r976, %p114;
	@%p113 bra 	$L__BB10_24;
	setp.ne.s32 	%p116, %r2, 0;
	mul.wide.s32 	%rd41, %r1, 8;
	add.s64 	%rd7, %rd1, %rd41;
	@%p116 bra 	$L__BB10_11;
	st.shared.u32 	[_ZZN3cub18CUB_300001_SM_10006detail4scan16DeviceScanKernelINS2_10policy_hubIiiimN4cuda3std3__44plusIvEEE10Policy1000EN6thrust24THRUST_300001_SM_1000_NS6detail15normal_iteratorINSD_10device_ptrIiEEEESI_NS0_13ScanTileStateIiLb1EEES9_NS0_8NullTypeEmiLb0ESL_EEvT0_T1_T2_iT3_T4_T5_E12temp_storage+12], %r32;
	add.s64 	%rd42, %rd7, 256;
	mov.b32 	%r738, 100;
	// begin inline asm
	st.relaxed.gpu.v2.u32 [%rd42], {%r738, %r32};
	// end inline asm
$L__BB10_11:
	not.b32 	%r744, %r2;
	add.s32 	%r972, %r1, %r744;
	mov.b32 	%r740, 550;
	// begin inline asm
	nanosleep.u32 %r740;
	// end inline asm
	mul.wide.s32 	%rd44, %r972, 8;
	add.s64 	%rd45, %rd1, %rd44;
	add.s64 	%rd43, %rd45, 256;
	// begin inline asm
	ld.relaxed.gpu.v2.u32 {%r973, %r967}, [%rd43];
	// end inline asm
	mov.b32 	%r968, 478;
$L__BB10_12:
	setp.eq.s32 	%p117, %r973, 99;
	mov.b32 	%r745, -1;
	vote.sync.any.pred 	%p118, %p117, %r745;
	not.pred 	%p119, %p118;
	@%p119 bra 	$L__BB10_14;
	// begin inline asm
	nanosleep.u32 %r968;
	// end inline asm
	shr.u32 	%r968, %r968, 1;
	// begin inline asm
	ld.relaxed.gpu.v2.u32 {%r973, %r967}, [%rd43];
	// end inline asm
	bra.uni 	$L__BB10_12;
$L__BB10_14:
	setp.eq.s32 	%p120, %r973, 101;
	mov.b32 	%r772, -1;
	vote.sync.ballot.b32 	%r774, %p120, %r772;
	// begin inline asm
	mov.u32 %r747, %lanemask_ge;
	// end inline asm
	and.b32  	%r775, %r774, %r747;
	or.b32  	%r776, %r775, -2147483648;
	add.s32 	%r777, %r776, -1;
	not.b32 	%r778, %r776;
	and.b32  	%r779, %r778, %r777;
	popc.b32 	%r751, %r779;
	mov.b32 	%r750, 1;
	// begin inline asm
	shfl.sync.down.b32 %r748, %r967, %r750, %r751, %r772;
	// end inline asm
	setp.lt.s32 	%p122, %r624, %r751;
	selp.b32 	%r780, %r748, 0, %p122;
	add.s32 	%r754, %r780, %r967;
	mov.b32 	%r755, 2;
	// begin inline asm
	shfl.sync.down.b32 %r753, %r754, %r755, %r751, %r772;
	// end inline asm
	add.s32 	%r47, %r624, 2;
	setp.gt.s32 	%p123, %r47, %r751;
	selp.b32 	%r781, 0, %r753, %p123;
	add.s32 	%r759, %r754, %r781;
	mov.b32 	%r760, 4;
	// begin inline asm
	shfl.sync.down.b32 %r758, %r759, %r760, %r751, %r772;
	// end inline asm
	add.s32 	%r48, %r624, 4;
	setp.gt.s32 	%p124, %r48, %r751;
	selp.b32 	%r782, 0, %r758, %p124;
	add.s32 	%r764, %r759, %r782;
	mov.b32 	%r765, 8;
	// begin inline asm
	shfl.sync.down.b32 %r763, %r764, %r765, %r751, %r772;
	// end inline asm
	add.s32 	%r49, %r624, 8;
	setp.gt.s32 	%p125, %r49, %r751;
	selp.b32 	%r783, 0, %r763, %p125;
	add.s32 	%r769, %r764, %r783;
	mov.b32 	%r770, 16;
	// begin inline asm
	shfl.sync.down.b32 %r768, %r769, %r770, %r751, %r772;
	// end inline asm
	add.s32 	%r50, %r624, 16;
	setp.gt.s32 	%p126, %r50, %r751;
	selp.b32 	%r784, 0, %r768, %p126;
	add.s32 	%r971, %r769, %r784;
	add.s64 	%rd9, %rd1, 256;
	mov.b32 	%r969, 478;
$L__BB10_15:
	setp.ne.s32 	%p127, %r973, 101;
	mov.b32 	%r785, -1;
	vote.sync.all.pred 	%p128, %p127, %r785;
	not.pred 	%p129, %p128;
	@%p129 bra 	$L__BB10_20;
	shr.u32 	%r969, %r969, 1;
	mul.wide.s32 	%rd48, %r972, 8;
	add.s64 	%rd49, %rd9, %rd48;
	add.s64 	%rd47, %rd49, -256;
	// begin inline asm
	ld.relaxed.gpu.v2.u32 {%r973, %r974}, [%rd47];
	// end inline asm
	mov.u32 	%r975, %r969;
$L__BB10_17:
	setp.eq.s32 	%p133, %r973, 99;
	mov.b32 	%r793, -1;
	vote.sync.any.pred 	%p134, %p133, %r793;
	not.pred 	%p135, %p134;
	@%p135 bra 	$L__BB10_19;
	// begin inline asm
	nanosleep.u32 %r975;
	// end inline asm
	shr.u32 	%r975, %r975, 1;
	// begin inline asm
	ld.relaxed.gpu.v2.u32 {%r973, %r974}, [%rd47];
	// end inline asm
	bra.uni 	$L__BB10_17;
$L__BB10_19:
	setp.eq.s32 	%p136, %r973, 101;
	mov.b32 	%r819, -1;
	vote.sync.ballot.b32 	%r820, %p136, %r819;
	and.b32  	%r821, %r820, %r747;
	or.b32  	%r822, %r821, -2147483648;
	add.s32 	%r823, %r822, -1;
	not.b32 	%r824, %r822;
	and.b32  	%r825, %r824, %r823;
	popc.b32 	%r798, %r825;
	mov.b32 	%r797, 1;
	// begin inline asm
	shfl.sync.down.b32 %r795, %r974, %r797, %r798, %r819;
	// end inline asm
	setp.lt.s32 	%p138, %r624, %r798;
	selp.b32 	%r826, %r795, 0, %p138;
	add.s32 	%r801, %r826, %r974;
	mov.b32 	%r802, 2;
	// begin inline asm
	shfl.sync.down.b32 %r800, %r801, %r802, %r798, %r819;
	// end inline asm
	setp.gt.s32 	%p139, %r47, %r798;
	selp.b32 	%r827, 0, %r800, %p139;
	add.s32 	%r806, %r801, %r827;
	mov.b32 	%r807, 4;
	// begin inline asm
	shfl.sync.down.b32 %r805, %r806, %r807, %r798, %r819;
	// end inline asm
	setp.gt.s32 	%p140, %r48, %r798;
	selp.b32 	%r828, 0, %r805, %p140;
	add.s32 	%r811, %r806, %r828;
	mov.b32 	%r812, 8;
	// begin inline asm
	shfl.sync.down.b32 %r810, %r811, %r812, %r798, %r819;
	// end inline asm
	setp.gt.s32 	%p141, %r49, %r798;
	selp.b32 	%r829, 0, %r810, %p141;
	add.s32 	%r816, %r811, %r829;
	mov.b32 	%r817, 16;
	// begin inline asm
	shfl.sync.down.b32 %r815, %r816, %r817, %r798, %r819;
	// end inline asm
	setp.gt.s32 	%p142, %r50, %r798;
	selp.b32 	%r830, 0, %r815, %p142;
	add.s32 	%r831, %r830, %r971;
	add.s32 	%r971, %r831, %r816;
	add.s32 	%r972, %r972, -32;
	bra.uni 	$L__BB10_15;
$L__BB10_20:
	@%p116 bra 	$L__BB10_22;
	add.s32 	%r788, %r971, %r32;
	add.s64 	%rd46, %rd7, 256;
	mov.b32 	%r787, 101;
	// begin inline asm
	st.relaxed.gpu.v2.u32 [%rd46], {%r787, %r788};
	// end inline asm
	st.shared.u32 	[_ZZN3cub18CUB_300001_SM_10006detail4scan16DeviceScanKernelINS2_10policy_hubIiiimN4cuda3std3__44plusIvEEE10Policy1000EN6thrust24THRUST_300001_SM_1000_NS6detail15normal_iteratorINSD_10device_ptrIiEEEESI_NS0_13ScanTileStateIiLb1EEES9_NS0_8NullTypeEmiLb0ESL_EEvT0_T1_T2_iT3_T4_T5_E12temp_storage+4], %r971;
	st.shared.u32 	[_ZZN3cub18CUB_300001_SM_10006detail4scan16DeviceScanKernelINS2_10policy_hubIiiimN4cuda3std3__44plusIvEEE10Policy1000EN6thrust24THRUST_300001_SM_1000_NS6detail15normal_iteratorINSD_10device_ptrIiEEEESI_NS0_13ScanTileStateIiLb1EEES9_NS0_8NullTypeEmiLb0ESL_EEvT0_T1_T2_iT3_T4_T5_E12temp_storage+8], %r788;
$L__BB10_22:
	setp.ne.s32 	%p131, %r624, 0;
	mov.u32 	%r976, %r34;
	@%p131 bra 	$L__BB10_24;
	st.shared.u32 	[_ZZN3cub18CUB_300001_SM_10006detail4scan16DeviceScanKernelINS2_10policy_hubIiiimN4cuda3std3__44plusIvEEE10Policy1000EN6thrust24THRUST_300001_SM_1000_NS6detail15normal_iteratorINSD_10device_ptrIiEEEESI_NS0_13ScanTileStateIiLb1EEES9_NS0_8NullTypeEmiLb0ESL_EEvT0_T1_T2_iT3_T4_T5_E12temp_storage+84], %r971;
	mov.u32 	%r976, %r971;
$L__BB10_24:
	bar.sync 	0;
	setp.eq.s32 	%p132, %r2, 0;
	ld.shared.u32 	%r789, [_ZZN3cub18CUB_300001_SM_10006detail4scan16DeviceScanKernelINS2_10policy_hubIiiimN4cuda3std3__44plusIvEEE10Policy1000EN6thrust24THRUST_300001_SM_1000_NS6detail15normal_iteratorINSD_10device_ptrIiEEEESI_NS0_13ScanTileStateIiLb1EEES9_NS0_8NullTypeEmiLb0ESL_EEvT0_T1_T2_iT3_T4_T5_E12temp_storage+84];
	selp.b32 	%r790, 0, %r789, %p132;
	add.s32 	%r977, %r790, %r976;
$L__BB10_25:
	add.s32 	%r928, %r977, %r7;
	add.s32 	%r929, %r8, %r928;
	add.s32 	%r930, %r9, %r929;
	add.s32 	%r931, %r10, %r930;
	add.s32 	%r932, %r11, %r931;
	add.s32 	%r933, %r12, %r932;
	add.s32 	%r934, %r13, %r933;
	add.s32 	%r935, %r14, %r934;
	add.s32 	%r936, %r15, %r935;
	add.s32 	%r937, %r16, %r936;
	add.s32 	%r938, %r17, %r937;
	add.s32 	%r939, %r18, %r938;
	add.s32 	%r940, %r19, %r939;
	add.s32 	%r941, %r20, %r940;
	add.s32 	%r942, %r21, %r941;
	add.s32 	%r943, %r22, %r942;
	add.s32 	%r944, %r23, %r943;
	add.s32 	%r945, %r24, %r944;
	add.s32 	%r946, %r25, %r945;
	bar.sync 	0;
	st.shared.u32 	[%r6], %r928;
	st.shared.u32 	[%r6+4], %r929;
	st.shared.u32 	[%r6+8], %r930;
	st.shared.u32 	[%r6+12], %r931;
	st.shared.u32 	[%r6+16], %r932;
	st.shared.u32 	[%r6+20], %r933;
	st.shared.u32 	[%r6+24], %r934;
	st.shared.u32 	[%r6+28], %r935;
	st.shared.u32 	[%r6+32], %r936;
	st.shared.u32 	[%r6+36], %r937;
	st.shared.u32 	[%r6+40], %r938;
	st.shared.u32 	[%r6+44], %r939;
	st.shared.u32 	[%r6+48], %r940;
	st.shared.u32 	[%r6+52], %r941;
	st.shared.u32 	[%r6+56], %r942;
	st.shared.u32 	[%r6+60], %r943;
	st.shared.u32 	[%r6+64], %r944;
	st.shared.u32 	[%r6+68], %r945;
	st.shared.u32 	[%r6+72], %r946;
	bar.warp.sync 	-1;
	ld.shared.u32 	%r947, [%r5];
	ld.shared.u32 	%r948, [%r5+128];
	ld.shared.u32 	%r949, [%r5+256];
	ld.shared.u32 	%r950, [%r5+384];
	ld.shared.u32 	%r951, [%r5+512];
	ld.shared.u32 	%r952, [%r5+640];
	ld.shared.u32 	%r953, [%r5+768];
	ld.shared.u32 	%r954, [%r5+896];
	ld.shared.u32 	%r955, [%r5+1024];
	ld.shared.u32 	%r956, [%r5+1152];
	ld.shared.u32 	%r957, [%r5+1280];
	ld.shared.u32 	%r958, [%r5+1408];
	ld.shared.u32 	%r959, [%r5+1536];
	ld.shared.u32 	%r960, [%r5+1664];
	ld.shared.u32 	%r961, [%r5+1792];
	ld.shared.u32 	%r962, [%r5+1920];
	ld.shared.u32 	%r963, [%r5+2048];
	ld.shared.u32 	%r964, [%r5+2176];
	ld.shared.u32 	%r965, [%r5+2304];
	add.s64 	%rd54, %rd3, %rd39;
	st.global.u32 	[%rd54], %r947;
	st.global.u32 	[%rd54+128], %r948;
	st.global.u32 	[%rd54+256], %r949;
	st.global.u32 	[%rd54+384], %r950;
	st.global.u32 	[%rd54+512], %r951;
	st.global.u32 	[%rd54+640], %r952;
	st.global.u32 	[%rd54+768], %r953;
	st.global.u32 	[%rd54+896], %r954;
	st.global.u32 	[%rd54+1024], %r955;
	st.global.u32 	[%rd54+1152], %r956;
	st.global.u32 	[%rd54+1280], %r957;
	st.global.u32 	[%rd54+1408], %r958;
	st.global.u32 	[%rd54+1536], %r959;
	st.global.u32 	[%rd54+1664], %r960;
	st.global.u32 	[%rd54+1792], %r961;
	st.global.u32 	[%rd54+1920], %r962;
	st.global.u32 	[%rd54+2048], %r963;
	st.global.u32 	[%rd54+2176], %r964;
	st.global.u32 	[%rd54+2304], %r965;
	bra.uni 	$L__BB10_128;
$L__BB10_26:
	setp.eq.s64 	%p2, %rd5, 0;
	@%p2 bra 	$L__BB10_128;
	cvt.u32.u64 	%r72, %rd5;
	shl.b64 	%rd19, %rd4, 2;
	add.s64 	%rd20, %rd2, %rd19;
	mov.u32 	%r73, %tid.x;
	ld.global.u32 	%r996, [%rd20];
	and.b32  	%r202, %r73, 31;
	and.b32  	%r203, %r73, 992;
	mul.lo.s32 	%r204, %r203, 19;
	or.b32  	%r75, %r204, %r202;
	setp.ge.u32 	%p3, %r75, %r72;
	shl.b32 	%r205, %r75, 2;
	cvt.u64.u32 	%rd21, %r205;
	add.s64 	%rd11, %rd20, %rd21;
	mov.u32 	%r978, %r996;
	@%p3 bra 	$L__BB10_29;
	ld.global.u32 	%r978, [%rd11];
$L__BB10_29:
	add.s32 	%r206, %r75, 32;
	setp.ge.u32 	%p4, %r206, %r72;
	mov.u32 	%r979, %r996;
	@%p4 bra 	$L__BB10_31;
	ld.global.u32 	%r979, [%rd11+128];
$L__BB10_31:
	add.s32 	%r207, %r75, 64;
	setp.ge.u32 	%p5, %r207, %r72;
	mov.u32 	%r980, %r996;
	@%p5 bra 	$L__BB10_33;
	ld.global.u32 	%r980, [%rd11+256];
$L__BB10_33:
	add.s32 	%r208, %r75, 96;
	setp.ge.u32 	%p6, %r208, %r72;
	mov.u32 	%r981, %r996;
	@%p6 bra 	$L__BB10_35;
	ld.global.u32 	%r981, [%rd11+384];
$L__BB10_35:
	add.s32 	%r209, %r75, 128;
	setp.ge.u32 	%p7, %r209, %r72;
	mov.u32 	%r982, %r996;
	@%p7 bra 	$L__BB10_37;
	ld.global.u32 	%r982, [%rd11+512];
$L__BB10_37:
	add.s32 	%r210, %r75, 160;
	setp.ge.u32 	%p8, %r210, %r72;
	mov.u32 	%r983, %r996;
	@%p8 bra 	$L__BB10_39;
	ld.global.u32 	%r983, [%rd11+640];
$L__BB10_39:
	add.s32 	%r211, %r75, 192;
	setp.ge.u32 	%p9, %r211, %r72;
	mov.u32 	%r984, %r996;
	@%p9 bra 	$L__BB10_41;
	ld.global.u32 	%r984, [%rd11+768];
$L__BB10_41:
	add.s32 	%r212, %r75, 224;
	setp.ge.u32 	%p10, %r212, %r72;
	mov.u32 	%r985, %r996;
	@%p10 bra 	$L__BB10_43;
	ld.global.u32 	%r985, [%rd11+896];
$L__BB10_43:
	add.s32 	%r92, %r75, 256;
	setp.ge.u32 	%p11, %r92, %r72;
	mov.u32 	%r986, %r996;
	@%p11 bra 	$L__BB10_45;
	ld.global.u32 	%r986, [%rd11+1024];
$L__BB10_45:
	add.s32 	%r213, %r75, 288;
	setp.ge.u32 	%p12, %r213, %r72;
	mov.u32 	%r987, %r996;
	@%p12 bra 	$L__BB10_47;
	ld.global.u32 	%r987, [%rd11+1152];
$L__BB10_47:
	add.s32 	%r214, %r75, 320;
	setp.ge.u32 	%p13, %r214, %r72;
	mov.u32 	%r988, %r996;
	@%p13 bra 	$L__BB10_49;
	ld.global.u32 	%r988, [%rd11+1280];
$L__BB10_49:
	add.s32 	%r215, %r75, 352;
	setp.ge.u32 	%p14, %r215, %r72;
	mov.u32 	%r989, %r996;
	@%p14 bra 	$L__BB10_51;
	ld.global.u32 	%r989, [%rd11+1408];
$L__BB10_51:
	add.s32 	%r216, %r75, 384;
	setp.ge.u32 	%p15, %r216, %r72;
	mov.u32 	%r990, %r996;
	@%p15 bra 	$L__BB10_53;
	ld.global.u32 	%r990, [%rd11+1536];
$L__BB10_53:
	add.s32 	%r217, %r75, 416;
	setp.ge.u32 	%p16, %r217, %r72;
	mov.u32 	%r991, %r996;
	@%p16 bra 	$L__BB10_55;
	ld.global.u32 	%r991, [%rd11+1664];
$L__BB10_55:
	add.s32 	%r218, %r75, 448;
	setp.ge.u32 	%p17, %r218, %r72;
	mov.u32 	%r992, %r996;
	@%p17 bra 	$L__BB10_57;
	ld.global.u32 	%r992, [%rd11+1792];
$L__BB10_57:
	add.s32 	%r219, %r75, 480;
	setp.ge.u32 	%p18, %r219, %r72;
	mov.u32 	%r993, %r996;
	@%p18 bra 	$L__BB10_59;
	ld.global.u32 	%r993, [%rd11+1920];
$L__BB10_59:
	add.s32 	%r220, %r75, 512;
	setp.ge.u32 	%p19, %r220, %r72;
	mov.u32 	%r994, %r996;
	@%p19 bra 	$L__BB10_61;
	ld.global.u32 	%r994, [%rd11+2048];
$L__BB10_61:
	add.s32 	%r221, %r75, 544;
	setp.ge.u32 	%p20, %r221, %r72;
	mov.u32 	%r995, %r996;
	@%p20 bra 	$L__BB10_63;
	ld.global.u32 	%r995, [%rd11+2176];
$L__BB10_63:
	add.s32 	%r113, %r75, 576;
	setp.ge.u32 	%p21, %r113, %r72;
	@%p21 bra 	$L__BB10_65;
	ld.global.u32 	%r996, [%rd11+2304];
$L__BB10_65:
	// begin inline asm
	mov.u32 %r222, %laneid;
	// end inline asm
	shr.u32 	%r117, %r73, 5;
	mad.lo.s32 	%r223, %r117, 608, %r222;
	shl.b32 	%r224, %r223, 2;
	mov.u32 	%r225, _ZZN3cub18CUB_300001_SM_10006detail4scan16DeviceScanKernelINS2_10policy_hubIiiimN4cuda3std3__44plusIvEEE10Policy1000EN6thrust24THRUST_300001_SM_1000_NS6detail15normal_iteratorINSD_10device_ptrIiEEEESI_NS0_13ScanTileStateIiLb1EEES9_NS0_8NullTypeEmiLb0ESL_EEvT0_T1_T2_iT3_T4_T5_E12temp_storage;
	add.s32 	%r118, %r225, %r224;
	st.shared.u32 	[%r118], %r978;
	st.shared.u32 	[%r118+128], %r979;
	st.shared.u32 	[%r118+256], %r980;
	st.shared.u32 	[%r118+384], %r981;
	st.shared.u32 	[%r118+512], %r982;
	st.shared.u32 	[%r118+640], %r983;
	st.shared.u32 	[%r118+768], %r984;
	st.shared.u32 	[%r118+896], %r985;
	st.shared.u32 	[%r118+1024], %r986;
	st.shared.u32 	[%r118+1152], %r987;
	st.shared.u32 	[%r118+1280], %r988;
	st.shared.u32 	[%r118+1408], %r989;
	st.shared.u32 	[%r118+1536], %r990;
	st.shared.u32 	[%r118+1664], %r991;
	st.shared.u32 	[%r118+1792], %r992;
	st.shared.u32 	[%r118+1920], %r993;
	st.shared.u32 	[%r118+2048], %r994;
	st.shared.u32 	[%r118+2176], %r995;
	st.shared.u32 	[%r118+2304], %r996;
	bar.warp.sync 	-1;
	mad.lo.s32 	%r119, %r222, 72, %r118;
	ld.shared.u32 	%r120, [%r119];
	ld.shared.u32 	%r121, [%r119+4];
	ld.shared.u32 	%r122, [%r119+8];
	ld.shared.u32 	%r123, [%r119+12];
	ld.shared.u32 	%r124, [%r119+16];
	ld.shared.u32 	%r125, [%r119+20];
	ld.shared.u32 	%r126, [%r119+24];
	ld.shared.u32 	%r127, [%r119+28];
	ld.shared.u32 	%r128, [%r119+32];
	ld.shared.u32 	%r129, [%r119+36];
	ld.shared.u32 	%r130, [%r119+40];
	ld.shared.u32 	%r131, [%r119+44];
	ld.shared.u32 	%r132, [%r119+48];
	ld.shared.u32 	%r133, [%r119+52];
	ld.shared.u32 	%r134, [%r119+56];
	ld.shared.u32 	%r135, [%r119+60];
	ld.shared.u32 	%r136, [%r119+64];
	ld.shared.u32 	%r137, [%r119+68];
	ld.shared.u32 	%r138, [%r119+72];
	bar.sync 	0;
	setp.ne.s32 	%p22, %r1, 0;
	@%p22 bra 	$L__BB10_69;
	add.s32 	%r451, %r121, %r120;
	add.s32 	%r452, %r122, %r451;
	add.s32 	%r453, %r123, %r452;
	add.s32 	%r454, %r124, %r453;
	add.s32 	%r455, %r125, %r454;
	add.s32 	%r456, %r126, %r455;
	add.s32 	%r457, %r127, %r456;
	add.s32 	%r458, %r128, %r457;
	add.s32 	%r459, %r129, %r458;
	add.s32 	%r460, %r130, %r459;
	add.s32 	%r461, %r131, %r460;
	add.s32 	%r462, %r132, %r461;
	add.s32 	%r463, %r133, %r462;
	add.s32 	%r464, %r134, %r463;
	add.s32 	%r465, %r135, %r464;
	add.s32 	%r466, %r136, %r465;
	add.s32 	%r467, %r137, %r466;
	add.s32 	%r425, %r138, %r467;
	mov.b32 	%r423, 1;
	mov.b32 	%r448, 0;
	mov.b32 	%r450, -1;
	// begin inline asm
	{  .reg .s32 r0;  .reg .pred p;  shfl.sync.up.b32 r0|p, %r425, %r423, %r448, %r450;  @p add.s32 r0, r0, %r425;  mov.s32 %r421, r0;}
	// end inline asm
	mov.b32 	%r429, 2;
	// begin inline asm
	{  .reg .s32 r0;  .reg .pred p;  shfl.sync.up.b32 r0|p, %r421, %r429, %r448, %r450;  @p add.s32 r0, r0, %r421;  mov.s32 %r427, r0;}
	// end inline asm
	mov.b32 	%r435, 4;
	// begin inline asm
	{  .reg .s32 r0;  .reg .pred p;  shfl.sync.up.b32 r0|p, %r427, %r435, %r448, %r450;  @p add.s32 r0, r0, %r427;  mov.s32 %r433, r0;}
	// end inline asm
	mov.b32 	%r441, 8;
	// begin inline asm
	{  .reg .s32 r0;  .reg .pred p;  shfl.sync.up.b32 r0|p, %r433, %r441, %r448, %r450;  @p add.s32 r0, r0, %r433;  mov.s32 %r439, r0;}
	// end inline asm
	mov.b32 	%r447, 16;
	// begin inline asm
	{  .reg .s32 r0;  .reg .pred p;  shfl.sync.up.b32 r0|p, %r439, %r447, %r448, %r450;  @p add.s32 r0, r0, %r439;  mov.s32 %r445, r0;}
	// end inline asm
	setp.ne.s32 	%p65, %r222, 31;
	@%p65 bra 	$L__BB10_68;
	shl.b32 	%r468, %r117, 2;
	mov.u32 	%r469, _ZZN3cub18CUB_300001_SM_10006detail4scan16DeviceScanKernelINS2_10policy_hubIiiimN4cuda3std3__44plusIvEEE10Policy1000EN6thrust24THRUST_300001_SM_1000_NS6detail15normal_iteratorINSD_10device_ptrIiEEEESI_NS0_13ScanTileStateIiLb1EEES9_NS0_8NullTypeEmiLb0ESL_EEvT0_T1_T2_iT3_T4_T5_E12temp_storage;
	add.s32 	%r470, %r469, %r468;
	st.shared.u32 	[%r470+16], %r445;
$L__BB10_68:
	sub.s32 	%r471, %r445, %r425;
	bar.sync 	0;
	ld.shared.v4.u32 	{%r472, %r473, %r474, %r475}, [_ZZN3cub18CUB_300001_SM_10006detail4scan16DeviceScanKernelINS2_10policy_hubIiiimN4cuda3std3__44plusIvEEE10Policy1000EN6thrust24THRUST_300001_SM_1000_NS6detail15normal_iteratorINSD_10device_ptrIiEEEESI_NS0_13ScanTileStateIiLb1EEES9_NS0_8NullTypeEmiLb0ESL_EEvT0_T1_T2_iT3_T4_T5_E12temp_storage+16];
	add.s32 	%r476, %r473, %r472;
	setp.eq.s32 	%p66, %r117, 2;
	selp.b32 	%r477, %r476, %r472, %p66;
	add.s32 	%r478, %r476, %r474;
	setp.eq.s32 	%p67, %r117, 3;
	selp.b32 	%r479, %r478, %r477, %p67;
	add.s32 	%r480, %r478, %r475;
	setp.eq.s32 	%p68, %r117, 4;
	selp.b32 	%r481, %r480, %r479, %p68;
	ld.shared.v4.u32 	{%r482, %r483, %r484, %r485}, [_ZZN3cub18CUB_300001_SM_10006detail4scan16DeviceScanKernelINS2_10policy_hubIiiimN4cuda3std3__44plusIvEEE10Policy1000EN6thrust24THRUST_300001_SM_1000_NS6detail15normal_iteratorINSD_10device_ptrIiEEEESI_NS0_13ScanTileStateIiLb1EEES9_NS0_8NullTypeEmiLb0ESL_EEvT0_T1_T2_iT3_T4_T5_E12temp_storage+32];
	add.s32 	%r486, %r480, %r482;
	setp.eq.s32 	%p69, %r117, 5;
	selp.b32 	%r487, %r486, %r481, %p69;
	add.s32 	%r488, %r486, %r483;
	setp.eq.s32 	%p70, %r117, 6;
	selp.b32 	%r489, %r488, %r487, %p70;
	add.s32 	%r490, %r488, %r484;
	setp.eq.s32 	%p71, %r117, 7;
	selp.b32 	%r491, %r490, %r489, %p71;
	add.s32 	%r492, %r490, %r485;
	setp.eq.s32 	%p72, %r117, 8;
	selp.b32 	%r493, %r492, %r491, %p72;
	ld.shared.v4.u32 	{%r494, %r495, %r496, %r497}, [_ZZN3cub18CUB_300001_SM_10006detail4scan16DeviceScanKernelINS2_10policy_hubIiiimN4cuda3std3__44plusIvEEE10Policy1000EN6thrust24THRUST_300001_SM_1000_NS6detail15normal_iteratorINSD_10device_ptrIiEEEESI_NS0_13ScanTileStateIiLb1EEES9_NS0_8NullTypeEmiLb0ESL_EEvT0_T1_T2_iT3_T4_T5_E12temp_storage+48];
	add.s32 	%r498, %r492, %r494;
	setp.eq.s32 	%p73, %r117, 9;
	selp.b32 	%r499, %r498, %r493, %p73;
	add.s32 	%r500, %r498, %r495;
	setp.eq.s32 	%p74, %r117, 10;
	selp.b32 	%r501, %r500, %r499, %p74;
	add.s32 	%r502, %r500, %r496;
	setp.eq.s32 	%p75, %r117, 11;
	selp.b32 	%r503, %r502, %r501, %p75;
	add.s32 	%r504, %r502, %r497;
	setp.eq.s32 	%p76, %r117, 12;
	selp.b32 	%r505, %r504, %r503, %p76;
	setp.lt.u32 	%p77, %r73, 32;
	setp.eq.s32 	%p78, %r222, 0;
	selp.b32 	%r506, 0, %r471, %p78;
	add.s32 	%r507, %r505, %r506;
	selp.b32 	%r508, %r471, %r507, %p77;
	setp.eq.s32 	%p79, %r73, 0;
	selp.b32 	%r1008, 0, %r508, %p79;
	bra.uni 	$L__BB10_88;
$L__BB10_69:
	add.s32 	%r256, %r121, %r120;
	add.s32 	%r257, %r122, %r256;
	add.s32 	%r258, %r123, %r257;
	add.s32 	%r259, %r124, %r258;
	add.s32 	%r260, %r125, %r259;
	add.s32 	%r261, %r126, %r260;
	add.s32 	%r262, %r127, %r261;
	add.s32 	%r263, %r128, %r262;
	add.s32 	%r264, %r129, %r263;
	add.s32 	%r265, %r130, %r264;
	add.s32 	%r266, %r131, %r265;
	add.s32 	%r267, %r132, %r266;
	add.s32 	%r268, %r133, %r267;
	add.s32 	%r269, %r134, %r268;
	add.s32 	%r270, %r135, %r269;
	add.s32 	%r271, %r136, %r270;
	add.s32 	%r272, %r137, %r271;
	add.s32 	%r230, %r138, %r272;
	mov.b32 	%r228, 1;
	mov.b32 	%r253, 0;
	mov.b32 	%r255, -1;
	// begin inline asm
	{  .reg .s32 r0;  .reg .pred p;  shfl.sync.up.b32 r0|p, %r230, %r228, %r253, %r255;  @p add.s32 r0, r0, %r230;  mov.s32 %r226, r0;}
	// end inline asm
	mov.b32 	%r234, 2;
	// begin inline asm
	{  .reg .s32 r0;  .reg .pred p;  shfl.sync.up.b32 r0|p, %r226, %r234, %r253, %r255;  @p add.s32 r0, r0, %r226;  mov.s32 %r232, r0;}
	// end inline asm
	mov.b32 	%r240, 4;
	// begin inline asm
	{  .reg .s32 r0;  .reg .pred p;  shfl.sync.up.b32 r0|p, %r232, %r240, %r253, %r255;  @p add.s32 r0, r0, %r232;  mov.s32 %r238, r0;}
	// end inline asm
	mov.b32 	%r246, 8;
	// begin inline asm
	{  .reg .s32 r0;  .reg .pred p;  shfl.sync.up.b32 r0|p, %r238, %r246, %r253, %r255;  @p add.s32 r0, r0, %r238;  mov.s32 %r244, r0;}
	// end inline asm
	mov.b32 	%r252, 16;
	// begin inline asm
	{  .reg .s32 r0;  .reg .pred p;  shfl.sync.up.b32 r0|p, %r244, %r252, %r253, %r255;  @p add.s32 r0, r0, %r244;  mov.s32 %r250, r0;}
	// end inline asm
	setp.ne.s32 	%p23, %r222, 31;
	@%p23 bra 	$L__BB10_71;
	shl.b32 	%r273, %r117, 2;
	mov.u32 	%r274, _ZZN3cub18CUB_300001_SM_10006detail4scan16DeviceScanKernelINS2_10policy_hubIiiimN4cuda3std3__44plusIvEEE10Policy1000EN6thrust24THRUST_300001_SM_1000_NS6detail15normal_iteratorINSD_10device_ptrIiEEEESI_NS0_13ScanTileStateIiLb1EEES9_NS0_8NullTypeEmiLb0ESL_EEvT0_T1_T2_iT3_T4_T5_E12temp_storage;
	add.s32 	%r275, %r274, %r273;
	st.shared.u32 	[%r275+16], %r250;
$L__BB10_71:
	sub.s32 	%r276, %r250, %r230;
	bar.sync 	0;
	ld.shared.v4.u32 	{%r277, %r278, %r279, %r280}, [_ZZN3cub18CUB_300001_SM_10006detail4scan16DeviceScanKernelINS2_10policy_hubIiiimN4cuda3std3__44plusIvEEE10Policy1000EN6thrust24THRUST_300001_SM_1000_NS6detail15normal_iteratorINSD_10device_ptrIiEEEESI_NS0_13ScanTileStateIiLb1EEES9_NS0_8NullTypeEmiLb0ESL_EEvT0_T1_T2_iT3_T4_T5_E12temp_storage+16];
	add.s32 	%r281, %r278, %r277;
	setp.eq.s32 	%p24, %r117, 2;
	selp.b32 	%r282, %r281, %r277, %p24;
	add.s32 	%r283, %r281, %r279;
	setp.eq.s32 	%p25, %r117, 3;
	selp.b32 	%r284, %r283, %r282, %p25;
	add.s32 	%r285, %r283, %r280;
	setp.eq.s32 	%p26, %r117, 4;
	selp.b32 	%r286, %r285, %r284, %p26;
	ld.shared.v4.u32 	{%r287, %r288, %r289, %r290}, [_ZZN3cub18CUB_300001_SM_10006detail4scan16DeviceScanKernelINS2_10policy_hubIiiimN4cuda3std3__44plusIvEEE10Policy1000EN6thrust24THRUST_300001_SM_1000_NS6detail15normal_iteratorINSD_10device_ptrIiEEEESI_NS0_13ScanTileStateIiLb1EEES9_NS0_8NullTypeEmiLb0ESL_EEvT0_T1_T2_iT3_T4_T5_E12temp_storage+32];
	add.s32 	%r291, %r285, %r287;
	setp.eq.s32 	%p27, %r117, 5;
	selp.b32 	%r292, %r291, %r286, %p27;
	add.s32 	%r293, %r291, %r288;
	setp.eq.s32 	%p28, %r117, 6;
	selp.b32 	%r294, %r293, %r292, %p28;
	add.s32 	%r295, %r293, %r289;
	setp.eq.s32 	%p29, %r117, 7;
	selp.b32 	%r296, %r295, %r294, %p29;
	add.s32 	%r297, %r295, %r290;
	setp.eq.s32 	%p30, %r117, 8;
	selp.b32 	%r298, %r297, %r296, %p30;
	ld.shared.v4.u32 	{%r299, %r300, %r301, %r302}, [_ZZN3cub18CUB_300001_SM_10006detail4scan16DeviceScanKernelINS2_10policy_hubIiiimN4cuda3std3__44plusIvEEE10Policy1000EN6thrust24THRUST_300001_SM_1000_NS6detail15normal_iteratorINSD_10device_ptrIiEEEESI_NS0_13ScanTileStateIiLb1EEES9_NS0_8NullTypeEmiLb0ESL_EEvT0_T1_T2_iT3_T4_T5_E12temp_storage+48];
	add.s32 	%r303, %r297, %r299;
	setp.eq.s32 	%p31, %r117, 9;
	selp.b32 	%r304, %r303, %r298, %p31;
	add.s32 	%r305, %r303, %r300;
	setp.eq.s32 	%p32, %r117, 10;
	selp.b32 	%r306, %r305, %r304, %p32;
	add.s32 	%r307, %r305, %r301;
	setp.eq.s32 	%p33, %r117, 11;
	selp.b32 	%r308, %r307, %r306, %p33;
	add.s32 	%r309, %r307, %r302;
	setp.eq.s32 	%p34, %r117, 12;
	selp.b32 	%r310, %r309, %r308, %p34;
	ld.shared.u32 	%r311, [_ZZN3cub18CUB_300001_SM_10006detail4scan16DeviceScanKernelINS2_10policy_hubIiiimN4cuda3std3__44plusIvEEE10Policy1000EN6thrust24THRUST_300001_SM_1000_NS6detail15normal_iteratorINSD_10device_ptrIiEEEESI_NS0_13ScanTileStateIiLb1EEES9_NS0_8NullTypeEmiLb0ESL_EEvT0_T1_T2_iT3_T4_T5_E12temp_storage+64];
	add.s32 	%r144, %r309, %r311;
	setp.gt.u32 	%p35, %r73, 31;
	setp.lt.u32 	%p36, %r73, 32;
	setp.eq.s32 	%p37, %r222, 0;
	selp.b32 	%r312, 0, %r276, %p37;
	add.s32 	%r1007, %r310, %r312;
	selp.b32 	%r146, %r276, %r1007, %p36;
	@%p35 bra 	$L__BB10_87;
	setp.ne.s32 	%p38, %r73, 0;
	mul.wide.s32 	%rd22, %r1, 8;
	add.s64 	%rd12, %rd1, %rd22;
	@%p38 bra 	$L__BB10_74;
	st.shared.u32 	[_ZZN3cub18CUB_300001_SM_10006detail4scan16DeviceScanKernelINS2_10policy_hubIiiimN4cuda3std3__44plusIvEEE10Policy1000EN6thrust24THRUST_300001_SM_1000_NS6detail15normal_iteratorINSD_10device_ptrIiEEEESI_NS0_13ScanTileStateIiLb1EEES9_NS0_8NullTypeEmiLb0ESL_EEvT0_T1_T2_iT3_T4_T5_E12temp_storage+12], %r144;
	add.s64 	%rd23, %rd12, 256;
	mov.b32 	%r313, 100;
	// begin inline asm
	st.relaxed.gpu.v2.u32 [%rd23], {%r313, %r144};
	// end inline asm
$L__BB10_74:
	not.b32 	%r319, %r73;
	add.s32 	%r1003, %r1, %r319;
	mov.b32 	%r315, 550;
	// begin inline asm
	nanosleep.u32 %r315;
	// end inline asm
	mul.wide.s32 	%rd25, %r1003, 8;
	add.s64 	%rd26, %rd1, %rd25;
	add.s64 	%rd24, %rd26, 256;
	// begin inline asm
	ld.relaxed.gpu.v2.u32 {%r1004, %r998}, [%rd24];
	// end inline asm
	mov.b32 	%r999, 478;
$L__BB10_75:
	setp.eq.s32 	%p39, %r1004, 99;
	mov.b32 	%r320, -1;
	vote.sync.any.pred 	%p40, %p39, %r320;
	not.pred 	%p41, %p40;
	@%p41 bra 	$L__BB10_77;
	// begin inline asm
	nanosleep.u32 %r999;
	// end inline asm
	shr.u32 	%r999, %r999, 1;
	// begin inline asm
	ld.relaxed.gpu.v2.u32 {%r1004, %r998}, [%rd24];
	// end inline asm
	bra.uni 	$L__BB10_75;
$L__BB10_77:
	setp.eq.s32 	%p42, %r1004, 101;
	mov.b32 	%r347, -1;
	vote.sync.ballot.b32 	%r349, %p42, %r347;
	// begin inline asm
	mov.u32 %r322, %lanemask_ge;
	// end inline asm
	and.b32  	%r350, %r349, %r322;
	or.b32  	%r351, %r350, -2147483648;
	add.s32 	%r352, %r351, -1;
	not.b32 	%r353, %r351;
	and.b32  	%r354, %r353, %r352;
	popc.b32 	%r326, %r354;
	mov.b32 	%r325, 1;
	// begin inline asm
	shfl.sync.down.b32 %r323, %r998, %r325, %r326, %r347;
	// end inline asm
	setp.lt.s32 	%p44, %r222, %r326;
	selp.b32 	%r355, %r323, 0, %p44;
	add.s32 	%r329, %r355, %r998;
	mov.b32 	%r330, 2;
	// begin inline asm
	shfl.sync.down.b32 %r328, %r329, %r330, %r326, %r347;
	// end inline asm
	add.s32 	%r356, %r222, 2;
	setp.gt.s32 	%p45, %r356, %r326;
	selp.b32 	%r357, 0, %r328, %p45;
	add.s32 	%r334, %r329, %r357;
	mov.b32 	%r335, 4;
	// begin inline asm
	shfl.sync.down.b32 %r333, %r334, %r335, %r326, %r347;
	// end inline asm
	add.s32 	%r358, %r222, 4;
	setp.gt.s32 	%p46, %r358, %r326;
	selp.b32 	%r359, 0, %r333, %p46;
	add.s32 	%r339, %r334, %r359;
	mov.b32 	%r340, 8;
	// begin inline asm
	shfl.sync.down.b32 %r338, %r339, %r340, %r326, %r347;
	// end inline asm
	add.s32 	%r360, %r222, 8;
	setp.gt.s32 	%p47, %r360, %r326;
	selp.b32 	%r361, 0, %r338, %p47;
	add.s32 	%r344, %r339, %r361;
	mov.b32 	%r345, 16;
	// begin inline asm
	shfl.sync.down.b32 %r343, %r344, %r345, %r326, %r347;
	// end inline asm
	add.s32 	%r362, %r222, 16;
	setp.gt.s32 	%p48, %r362, %r326;
	selp.b32 	%r363, 0, %r343, %p48;
	add.s32 	%r1000, %r344, %r363;
	add.s64 	%rd13, %rd1, 256;
	mov.b32 	%r1001, 478;
$L__BB10_78:
	setp.ne.s32 	%p49, %r1004, 101;
	mov.b32 	%r364, -1;
	vote.sync.all.pred 	%p50, %p49, %r364;
	not.pred 	%p51, %p50;
	@%p51 bra 	$L__BB10_83;
	shr.u32 	%r1001, %r1001, 1;
	mul.wide.s32 	%rd29, %r1003, 8;
	add.s64 	%rd30, %rd13, %rd29;
	add.s64 	%rd28, %rd30, -256;
	// begin inline asm
	ld.relaxed.gpu.v2.u32 {%r1004, %r1005}, [%rd28];
	// end inline asm
	mov.u32 	%r1006, %r1001;
$L__BB10_80:
	setp.eq.s32 	%p55, %r1004, 99;
	mov.b32 	%r372, -1;
	vote.sync.any.pred 	%p56, %p55, %r372;
	not.pred 	%p57, %p56;
	@%p57 bra 	$L__BB10_82;
	// begin inline asm
	nanosleep.u32 %r1006;
	// end inline asm
	shr.u32 	%r1006, %r1006, 1;
	// begin inline asm
	ld.relaxed.gpu.v2.u32 {%r1004, %r1005}, [%rd28];
	// end inline asm
	bra.uni 	$L__BB10_80;
$L__BB10_82:
	setp.eq.s32 	%p58, %r1004, 101;
	mov.b32 	%r398, -1;
	vote.sync.ballot.b32 	%r399, %p58, %r398;
	and.b32  	%r400, %r399, %r322;
	or.b32  	%r401, %r400, -2147483648;
	add.s32 	%r402, %r401, -1;
	not.b32 	%r403, %r401;
	and.b32  	%r404, %r403, %r402;
	popc.b32 	%r377, %r404;
	mov.b32 	%r376, 1;
	// begin inline asm
	shfl.sync.down.b32 %r374, %r1005, %r376, %r377, %r398;
	// end inline asm
	setp.lt.s32 	%p60, %r222, %r377;
	selp.b32 	%r405, %r374, 0, %p60;
	add.s32 	%r380, %r405, %r1005;
	mov.b32 	%r381, 2;
	// begin inline asm
	shfl.sync.down.b32 %r379, %r380, %r381, %r377, %r398;
	// end inline asm
	add.s32 	%r406, %r222, 2;
	setp.gt.s32 	%p61, %r406, %r377;
	selp.b32 	%r407, 0, %r379, %p61;
	add.s32 	%r385, %r380, %r407;
	mov.b32 	%r386, 4;
	// begin inline asm
	shfl.sync.down.b32 %r384, %r385, %r386, %r377, %r398;
	// end inline asm
	add.s32 	%r408, %r222, 4;
	setp.gt.s32 	%p62, %r408, %r377;
	selp.b32 	%r409, 0, %r384, %p62;
	add.s32 	%r390, %r385, %r409;
	mov.b32 	%r391, 8;
	// begin inline asm
	shfl.sync.down.b32 %r389, %r390, %r391, %r377, %r398;
	// end inline asm
	add.s32 	%r410, %r222, 8;
	setp.gt.s32 	%p63, %r410, %r377;
	selp.b32 	%r411, 0, %r389, %p63;
	add.s32 	%r395, %r390, %r411;
	mov.b32 	%r396, 16;
	// begin inline asm
	shfl.sync.down.b32 %r394, %r395, %r396, %r377, %r398;
	// end inline asm
	add.s32 	%r412, %r222, 16;
	setp.gt.s32 	%p64, %r412, %r377;
	selp.b32 	%r413, 0, %r394, %p64;
	add.s32 	%r414, %r413, %r1000;
	add.s32 	%r1000, %r414, %r395;
	add.s32 	%r1003, %r1003, -32;
	bra.uni 	$L__BB10_78;
$L__BB10_83:
	@%p38 bra 	$L__BB10_85;
	add.s32 	%r367, %r1000, %r144;
	add.s64 	%rd27, %rd12, 256;
	mov.b32 	%r366, 101;
	// begin inline asm
	st.relaxed.gpu.v2.u32 [%rd27], {%r366, %r367};
	// end inline asm
	st.shared.u32 	[_ZZN3cub18CUB_300001_SM_10006detail4scan16DeviceScanKernelINS2_10policy_hubIiiimN4cuda3std3__44plusIvEEE10Policy1000EN6thrust24THRUST_300001_SM_1000_NS6detail15normal_iteratorINSD_10device_ptrIiEEEESI_NS0_13ScanTileStateIiLb1EEES9_NS0_8NullTypeEmiLb0ESL_EEvT0_T1_T2_iT3_T4_T5_E12temp_storage+4], %r1000;
	st.shared.u32 	[_ZZN3cub18CUB_300001_SM_10006detail4scan16DeviceScanKernelINS2_10policy_hubIiiimN4cuda3std3__44plusIvEEE10Policy1000EN6thrust24THRUST_300001_SM_1000_NS6detail15normal_iteratorINSD_10device_ptrIiEEEESI_NS0_13ScanTileStateIiLb1EEES9_NS0_8NullTypeEmiLb0ESL_EEvT0_T1_T2_iT3_T4_T5_E12temp_storage+8], %r367;
$L__BB10_85:
	setp.ne.s32 	%p53, %r222, 0;
	mov.u32 	%r1007, %r146;
	@%p53 bra 	$L__BB10_87;
	st.shared.u32 	[_ZZN3cub18CUB_300001_SM_10006detail4scan16DeviceScanKernelINS2_10policy_hubIiiimN4cuda3std3__44plusIvEEE10Policy1000EN6thrust24THRUST_300001_SM_1000_NS6detail15normal_iteratorINSD_10device_ptrIiEEEESI_NS0_13ScanTileStateIiLb1EEES9_NS0_8NullTypeEmiLb0ESL_EEvT0_T1_T2_iT3_T4_T5_E12temp_storage+84], %r1000;
	mov.u32 	%r1007, %r1000;
$L__BB10_87:
	bar.sync 	0;
	setp.eq.s32 	%p54, %r73, 0;
	ld.shared.u32 	%r368, [_ZZN3cub18CUB_300001_SM_10006detail4scan16DeviceScanKernelINS2_10policy_hubIiiimN4cuda3std3__44plusIvEEE10Policy1000EN6thrust24THRUST_300001_SM_1000_NS6detail15normal_iteratorINSD_10device_ptrIiEEEESI_NS0_13ScanTileStateIiLb1EEES9_NS0_8NullTypeEmiLb0ESL_EEvT0_T1_T2_iT3_T4_T5_E12temp_storage+84];
	selp.b32 	%r369, 0, %r368, %p54;
	add.s32 	%r1008, %r369, %r1007;
$L__BB10_88:
	add.s32 	%r509, %r1008, %r120;
	add.s32 	%r510, %r121, %r509;
	add.s32 	%r511, %r122, %r510;
	add.s32 	%r512, %r123, %r511;
	add.s32 	%r513, %r124, %r512;
	add.s32 	%r514, %r125, %r513;
	add.s32 	%r515, %r126, %r514;
	add.s32 	%r516, %r127, %r515;
	add.s32 	%r517, %r128, %r516;
	add.s32 	%r518, %r129, %r517;
	add.s32 	%r519, %r130, %r518;
	add.s32 	%r520, %r131, %r519;
	add.s32 	%r521, %r132, %r520;
	add.s32 	%r522, %r133, %r521;
	add.s32 	%r523, %r134, %r522;
	add.s32 	%r524, %r135, %r523;
	add.s32 	%r525, %r136, %r524;
	add.s32 	%r526, %r137, %r525;
	add.s32 	%r527, %r138, %r526;
	bar.sync 	0;
	st.shared.u32 	[%r119], %r509;
	st.shared.u32 	[%r119+4], %r510;
	st.shared.u32 	[%r119+8], %r511;
	st.shared.u32 	[%r119+12], %r512;
	st.shared.u32 	[%r119+16], %r513;
	st.shared.u32 	[%r119+20], %r514;
	st.shared.u32 	[%r119+24], %r515;
	st.shared.u32 	[%r119+28], %r516;
	st.shared.u32 	[%r119+32], %r517;
	st.shared.u32 	[%r119+36], %r518;
	st.shared.u32 	[%r119+40], %r519;
	st.shared.u32 	[%r119+44], %r520;
	st.shared.u32 	[%r119+48], %r521;
	st.shared.u32 	[%r119+52], %r522;
	st.shared.u32 	[%r119+56], %r523;
	st.shared.u32 	[%r119+60], %r524;
	st.shared.u32 	[%r119+64], %r525;
	st.shared.u32 	[%r119+68], %r526;
	st.shared.u32 	[%r119+72], %r527;
	bar.warp.sync 	-1;
	ld.shared.u32 	%r180, [%r118];
	ld.shared.u32 	%r181, [%r118+128];
	ld.shared.u32 	%r182, [%r118+256];
	ld.shared.u32 	%r183, [%r118+384];
	ld.shared.u32 	%r184, [%r118+512];
	ld.shared.u32 	%r185, [%r118+640];
	ld.shared.u32 	%r186, [%r118+768];
	ld.shared.u32 	%r187, [%r118+896];
	ld.shared.u32 	%r188, [%r118+1024];
	ld.shared.u32 	%r189, [%r118+1152];
	ld.shared.u32 	%r190, [%r118+1280];
	ld.shared.u32 	%r191, [%r118+1408];
	ld.shared.u32 	%r192, [%r118+1536];
	ld.shared.u32 	%r193, [%r118+1664];
	ld.shared.u32 	%r194, [%r118+1792];
	ld.shared.u32 	%r195, [%r118+1920];
	ld.shared.u32 	%r196, [%r118+2048];
	ld.shared.u32 	%r197, [%r118+2176];
	ld.shared.u32 	%r198, [%r118+2304];
	setp.ne.s32 	%p80, %r73, 0;
	@%p80 bra 	$L__BB10_90;
	st.volatile.shared.u32 	[_ZZN3cub18CUB_300001_SM_10006detail4scan16DeviceScanKernelINS2_10policy_hubIiiimN4cuda3std3__44plusIvEEE10Policy1000EN6thrust24THRUST_300001_SM_1000_NS6detail15normal_iteratorINSD_10device_ptrIiEEEESI_NS0_13ScanTileStateIiLb1EEES9_NS0_8NullTypeEmiLb0ESL_EEvT0_T1_T2_iT3_T4_T5_E12temp_storage+31616], %r72;
$L__BB10_90:
	bar.sync 	0;
	ld.volatile.shared.u32 	%r199, [_ZZN3cub18CUB_300001_SM_10006detail4scan16DeviceScanKernelINS2_10policy_hubIiiimN4cuda3std3__44plusIvEEE10Policy1000EN6thrust24THRUST_300001_SM_1000_NS6detail15normal_iteratorINSD_10device_ptrIiEEEESI_NS0_13ScanTileStateIiLb1EEES9_NS0_8NullTypeEmiLb0ESL_EEvT0_T1_T2_iT3_T4_T5_E12temp_storage+31616];
	cvt.u64.u32 	%rd35, %r75;
	add.s64 	%rd36, %rd4, %rd35;
	setp.ge.s32 	%p81, %r75, %r199;
	shl.b64 	%rd37, %rd36, 2;
	add.s64 	%rd15, %rd3, %rd37;
	@%p81 bra 	$L__BB10_92;
	st.global.u32 	[%rd15], %r180;
$L__BB10_92:
	mov.u32 	%r528, %tid.x;
	and.b32  	%r529, %r528, 992;
	mul.lo.s32 	%r530, %r529, 19;
	and.b32  	%r531, %r528, 31;
	or.b32  	%r532, %r530, %r531;
	add.s32 	%r533, %r532, 32;
	setp.ge.s32 	%p82, %r533, %r199;
	@%p82 bra 	$L__BB10_94;
	st.global.u32 	[%rd15+128], %r181;
$L__BB10_94:
	add.s32 	%r539, %r532, 64;
	setp.ge.s32 	%p83, %r539, %r199;
	@%p83 bra 	$L__BB10_96;
	st.global.u32 	[%rd15+256], %r182;
$L__BB10_96:
	add.s32 	%r545, %r532, 96;
	setp.ge.s32 	%p84, %r545, %r199;
	@%p84 bra 	$L__BB10_98;
	st.global.u32 	[%rd15+384], %r183;
$L__BB10_98:
	add.s32 	%r551, %r532, 128;
	setp.ge.s32 	%p85, %r551, %r199;
	@%p85 bra 	$L__BB10_100;
	st.global.u32 	[%rd15+512], %r184;
$L__BB10_100:
	add.s32 	%r557, %r532, 160;
	setp.ge.s32 	%p86, %r557, %r199;
	@%p86 bra 	$L__BB10_102;
	st.global.u32 	[%rd15+640], %r185;
$L__BB10_102:
	add.s32 	%r563, %r532, 192;
	setp.ge.s32 	%p87, %r563, %r199;
	@%p87 bra 	$L__BB10_104;
	st.global.u32 	[%rd15+768], %r186;
$L__BB10_104:
	add.s32 	%r569, %r532, 224;
	setp.ge.s32 	%p88, %r569, %r199;
	@%p88 bra 	$L__BB10_106;
	st.global.u32 	[%rd15+896], %r187;
$L__BB10_106:
	setp.ge.s32 	%p89, %r92, %r199;
	@%p89 bra 	$L__BB10_108;
	st.global.u32 	[%rd15+1024], %r188;
$L__BB10_108:
	add.s32 	%r575, %r532, 288;
	setp.ge.s32 	%p90, %r575, %r199;
	@%p90 bra 	$L__BB10_110;
	st.global.u32 	[%rd15+1152], %r189;
$L__BB10_110:
	add.s32 	%r581, %r532, 320;
	setp.ge.s32 	%p91, %r581, %r199;
	@%p91 bra 	$L__BB10_112;
	st.global.u32 	[%rd15+1280], %r190;
$L__BB10_112:
	add.s32 	%r587, %r532, 352;
	setp.ge.s32 	%p92, %r587, %r199;
	@%p92 bra 	$L__BB10_114;
	st.global.u32 	[%rd15+1408], %r191;
$L__BB10_114:
	add.s32 	%r593, %r532, 384;
	setp.ge.s32 	%p93, %r593, %r199;
	@%p93 bra 	$L__BB10_116;
	st.global.u32 	[%rd15+1536], %r192;
$L__BB10_116:
	add.s32 	%r599, %r532, 416;
	setp.ge.s32 	%p94, %r599, %r199;
	@%p94 bra 	$L__BB10_118;
	st.global.u32 	[%rd15+1664], %r193;
$L__BB10_118:
	add.s32 	%r605, %r532, 448;
	setp.ge.s32 	%p95, %r605, %r199;
	@%p95 bra 	$L__BB10_120;
	st.global.u32 	[%rd15+1792], %r194;
$L__BB10_120:
	add.s32 	%r611, %r532, 480;
	setp.ge.s32 	%p96, %r611, %r199;
	@%p96 bra 	$L__BB10_122;
	st.global.u32 	[%rd15+1920], %r195;
$L__BB10_122:
	add.s32 	%r617, %r532, 512;
	setp.ge.s32 	%p97, %r617, %r199;
	@%p97 bra 	$L__BB10_124;
	st.global.u32 	[%rd15+2048], %r196;
$L__BB10_124:
	add.s32 	%r623, %r532, 544;
	setp.ge.s32 	%p98, %r623, %r199;
	@%p98 bra 	$L__BB10_126;
	st.global.u32 	[%rd15+2176], %r197;
$L__BB10_126:
	setp.ge.s32 	%p99, %r113, %r199;
	@%p99 bra 	$L__BB10_128;
	st.global.u32 	[%rd15+2304], %r198;
$L__BB10_128:
	ret;

}
	// .globl	_ZN3cub18CUB_300001_SM_10006detail10radix_sort31DeviceRadixSortSingleTileKernelINS1_5radix10policy_hubIffyE10Policy1000ELNS0_9SortOrderE0EffyNS1_21identity_decomposer_tEEEvPKT1_PSA_PKT2_PSE_T3_iiT4_
.visible .entry _ZN3cub18CUB_300001_SM_10006detail10radix_sort31DeviceRadixSortSingleTileKernelINS1_5radix10policy_hubIffyE10Policy1000ELNS0_9SortOrderE0EffyNS1_21identity_decomposer_tEEEvPKT1_PSA_PKT2_PSE_T3_iiT4_(
	.param .u64 .ptr .align 1 _ZN3cub18CUB_300001_SM_10006detail10radix_sort31DeviceRadixSortSingleTileKernelINS1_5radix10policy_hubIffyE10Policy1000ELNS0_9SortOrderE0EffyNS1_21identity_decomposer_tEEEvPKT1_PSA_PKT2_PSE_T3_iiT4__param_0,
	.param .u64 .ptr .align 1 _ZN3cub18CUB_300001_SM_10006detail10radix_sort31DeviceRadixSortSingleTileKernelINS1_5radix10policy_hubIffyE10Policy1000ELNS0_9SortOrderE0EffyNS1_21identity_decomposer_tEEEvPKT1_PSA_PKT2_PSE_T3_iiT4__param_1,
	.param .u64 .ptr .align 1 _ZN3cub18CUB_300001_SM_10006detail10radix_sort31DeviceRadixSortSingleTileKernelINS1_5radix10policy_hubIffyE10Policy1000ELNS0_9SortOrderE0EffyNS1_21identity_decomposer_tEEEvPKT1_PSA_PKT2_PSE_T3_iiT4__param_2,
	.param .u64 .ptr .align 1 _ZN3cub18CUB_300001_SM_10006detail10radix_sort31DeviceRadixSortSingleTileKernelINS1_5radix10policy_hubIffyE10Policy1000ELNS0_9SortOrderE0EffyNS1_21identity_decomposer_tEEEvPKT1_PSA_PKT2_PSE_T3_iiT4__param_3,
	.param .u64 _ZN3cub18CUB_300001_SM_10006detail10radix_sort31DeviceRadixSortSingleTileKernelINS1_5radix10policy_hubIffyE10Policy1000ELNS0_9SortOrderE0EffyNS1_21identity_decomposer_tEEEvPKT1_PSA_PKT2_PSE_T3_iiT4__param_4,
	.param .u32 _ZN3cub18CUB_300001_SM_10006detail10radix_sort31DeviceRadixSortSingleTileKernelINS1_5radix10policy_hubIffyE10Policy1000ELNS0_9SortOrderE0EffyNS1_21identity_decomposer_tEEEvPKT1_PSA_PKT2_PSE_T3_iiT4__param_5,
	.param .u32 _ZN3cub18CUB_300001_SM_10006detail10radix_sort31DeviceRadixSortSingleTileKernelINS1_5radix10policy_hubIffyE10Policy1000ELNS0_9SortOrderE0EffyNS1_21identity_decomposer_tEEEvPKT1_PSA_PKT2_PSE_T3_iiT4__param_6,
	.param .align 1 .b8 _ZN3cub18CUB_300001_SM_10006detail10radix_sort31DeviceRadixSortSingleTileKernelINS1_5radix10policy_hubIffyE10Policy1000ELNS0_9SortOrderE0EffyNS1_21identity_decomposer_tEEEvPKT1_PSA_PKT2_PSE_T3_iiT4__param_7[1]
)
.maxntid 256
.minnctapersm 1
{
	.reg .pred 	%p<130>;
	.reg .b16 	%rs<39>;
	.reg .b32 	%r<786>;
	.reg .b32 	%f<153>;
	.reg .b64 	%rd<37>;
	// demoted variable
	.shared .align 16 .b8 _ZZN3cub18CUB_300001_SM_10006detail10radix_sort31DeviceRadixSortSingleTileKernelINS1_5radix10policy_hubIffyE10Policy1000ELNS0_9SortOrderE0EffyNS1_21identity_decomposer_tEEEvPKT1_PSA_PKT2_PSE_T3_iiT4_E12temp_storage[33856];
	ld.param.u64 	%rd10, [_ZN3cub18CUB_300001_SM_10006detail10radix_sort31DeviceRadixSortSingleTileKernelINS1_5radix10policy_hubIffyE10Policy1000ELNS0_9SortOrderE0EffyNS1_21identity_decomposer_tEEEvPKT1_PSA_PKT2_PSE_T3_iiT4__param_0];
	ld.param.u64 	%rd6, [_ZN3cub18CUB_300001_SM_10006detail10radix_sort31DeviceRadixSortSingleTileKernelINS1_5radix10policy_hubIffyE10Policy1000ELNS0_9SortOrderE0EffyNS1_21identity_decomposer_tEEEvPKT1_PSA_PKT2_PSE_T3_iiT4__param_1];
	ld.param.u64 	%rd7, [_ZN3cub18CUB_300001_SM_10006detail10radix_sort31DeviceRadixSortSingleTileKernelINS1_5radix10policy_hubIffyE10Policy1000ELNS0_9SortOrderE0EffyNS1_21identity_decomposer_tEEEvPKT1_PSA_PKT2_PSE_T3_iiT4__param_2];
	ld.param.u64 	%rd8, [_ZN3cub18CUB_300001_SM_10006detail10radix_sort31DeviceRadixSortSingleTileKernelINS1_5radix10policy_hubIffyE10Policy1000ELNS0_9SortOrderE0EffyNS1_21identity_decomposer_tEEEvPKT1_PSA_PKT2_PSE_T3_iiT4__param_3];
	ld.param.u64 	%rd9, [_ZN3cub18CUB_300001_SM_10006detail10radix_sort31DeviceRadixSortSingleTileKernelINS1_5radix10policy_hubIffyE10Policy1000ELNS0_9SortOrderE0EffyNS1_21identity_decomposer_tEEEvPKT1_PSA_PKT2_PSE_T3_iiT4__param_4];
	ld.param.u32 	%r228, [_ZN3cub18CUB_300001_SM_10006detail10radix_sort31DeviceRadixSortSingleTileKernelINS1_5radix10policy_hubIffyE10Policy1000ELNS0_9SortOrderE0EffyNS1_21identity_decomposer_tEEEvPKT1_PSA_PKT2_PSE_T3_iiT4__param_5];
	ld.param.u32 	%r229, [_ZN3cub18CUB_300001_SM_10006detail10radix_sort31DeviceRadixSortSingleTileKernelINS1_5radix10policy_hubIffyE10Policy1000ELNS0_9SortOrderE0EffyNS1_21identity_decomposer_tEEEvPKT1_PSA_PKT2_PSE_T3_iiT4__param_6];
	cvta.to.global.u64 	%rd11, %rd10;
	cvt.u32.u64 	%r1, %rd9;
	mov.u32 	%r2, %tid.x;
	mul.lo.s32 	%r3, %r2, 19;
	setp.ge.s32 	%p1, %r3, %r1;
	mul.wide.u32 	%rd12, %r3, 4;
	add.s64 	%rd1, %rd11, %rd12;
	mov.b32 	%r744, 2147483647;
	@%p1 bra 	$L__BB11_2;
	ld.global.u32 	%r744, [%rd1];
$L__BB11_2:
	add.s32 	%r6, %r3, 1;
	setp.ge.s32 	%p2, %r6, %r1;
	mov.b32 	%r745, 2147483647;
	@%p2 bra 	$L__BB11_4;
	ld.global.u32 	%r745, [%rd1+4];
$L__BB11_4:
	add.s32 	%r9, %r3, 2;
	setp.ge.s32 	%p3, %r9, %r1;
	mov.b32 	%r746, 2147483647;
	@%p3 bra 	$L__BB11_6;
	ld.global.u32 	%r746, [%rd1+8];
$L__BB11_6:
	add.s32 	%r12, %r3, 3;
	setp.ge.s32 	%p4, %r12, %r1;
	mov.b32 	%r747, 2147483647;
	@%p4 bra 	$L__BB11_8;
	ld.global.u32 	%r747, [%rd1+12];
$L__BB11_8:
	add.s32 	%r15, %r3, 4;
	setp.ge.s32 	%p5, %r15, %r1;
	mov.b32 	%r748, 2147483647;
	@%p5 bra 	$L__BB11_10;
	ld.global.u32 	%r748, [%rd1+16];
$L__BB11_10:
	add.s32 	%r18, %r3, 5;
	setp.ge.s32 	%p6, %r18, %r1;
	mov.b32 	%r749, 2147483647;
	@%p6 bra 	$L__BB11_12;
	ld.global.u32 	%r749, [%rd1+20];
$L__BB11_12:
	add.s32 	%r21, %r3, 6;
	setp.ge.s32 	%p7, %r21, %r1;
	mov.b32 	%r750, 2147483647;
	@%p7 bra 	$L__BB11_14;
	ld.global.u32 	%r750, [%rd1+24];
$L__BB11_14:
	add.s32 	%r24, %r3, 7;
	setp.ge.s32 	%p8, %r24, %r1;
	mov.b32 	%r751, 2147483647;
	@%p8 bra 	$L__BB11_16;
	ld.global.u32 	%r751, [%rd1+28];
$L__BB11_16:
	add.s32 	%r27, %r3, 8;
	setp.ge.s32 	%p9, %r27, %r1;
	mov.b32 	%r752, 2147483647;
	@%p9 bra 	$L__BB11_18;
	ld.global.u32 	%r752, [%rd1+32];
$L__BB11_18:
	add.s32 	%r30, %r3, 9;
	setp.ge.s32 	%p10, %r30, %r1;
	mov.b32 	%r753, 2147483647;
	@%p10 bra 	$L__BB11_20;
	ld.global.u32 	%r753, [%rd1+36];
$L__BB11_20:
	add.s32 	%r33, %r3, 10;
	setp.ge.s32 	%p11, %r33, %r1;
	mov.b32 	%r754, 2147483647;
	@%p11 bra 	$L__BB11_22;
	ld.global.u32 	%r754, [%rd1+40];
$L__BB11_22:
	add.s32 	%r36, %r3, 11;
	setp.ge.s32 	%p12, %r36, %r1;
	mov.b32 	%r755, 2147483647;
	@%p12 bra 	$L__BB11_24;
	ld.global.u32 	%r755, [%rd1+44];
$L__BB11_24:
	add.s32 	%r39, %r3, 12;
	setp.ge.s32 	%p13, %r39, %r1;
	mov.b32 	%r756, 2147483647;
	@%p13 bra 	$L__BB11_26;
	ld.global.u32 	%r756, [%rd1+48];
$L__BB11_26:
	add.s32 	%r42, %r3, 13;
	setp.ge.s32 	%p14, %r42, %r1;
	mov.b32 	%r757, 2147483647;
	@%p14 bra 	$L__BB11_28;
	ld.global.u32 	%r757, [%rd1+52];
$L__BB11_28:
	add.s32 	%r45, %r3, 14;
	setp.ge.s32 	%p15, %r45, %r1;
	mov.b32 	%r758, 2147483647;
	@%p15 bra 	$L__BB11_30;
	ld.global.u32 	%r758, [%rd1+56];
$L__BB11_30:
	add.s32 	%r48, %r3, 15;
	setp.ge.s32 	%p16, %r48, %r1;
	mov.b32 	%r759, 2147483647;
	@%p16 bra 	$L__BB11_32;
	ld.global.u32 	%r759, [%rd1+60];
$L__BB11_32:
	add.s32 	%r51, %r3, 16;
	setp.ge.s32 	%p17, %r51, %r1;
	mov.b32 	%r760, 2147483647;
	@%p17 bra 	$L__BB11_34;
	ld.global.u32 	%r760, [%rd1+64];
$L__BB11_34:
	add.s32 	%r54, %r3, 17;
	setp.ge.s32 	%p18, %r54, %r1;
	mov.b32 	%r761, 2147483647;
	@%p18 bra 	$L__BB11_36;
	ld.global.u32 	%r761, [%rd1+68];
$L__BB11_36:
	add.s32 	%r57, %r3, 18;
	setp.ge.s32 	%p19, %r57, %r1;
	mov.b32 	%r762, 2147483647;
	@%p19 bra 	$L__BB11_38;
	ld.global.u32 	%r762, [%rd1+72];
$L__BB11_38:
	bar.sync 	0;
	mov.b64 	{%r249, %r250}, %rd9;
	shfl.sync.idx.b32	%r60|%p20, %r249, 0, 31, -1;
	shfl.sync.idx.b32	%r251|%p21, %r250, 0, 31, -1;
	mov.b64 	%rd2, {%r60, %r251};
	setp.ge.s32 	%p22, %r3, %r60;
	cvta.to.global.u64 	%rd13, %rd7;
	add.s64 	%rd3, %rd13, %rd12;
	@%p22 bra 	$L__BB11_40;
	ld.global.f32 	%f152, [%rd3];
$L__BB11_40:
	setp.ge.s32 	%p23, %r6, %r60;
	@%p23 bra 	$L__BB11_42;
	ld.global.f32 	%f151, [%rd3+4];
$L__BB11_42:
	setp.ge.s32 	%p24, %r9, %r60;
	@%p24 bra 	$L__BB11_44;
	ld.global.f32 	%f150, [%rd3+8];
$L__BB11_44:
	setp.ge.s32 	%p25, %r12, %r60;
	@%p25 bra 	$L__BB11_46;
	ld.global.f32 	%f149, [%rd3+12];
$L__BB11_46:
	setp.ge.s32 	%p26, %r15, %r60;
	@%p26 bra 	$L__BB11_48;
	ld.global.f32 	%f148, [%rd3+16];
$L__BB11_48:
	setp.ge.s32 	%p27, %r18, %r60;
	@%p27 bra 	$L__BB11_50;
	ld.global.f32 	%f147, [%rd3+20];
$L__BB11_50:
	setp.ge.s32 	%p28, %r21, %r60;
	@%p28 bra 	$L__BB11_52;
	ld.global.f32 	%f146, [%rd3+24];
$L__BB11_52:
	setp.ge.s32 	%p29, %r24, %r60;
	@%p29 bra 	$L__BB11_54;
	ld.global.f32 	%f145, [%rd3+28];
$L__BB11_54:
	setp.ge.s32 	%p30, %r27, %r60;
	@%p30 bra 	$L__BB11_56;
	ld.global.f32 	%f144, [%rd3+32];
$L__BB11_56:
	setp.ge.s32 	%p31, %r30, %r60;
	@%p31 bra 	$L__BB11_58;
	ld.global.f32 	%f143, [%rd3+36];
$L__BB11_58:
	setp.ge.s32 	%p32, %r33, %r60;
	@%p32 bra 	$L__BB11_60;
	ld.global.f32 	%f142, [%rd3+40];
$L__BB11_60:
	setp.ge.s32 	%p33, %r36, %r60;
	@%p33 bra 	$L__BB11_62;
	ld.global.f32 	%f141, [%rd3+44];
$L__BB11_62:
	setp.ge.s32 	%p34, %r39, %r60;
	@%p34 bra 	$L__BB11_64;
	ld.global.f32 	%f140, [%rd3+48];
$L__BB11_64:
	setp.ge.s32 	%p35, %r42, %r60;
	@%p35 bra 	$L__BB11_66;
	ld.global.f32 	%f139, [%rd3+52];
$L__BB11_66:
	setp.ge.s32 	%p36, %r45, %r60;
	@%p36 bra 	$L__BB11_68;
	ld.global.f32 	%f138, [%rd3+56];
$L__BB11_68:
	setp.ge.s32 	%p37, %r48, %r60;
	@%p37 bra 	$L__BB11_70;
	ld.global.f32 	%f137, [%rd3+60];
$L__BB11_70:
	setp.ge.s32 	%p38, %r51, %r60;
	@%p38 bra 	$L__BB11_72;
	ld.global.f32 	%f136, [%rd3+64];
$L__BB11_72:
	setp.ge.s32 	%p39, %r54, %r60;
	@%p39 bra 	$L__BB11_74;
	ld.global.f32 	%f135, [%rd3+68];
$L__BB11_74:
	setp.ge.s32 	%p40, %r57, %r60;
	@%p40 bra 	$L__BB11_76;
	ld.global.f32 	%f134, [%rd3+72];
$L__BB11_76:
	bar.sync 	0;
	setp.gt.s32 	%p41, %r744, -1;
	selp.b32 	%r253, -2147483648, -1, %p41;
	xor.b32  	%r783, %r253, %r744;
	setp.gt.s32 	%p42, %r745, -1;
	selp.b32 	%r254, -2147483648, -1, %p42;
	xor.b32  	%r782, %r254, %r745;
	setp.gt.s32 	%p43, %r746, -1;
	selp.b32 	%r255, -2147483648, -1, %p43;
	xor.b32  	%r781, %r255, %r746;
	setp.gt.s32 	%p44, %r747, -1;
	selp.b32 	%r256, -2147483648, -1, %p44;
	xor.b32  	%r780, %r256, %r747;
	setp.gt.s32 	%p45, %r748, -1;
	selp.b32 	%r257, -2147483648, -1, %p45;
	xor.b32  	%r779, %r257, %r748;
	setp.gt.s32 	%p46, %r749, -1;
	selp.b32 	%r258, -2147483648, -1, %p46;
	xor.b32  	%r778, %r258, %r749;
	setp.gt.s32 	%p47, %r750, -1;
	selp.b32 	%r259, -2147483648, -1, %p47;
	xor.b32  	%r777, %r259, %r750;
	setp.gt.s32 	%p48, %r751, -1;
	selp.b32 	%r260, -2147483648, -1, %p48;
	xor.b32  	%r776, %r260, %r751;
	setp.gt.s32 	%p49, %r752, -1;
	selp.b32 	%r261, -2147483648, -1, %p49;
	xor.b32  	%r775, %r261, %r752;
	setp.gt.s32 	%p50, %r753, -1;
	selp.b32 	%r262, -2147483648, -1, %p50;
	xor.b32  	%r774, %r262, %r753;
	setp.gt.s32 	%p51, %r754, -1;
	selp.b32 	%r263, -2147483648, -1, %p51;
	xor.b32  	%r773, %r263, %r754;
	setp.gt.s32 	%p52, %r755, -1;
	selp.b32 	%r264, -2147483648, -1, %p52;
	xor.b32  	%r772, %r264, %r755;
	setp.gt.s32 	%p53, %r756, -1;
	selp.b32 	%r265, -2147483648, -1, %p53;
	xor.b32  	%r771, %r265, %r756;
	setp.gt.s32 	%p54, %r757, -1;
	selp.b32 	%r266, -2147483648, -1, %p54;
	xor.b32  	%r770, %r266, %r757;
	setp.gt.s32 	%p55, %r758, -1;
	selp.b32 	%r267, -2147483648, -1, %p55;
	xor.b32  	%r769, %r267, %r758;
	setp.gt.s32 	%p56, %r759, -1;
	selp.b32 	%r268, -2147483648, -1, %p56;
	xor.b32  	%r768, %r268, %r759;
	setp.gt.s32 	%p57, %r760, -1;
	selp.b32 	%r269, -2147483648, -1, %p57;
	xor.b32  	%r767, %r269, %r760;
	setp.gt.s32 	%p58, %r761, -1;
	selp.b32 	%r270, -2147483648, -1, %p58;
	xor.b32  	%r766, %r270, %r761;
	setp.gt.s32 	%p59, %r762, -1;
	selp.b32 	%r271, -2147483648, -1, %p59;
	xor.b32  	%r765, %r271, %r762;
	shr.u32 	%r80, %r2, 5;
	shl.b32 	%r272, %r2, 2;
	mov.u32 	%r273, _ZZN3cub18CUB_300001_SM_10006detail10radix_sort31DeviceRadixSortSingleTileKernelINS1_5radix10policy_hubIffyE10Policy1000ELNS0_9SortOrderE0EffyNS1_21identity_decomposer_tEEEvPKT1_PSA_PKT2_PSE_T3_iiT4_E12temp_storage;
	add.s32 	%r81, %r273, %r272;
	shl.b32 	%r274, %r2, 7;
	add.s32 	%r82, %r81, %r274;
	shl.b32 	%r275, %r80, 2;
	add.s32 	%r276, %r273, %r275;
	add.s32 	%r83, %r276, 33792;
	mad.lo.s32 	%r84, %r2, -56, %r82;
	add.s32 	%r764, %r228, 6;
	sub.s32 	%r763, %r229, %r228;
$L__BB11_77:
	add.s32 	%r336, %r764, -6;
	min.s32 	%r279, %r763, 6;
	mov.b32 	%r365, 0;
	st.shared.u32 	[%r81], %r365;
	st.shared.u32 	[%r81+1024], %r365;
	st.shared.u32 	[%r81+2048], %r365;
	st.shared.u32 	[%r81+3072], %r365;
	st.shared.u32 	[%r81+4096], %r365;
	st.shared.u32 	[%r81+5120], %r365;
	st.shared.u32 	[%r81+6144], %r365;
	st.shared.u32 	[%r81+7168], %r365;
	st.shared.u32 	[%r81+8192], %r365;
	st.shared.u32 	[%r81+9216], %r365;
	st.shared.u32 	[%r81+10240], %r365;
	st.shared.u32 	[%r81+11264], %r365;
	st.shared.u32 	[%r81+12288], %r365;
	st.shared.u32 	[%r81+13312], %r365;
	st.shared.u32 	[%r81+14336], %r365;
	st.shared.u32 	[%r81+15360], %r365;
	st.shared.u32 	[%r81+16384], %r365;
	st.shared.u32 	[%r81+17408], %r365;
	st.shared.u32 	[%r81+18432], %r365;
	st.shared.u32 	[%r81+19456], %r365;
	st.shared.u32 	[%r81+20480], %r365;
	st.shared.u32 	[%r81+21504], %r365;
	st.shared.u32 	[%r81+22528], %r365;
	st.shared.u32 	[%r81+23552], %r365;
	st.shared.u32 	[%r81+24576], %r365;
	st.shared.u32 	[%r81+25600], %r365;
	st.shared.u32 	[%r81+26624], %r365;
	st.shared.u32 	[%r81+27648], %r365;
	st.shared.u32 	[%r81+28672], %r365;
	st.shared.u32 	[%r81+29696], %r365;
	st.shared.u32 	[%r81+30720], %r365;
	st.shared.u32 	[%r81+31744], %r365;
	st.shared.u32 	[%r81+32768], %r365;
	// begin inline asm
	bmsk.clamp.b32 %r277, %r365, %r279;
	// end inline asm
	setp.eq.s32 	%p60, %r783, 2147483647;
	selp.b32 	%r281, -2147483648, %r783, %p60;
	// begin inline asm
	shr.b32 %r280, %r281, %r336;
	// end inline asm
	and.b32  	%r368, %r277, %r280;
	shl.b32 	%r369, %r368, 10;
	and.b32  	%r370, %r369, 31744;
	add.s32 	%r371, %r81, %r370;
	shr.u32 	%r372, %r368, 4;
	and.b32  	%r373, %r372, 268435454;
	add.s32 	%r109, %r371, %r373;
	ld.shared.u16 	%rs1, [%r109];
	add.s16 	%rs20, %rs1, 1;
	st.shared.u16 	[%r109], %rs20;
	setp.eq.s32 	%p61, %r782, 2147483647;
	selp.b32 	%r284, -2147483648, %r782, %p61;
	// begin inline asm
	shr.b32 %r283, %r284, %r336;
	// end inline asm
	and.b32  	%r374, %r277, %r283;
	shl.b32 	%r375, %r374, 10;
	and.b32  	%r376, %r375, 31744;
	add.s32 	%r377, %r81, %r376;
	shr.u32 	%r378, %r374, 4;
	and.b32  	%r379, %r378, 268435454;
	add.s32 	%r110, %r377, %r379;
	ld.shared.u16 	%rs2, [%r110];
	add.s16 	%rs21, %rs2, 1;
	st.shared.u16 	[%r110], %rs21;
	setp.eq.s32 	%p62, %r781, 2147483647;
	selp.b32 	%r287, -2147483648, %r781, %p62;
	// begin inline asm
	shr.b32 %r286, %r287, %r336;
	// end inline asm
	and.b32  	%r380, %r277, %r286;
	shl.b32 	%r381, %r380, 10;
	and.b32  	%r382, %r381, 31744;
	add.s32 	%r383, %r81, %r382;
	shr.u32 	%r384, %r380, 4;
	and.b32  	%r385, %r384, 268435454;
	add.s32 	%r111, %r383, %r385;
	ld.shared.u16 	%rs3, [%r111];
	add.s16 	%rs22, %rs3, 1;
	st.shared.u16 	[%r111], %rs22;
	setp.eq.s32 	%p63, %r780, 2147483647;
	selp.b32 	%r290, -2147483648, %r780, %p63;
	// begin inline asm
	shr.b32 %r289, %r290, %r336;
	// end inline asm
	and.b32  	%r386, %r277, %r289;
	shl.b32 	%r387, %r386, 10;
	and.b32  	%r388, %r387, 31744;
	add.s32 	%r389, %r81, %r388;
	shr.u32 	%r390, %r386, 4;
	and.b32  	%r391, %r390, 268435454;
	add.s32 	%r112, %r389, %r391;
	ld.shared.u16 	%rs4, [%r112];
	add.s16 	%rs23, %rs4, 1;
	st.shared.u16 	[%r112], %rs23;
	setp.eq.s32 	%p64, %r779, 2147483647;
	selp.b32 	%r293, -2147483648, %r779, %p64;
	// begin inline asm
	shr.b32 %r292, %r293, %r336;
	// end inline asm
	and.b32  	%r392, %r277, %r292;
	shl.b32 	%r393, %r392, 10;
	and.b32  	%r394, %r393, 31744;
	add.s32 	%r395, %r81, %r394;
	shr.u32 	%r396, %r392, 4;
	and.b32  	%r397, %r396, 268435454;
	add.s32 	%r113, %r395, %r397;
	ld.shared.u16 	%rs5, [%r113];
	add.s16 	%rs24, %rs5, 1;
	st.shared.u16 	[%r113], %rs24;
	setp.eq.s32 	%p65, %r778, 2147483647;
	selp.b32 	%r296, -2147483648, %r778, %p65;
	// begin inline asm
	shr.b32 %r295, %r296, %r336;
	// end inline asm
	and.b32  	%r398, %r277, %r295;
	shl.b32 	%r399, %r398, 10;
	and.b32  	%r400, %r399, 31744;
	add.s32 	%r401, %r81, %r400;
	shr.u32 	%r402, %r398, 4;
	and.b32  	%r403, %r402, 268435454;
	add.s32 	%r114, %r401, %r403;
	ld.shared.u16 	%rs6, [%r114];
	add.s16 	%rs25, %rs6, 1;
	st.shared.u16 	[%r114], %rs25;
	setp.eq.s32 	%p66, %r777, 2147483647;
	selp.b32 	%r299, -2147483648, %r777, %p66;
	// begin inline asm
	shr.b32 %r298, %r299, %r336;
	// end inline asm
	and.b32  	%r404, %r277, %r298;
	shl.b32 	%r405, %r404, 10;
	and.b32  	%r406, %r405, 31744;
	add.s32 	%r407, %r81, %r406;
	shr.u32 	%r408, %r404, 4;
	and.b32  	%r409, %r408, 268435454;
	add.s32 	%r115, %r407, %r409;
	ld.shared.u16 	%rs7, [%r115];
	add.s16 	%rs26, %rs7, 1;
	st.shared.u16 	[%r115], %rs26;
	setp.eq.s32 	%p67, %r776, 2147483647;
	selp.b32 	%r302, -2147483648, %r776, %p67;
	// begin inline asm
	shr.b32 %r301, %r302, %r336;
	// end inline asm
	and.b32  	%r410, %r277, %r301;
	shl.b32 	%r411, %r410, 10;
	and.b32  	%r412, %r411, 31744;
	add.s32 	%r413, %r81, %r412;
	shr.u32 	%r414, %r410, 4;
	and.b32  	%r415, %r414, 268435454;
	add.s32 	%r116, %r413, %r415;
	ld.shared.u16 	%rs8, [%r116];
	add.s16 	%rs27, %rs8, 1;
	st.shared.u16 	[%r116], %rs27;
	setp.eq.s32 	%p68, %r775, 2147483647;
	selp.b32 	%r305, -2147483648, %r775, %p68;
	// begin inline asm
	shr.b32 %r304, %r305, %r336;
	// end inline asm
	and.b32  	%r416, %r277, %r304;
	shl.b32 	%r417, %r416, 10;
	and.b32  	%r418, %r417, 31744;
	add.s32 	%r419, %r81, %r418;
	shr.u32 	%r420, %r416, 4;
	and.b32  	%r421, %r420, 268435454;
	add.s32 	%r117, %r419, %r421;
	ld.shared.u16 	%rs9, [%r117];
	add.s16 	%rs28, %rs9, 1;
	st.shared.u16 	[%r117], %rs28;
	setp.eq.s32 	%p69, %r774, 2147483647;
	selp.b32 	%r308, -2147483648, %r774, %p69;
	// begin inline asm
	shr.b32 %r307, %r308, %r336;
	// end inline asm
	and.b32  	%r422, %r277, %r307;
	shl.b32 	%r423, %r422, 10;
	and.b32  	%r424, %r423, 31744;
	add.s32 	%r425, %r81, %r424;
	shr.u32 	%r426, %r422, 4;
	and.b32  	%r427, %r426, 268435454;
	add.s32 	%r118, %r425, %r427;
	ld.shared.u16 	%rs10, [%r118];
	add.s16 	%rs29, %rs10, 1;
	st.shared.u16 	[%r118], %rs29;
	setp.eq.s32 	%p70, %r773, 2147483647;
	selp.b32 	%r311, -2147483648, %r773, %p70;
	// begin inline asm
	shr.b32 %r310, %r311, %r336;
	// end inline asm
	and.b32  	%r428, %r277, %r310;
	shl.b32 	%r429, %r428, 10;
	and.b32  	%r430, %r429, 31744;
	add.s32 	%r431, %r81, %r430;
	shr.u32 	%r432, %r428, 4;
	and.b32  	%r433, %r432, 268435454;
	add.s32 	%r119, %r431, %r433;
	ld.shared.u16 	%rs11, [%r119];
	add.s16 	%rs30, %rs11, 1;
	st.shared.u16 	[%r119], %rs30;
	setp.eq.s32 	%p71, %r772, 2147483647;
	selp.b32 	%r314, -2147483648, %r772, %p71;
	// begin inline asm
	shr.b32 %r313, %r314, %r336;
	// end inline asm
	and.b32  	%r434, %r277, %r313;
	shl.b32 	%r435, %r434, 10;
	and.b32  	%r436, %r435, 31744;
	add.s32 	%r437, %r81, %r436;
	shr.u32 	%r438, %r434, 4;
	and.b32  	%r439, %r438, 268435454;
	add.s32 	%r120, %r437, %r439;
	ld.shared.u16 	%rs12, [%r120];
	add.s16 	%rs31, %rs12, 1;
	st.shared.u16 	[%r120], %rs31;
	setp.eq.s32 	%p72, %r771, 2147483647;
	selp.b32 	%r317, -2147483648, %r771, %p72;
	// begin inline asm
	shr.b32 %r316, %r317, %r336;
	// end inline asm
	and.b32  	%r440, %r277, %r316;
	shl.b32 	%r441, %r440, 10;
	and.b32  	%r442, %r441, 31744;
	add.s32 	%r443, %r81, %r442;
	shr.u32 	%r444, %r440, 4;
	and.b32  	%r445, %r444, 268435454;
	add.s32 	%r121, %r443, %r445;
	ld.shared.u16 	%rs13, [%r121];
	add.s16 	%rs32, %rs13, 1;
	st.shared.u16 	[%r121], %rs32;
	setp.eq.s32 	%p73, %r770, 2147483647;
	selp.b32 	%r320, -2147483648, %r770, %p73;
	// begin inline asm
	shr.b32 %r319, %r320, %r336;
	// end inline asm
	and.b32  	%r446, %r277, %r319;
	shl.b32 	%r447, %r446, 10;
	and.b32  	%r448, %r447, 31744;
	add.s32 	%r449, %r81, %r448;
	shr.u32 	%r450, %r446, 4;
	and.b32  	%r451, %r450, 268435454;
	add.s32 	%r122, %r449, %r451;
	ld.shared.u16 	%rs14, [%r122];
	add.s16 	%rs33, %rs14, 1;
	st.shared.u16 	[%r122], %rs33;
	setp.eq.s32 	%p74, %r769, 2147483647;
	selp.b32 	%r323, -2147483648, %r769, %p74;
	// begin inline asm
	shr.b32 %r322, %r323, %r336;
	// end inline asm
	and.b32  	%r452, %r277, %r322;
	shl.b32 	%r453, %r452, 10;
	and.b32  	%r454, %r453, 31744;
	add.s32 	%r455, %r81, %r454;
	shr.u32 	%r456, %r452, 4;
	and.b32  	%r457, %r456, 268435454;
	add.s32 	%r123, %r455, %r457;
	ld.shared.u16 	%rs15, [%r123];
	add.s16 	%rs34, %rs15, 1;
	st.shared.u16 	[%r123], %rs34;
	setp.eq.s32 	%p75, %r768, 2147483647;
	selp.b32 	%r326, -2147483648, %r768, %p75;
	// begin inline asm
	shr.b32 %r325, %r326, %r336;
	// end inline asm
	and.b32  	%r458, %r277, %r325;
	shl.b32 	%r459, %r458, 10;
	and.b32  	%r460, %r459, 31744;
	add.s32 	%r461, %r81, %r460;
	shr.u32 	%r462, %r458, 4;
	and.b32  	%r463, %r462, 268435454;
	add.s32 	%r124, %r461, %r463;
	ld.shared.u16 	%rs16, [%r124];
	add.s16 	%rs35, %rs16, 1;
	st.shared.u16 	[%r124], %rs35;
	setp.eq.s32 	%p76, %r767, 2147483647;
	selp.b32 	%r329, -2147483648, %r767, %p76;
	// begin inline asm
	shr.b32 %r328, %r329, %r336;
	// end inline asm
	and.b32  	%r464, %r277, %r328;
	shl.b32 	%r465, %r464, 10;
	and.b32  	%r466, %r465, 31744;
	add.s32 	%r467, %r81, %r466;
	shr.u32 	%r468, %r464, 4;
	and.b32  	%r469, %r468, 268435454;
	add.s32 	%r125, %r467, %r469;
	ld.shared.u16 	%rs17, [%r125];
	add.s16 	%rs36, %rs17, 1;
	st.shared.u16 	[%r125], %rs36;
	setp.eq.s32 	%p77, %r766, 2147483647;
	selp.b32 	%r332, -2147483648, %r766, %p77;
	// begin inline asm
	shr.b32 %r331, %r332, %r336;
	// end inline asm
	and.b32  	%r470, %r277, %r331;
	shl.b32 	%r471, %r470, 10;
	and.b32  	%r472, %r471, 31744;
	add.s32 	%r473, %r81, %r472;
	shr.u32 	%r474, %r470, 4;
	and.b32  	%r475, %r474, 268435454;
	add.s32 	%r126, %r473, %r475;
	ld.shared.u16 	%rs18, [%r126];
	add.s16 	%rs37, %rs18, 1;
	st.shared.u16 	[%r126], %rs37;
	setp.eq.s32 	%p78, %r765, 2147483647;
	selp.b32 	%r335, -2147483648, %r765, %p78;
	// begin inline asm
	shr.b32 %r334, %r335, %r336;
	// end inline asm
	and.b32  	%r476, %r277, %r334;
	shl.b32 	%r477, %r476, 10;
	and.b32  	%r478, %r477, 31744;
	add.s32 	%r479, %r81, %r478;
	shr.u32 	%r480, %r476, 4;
	and.b32  	%r481, %r480, 268435454;
	add.s32 	%r127, %r479, %r481;
	ld.shared.u16 	%rs19, [%r127];
	add.s16 	%rs38, %rs19, 1;
	st.shared.u16 	[%r127], %rs38;
	bar.sync 	0;
	ld.shared.u32 	%r128, [%r82];
	ld.shared.u32 	%r482, [%r82+4];
	ld.shared.u32 	%r483, [%r82+8];
	ld.shared.u32 	%r484, [%r82+12];
	ld.shared.u32 	%r485, [%r82+16];
	ld.shared.u32 	%r486, [%r82+20];
	ld.shared.u32 	%r487, [%r82+24];
	ld.shared.u32 	%r488, [%r82+28];
	ld.shared.u32 	%r489, [%r82+32];
	ld.shared.u32 	%r490, [%r82+36];
	ld.shared.u32 	%r491, [%r82+40];
	ld.shared.u32 	%r492, [%r82+44];
	ld.shared.u32 	%r493, [%r82+48];
	ld.shared.u32 	%r494, [%r82+52];
	ld.shared.u32 	%r495, [%r82+56];
	ld.shared.u32 	%r496, [%r82+60];
	ld.shared.u32 	%r497, [%r82+64];
	ld.shared.u32 	%r498, [%r82+68];
	ld.shared.u32 	%r499, [%r82+72];
	ld.shared.u32 	%r500, [%r82+76];
	ld.shared.u32 	%r501, [%r82+80];
	ld.shared.u32 	%r502, [%r82+84];
	ld.shared.u32 	%r503, [%r82+88];
	ld.shared.u32 	%r504, [%r82+92];
	ld.shared.u32 	%r505, [%r82+96];
	ld.shared.u32 	%r506, [%r82+100];
	ld.shared.u32 	%r507, [%r82+104];
	ld.shared.u32 	%r508, [%r82+108];
	ld.shared.u32 	%r509, [%r82+112];
	ld.shared.u32 	%r510, [%r82+116];
	ld.shared.u32 	%r511, [%r82+120];
	ld.shared.u32 	%r512, [%r82+124];
	ld.shared.u32 	%r513, [%r82+128];
	add.s32 	%r129, %r482, %r128;
	add.s32 	%r130, %r483, %r129;
	add.s32 	%r131, %r484, %r130;
	add.s32 	%r132, %r485, %r131;
	add.s32 	%r133, %r486, %r132;
	add.s32 	%r134, %r487, %r133;
	add.s32 	%r135, %r488, %r134;
	add.s32 	%r136, %r489, %r135;
	add.s32 	%r137, %r490, %r136;
	add.s32 	%r138, %r491, %r137;
	add.s32 	%r139, %r492, %r138;
	add.s32 	%r140, %r493, %r139;
	add.s32 	%r141, %r494, %r140;
	add.s32 	%r142, %r495, %r141;
	add.s32 	%r143, %r496, %r142;
	add.s32 	%r144, %r497, %r143;
	add.s32 	%r145, %r498, %r144;
	add.s32 	%r146, %r499, %r145;
	add.s32 	%r147, %r500, %r146;
	add.s32 	%r148, %r501, %r147;
	add.s32 	%r149, %r502, %r148;
	add.s32 	%r150, %r503, %r149;
	add.s32 	%r151, %r504, %r150;
	add.s32 	%r152, %r505, %r151;
	add.s32 	%r153, %r506, %r152;
	add.s32 	%r154, %r507, %r153;
	add.s32 	%r155, %r508, %r154;
	add.s32 	%r156, %r509, %r155;
	add.s32 	%r157, %r510, %r156;
	add.s32 	%r158, %r511, %r157;
	add.s32 	%r159, %r512, %r158;
	add.s32 	%r342, %r513, %r159;
	// begin inline asm
	mov.u32 %r337, %laneid;
	// end inline asm
	mov.b32 	%r340, 1;
	mov.b32 	%r367, -1;
	// begin inline asm
	{  .reg .u32 r0;  .reg .pred p;  shfl.sync.up.b32 r0|p, %r342, %r340, %r365, %r367;  @p add.u32 r0, r0, %r342;  mov.u32 %r338, r0;}
	// end inline asm
	mov.b32 	%r346, 2;
	// begin inline asm
	{  .reg .u32 r0;  .reg .pred p;  shfl.sync.up.b32 r0|p, %r338, %r346, %r365, %r367;  @p add.u32 r0, r0, %r338;  mov.u32 %r344, r0;}
	// end inline asm
	mov.b32 	%r352, 4;
	// begin inline asm
	{  .reg .u32 r0;  .reg .pred p;  shfl.sync.up.b32 r0|p, %r344, %r352, %r365, %r367;  @p add.u32 r0, r0, %r344;  mov.u32 %r350, r0;}
	// end inline asm
	mov.b32 	%r358, 8;
	// begin inline asm
	{  .reg .u32 r0;  .reg .pred p;  shfl.sync.up.b32 r0|p, %r350, %r358, %r365, %r367;  @p add.u32 r0, r0, %r350;  mov.u32 %r356, r0;}
	// end inline asm
	mov.b32 	%r364, 16;
	// begin inline asm
	{  .reg .u32 r0;  .reg .pred p;  shfl.sync.up.b32 r0|p, %r356, %r364, %r365, %r367;  @p add.u32 r0, r0, %r356;  mov.u32 %r362, r0;}
	// end inline asm
	setp.ne.s32 	%p79, %r337, 31;
	@%p79 bra 	$L__BB11_79;
	st.shared.u32 	[%r83], %r362;
$L__BB11_79:
	sub.s32 	%r514, %r362, %r342;
	setp.gt.u32 	%p80, %r2, 31;
	setp.eq.s32 	%p81, %r80, 7;
	setp.eq.s32 	%p82, %r80, 6;
	setp.eq.s32 	%p83, %r80, 5;
	setp.eq.s32 	%p84, %r80, 4;
	setp.eq.s32 	%p85, %r80, 3;
	setp.eq.s32 	%p86, %r80, 2;
	setp.eq.s32 	%p87, %r80, 1;
	bar.sync 	0;
	ld.shared.v4.u32 	{%r515, %r516, %r517, %r518}, [_ZZN3cub18CUB_300001_SM_10006detail10radix_sort31DeviceRadixSortSingleTileKernelINS1_5radix10policy_hubIffyE10Policy1000ELNS0_9SortOrderE0EffyNS1_21identity_decomposer_tEEEvPKT1_PSA_PKT2_PSE_T3_iiT4_E12temp_storage+33792];
	selp.b32 	%r519, %r515, %r784, %p87;
	add.s32 	%r520, %r516, %r515;
	selp.b32 	%r521, %r520, %r519, %p86;
	add.s32 	%r522, %r520, %r517;
	selp.b32 	%r523, %r522, %r521, %p85;
	add.s32 	%r524, %r522, %r518;
	selp.b32 	%r525, %r524, %r523, %p84;
	ld.shared.v4.u32 	{%r526, %r527, %r528, %r529}, [_ZZN3cub18CUB_300001_SM_10006detail10radix_sort31DeviceRadixSortSingleTileKernelINS1_5radix10policy_hubIffyE10Policy1000ELNS0_9SortOrderE0EffyNS1_21identity_decomposer_tEEEvPKT1_PSA_PKT2_PSE_T3_iiT4_E12temp_storage+33808];
	add.s32 	%r530, %r524, %r526;
	selp.b32 	%r531, %r530, %r525, %p83;
	add.s32 	%r532, %r530, %r527;
	selp.b32 	%r533, %r532, %r531, %p82;
	add.s32 	%r534, %r532, %r528;
	selp.b32 	%r784, %r534, %r533, %p81;
	add.s32 	%r164, %r534, %r529;
	setp.ne.s32 	%p88, %r337, 0;
	selp.b32 	%r535, %r514, 0, %p88;
	add.s32 	%r536, %r784, %r535;
	or.pred  	%p89, %p80, %p88;
	selp.b32 	%r785, %r536, %r514, %p80;
	@%p89 bra 	$L__BB11_81;
	shl.b32 	%r785, %r164, 16;
	st.shared.u32 	[_ZZN3cub18CUB_300001_SM_10006detail10radix_sort31DeviceRadixSortSingleTileKernelINS1_5radix10policy_hubIffyE10Policy1000ELNS0_9SortOrderE0EffyNS1_21identity_decomposer_tEEEvPKT1_PSA_PKT2_PSE_T3_iiT4_E12temp_storage+33832], %r785;
$L__BB11_81:
	setp.eq.s32 	%p90, %r2, 0;
	bar.sync 	0;
	ld.shared.u32 	%r537, [_ZZN3cub18CUB_300001_SM_10006detail10radix_sort31DeviceRadixSortSingleTileKernelINS1_5radix10policy_hubIffyE10Policy1000ELNS0_9SortOrderE0EffyNS1_21identity_decomposer_tEEEvPKT1_PSA_PKT2_PSE_T3_iiT4_E12temp_storage+33832];
	selp.b32 	%r538, 0, %r537, %p90;
	add.s32 	%r539, %r785, %r538;
	add.s32 	%r540, %r128, %r539;
	add.s32 	%r541, %r129, %r539;
	add.s32 	%r542, %r130, %r539;
	add.s32 	%r543, %r131, %r539;
	add.s32 	%r544, %r132, %r539;
	add.s32 	%r545, %r133, %r539;
	add.s32 	%r546, %r134, %r539;
	add.s32 	%r547, %r135, %r539;
	add.s32 	%r548, %r136, %r539;
	add.s32 	%r549, %r137, %r539;
	add.s32 	%r550, %r138, %r539;
	add.s32 	%r551, %r139, %r539;
	add.s32 	%r552, %r140, %r539;
	add.s32 	%r553, %r141, %r539;
	add.s32 	%r554, %r142, %r539;
	add.s32 	%r555, %r143, %r539;
	add.s32 	%r556, %r144, %r539;
	add.s32 	%r557, %r145, %r539;
	add.s32 	%r558, %r146, %r539;
	add.s32 	%r559, %r147, %r539;
	add.s32 	%r560, %r148, %r539;
	add.s32 	%r561, %r149, %r539;
	add.s32 	%r562, %r150, %r539;
	add.s32 	%r563, %r151, %r539;
	add.s32 	%r564, %r152, %r539;
	add.s32 	%r565, %r153, %r539;
	add.s32 	%r566, %r154, %r539;
	add.s32 	%r567, %r155, %r539;
	add.s32 	%r568, %r156, %r539;
	add.s32 	%r569, %r157, %r539;
	add.s32 	%r570, %r158, %r539;
	add.s32 	%r571, %r159, %r539;
	st.shared.u32 	[%r82], %r539;
	st.shared.u32 	[%r82+4], %r540;
	st.shared.u32 	[%r82+8], %r541;
	st.shared.u32 	[%r82+12], %r542;
	st.shared.u32 	[%r82+16], %r543;
	st.shared.u32 	[%r82+20], %r544;
	st.shared.u32 	[%r82+24], %r545;
	st.shared.u32 	[%r82+28], %r546;
	st.shared.u32 	[%r82+32], %r547;
	st.shared.u32 	[%r82+36], %r548;
	st.shared.u32 	[%r82+40], %r549;
	st.shared.u32 	[%r82+44], %r550;
	st.shared.u32 	[%r82+48], %r551;
	st.shared.u32 	[%r82+52], %r552;
	st.shared.u32 	[%r82+56], %r553;
	st.shared.u32 	[%r82+60], %r554;
	st.shared.u32 	[%r82+64], %r555;
	st.shared.u32 	[%r82+68], %r556;
	st.shared.u32 	[%r82+72], %r557;
	st.shared.u32 	[%r82+76], %r558;
	st.shared.u32 	[%r82+80], %r559;
	st.shared.u32 	[%r82+84], %r560;
	st.shared.u32 	[%r82+88], %r561;
	st.shared.u32 	[%r82+92], %r562;
	st.shared.u32 	[%r82+96], %r563;
	st.shared.u32 	[%r82+100], %r564;
	st.shared.u32 	[%r82+104], %r565;
	st.shared.u32 	[%r82+108], %r566;
	st.shared.u32 	[%r82+112], %r567;
	st.shared.u32 	[%r82+116], %r568;
	st.shared.u32 	[%r82+120], %r569;
	st.shared.u32 	[%r82+124], %r570;
	st.shared.u32 	[%r82+128], %r571;
	bar.sync 	0;
	cvt.u32.u16 	%r572, %rs1;
	ld.shared.u16 	%r573, [%r109];
	add.s32 	%r168, %r573, %r572;
	cvt.u32.u16 	%r574, %rs2;
	ld.shared.u16 	%r575, [%r110];
	add.s32 	%r169, %r575, %r574;
	cvt.u32.u16 	%r576, %rs3;
	ld.shared.u16 	%r577, [%r111];
	add.s32 	%r170, %r577, %r576;
	cvt.u32.u16 	%r578, %rs4;
	ld.shared.u16 	%r579, [%r112];
	add.s32 	%r171, %r579, %r578;
	cvt.u32.u16 	%r580, %rs5;
	ld.shared.u16 	%r581, [%r113];
	add.s32 	%r172, %r581, %r580;
	cvt.u32.u16 	%r582, %rs6;
	ld.shared.u16 	%r583, [%r114];
	add.s32 	%r173, %r583, %r582;
	cvt.u32.u16 	%r584, %rs7;
	ld.shared.u16 	%r585, [%r115];
	add.s32 	%r174, %r585, %r584;
	cvt.u32.u16 	%r586, %rs8;
	ld.shared.u16 	%r587, [%r116];
	add.s32 	%r175, %r587, %r586;
	cvt.u32.u16 	%r588, %rs9;
	ld.shared.u16 	%r589, [%r117];
	add.s32 	%r176, %r589, %r588;
	cvt.u32.u16 	%r590, %rs10;
	ld.shared.u16 	%r591, [%r118];
	add.s32 	%r177, %r591, %r590;
	cvt.u32.u16 	%r592, %rs11;
	ld.shared.u16 	%r593, [%r119];
	add.s32 	%r178, %r593, %r592;
	cvt.u32.u16 	%r594, %rs12;
	ld.shared.u16 	%r595, [%r120];
	add.s32 	%r179, %r595, %r594;
	cvt.u32.u16 	%r596, %rs13;
	ld.shared.u16 	%r597, [%r121];
	add.s32 	%r180, %r597, %r596;
	cvt.u32.u16 	%r598, %rs14;
	ld.shared.u16 	%r599, [%r122];
	add.s32 	%r181, %r599, %r598;
	cvt.u32.u16 	%r600, %rs15;
	ld.shared.u16 	%r601, [%r123];
	add.s32 	%r182, %r601, %r600;
	cvt.u32.u16 	%r602, %rs16;
	ld.shared.u16 	%r603, [%r124];
	add.s32 	%r183, %r603, %r602;
	cvt.u32.u16 	%r604, %rs17;
	ld.shared.u16 	%r605, [%r125];
	add.s32 	%r184, %r605, %r604;
	cvt.u32.u16 	%r606, %rs18;
	ld.shared.u16 	%r607, [%r126];
	add.s32 	%r185, %r607, %r606;
	cvt.u32.u16 	%r608, %rs19;
	ld.shared.u16 	%r609, [%r127];
	add.s32 	%r186, %r609, %r608;
	bar.sync 	0;
	setp.lt.s32 	%p91, %r764, %r229;
	@%p91 bra 	$L__BB11_121;
	cvt.u64.u32 	%rd15, %r2;
	shl.b32 	%r610, %r168, 2;
	mov.u32 	%r611, _ZZN3cub18CUB_300001_SM_10006detail10radix_sort31DeviceRadixSortSingleTileKernelINS1_5radix10policy_hubIffyE10Policy1000ELNS0_9SortOrderE0EffyNS1_21identity_decomposer_tEEEvPKT1_PSA_PKT2_PSE_T3_iiT4_E12temp_storage;
	add.s32 	%r612, %r611, %r610;
	st.shared.u32 	[%r612], %r783;
	shl.b32 	%r613, %r169, 2;
	add.s32 	%r614, %r611, %r613;
	st.shared.u32 	[%r614], %r782;
	shl.b32 	%r615, %r170, 2;
	add.s32 	%r616, %r611, %r615;
	st.shared.u32 	[%r616], %r781;
	shl.b32 	%r617, %r171, 2;
	add.s32 	%r618, %r611, %r617;
	st.shared.u32 	[%r618], %r780;
	shl.b32 	%r619, %r172, 2;
	add.s32 	%r620, %r611, %r619;
	st.shared.u32 	[%r620], %r779;
	shl.b32 	%r621, %r173, 2;
	add.s32 	%r622, %r611, %r621;
	st.shared.u32 	[%r622], %r778;
	shl.b32 	%r623, %r174, 2;
	add.s32 	%r624, %r611, %r623;
	st.shared.u32 	[%r624], %r777;
	shl.b32 	%r625, %r175, 2;
	add.s32 	%r626, %r611, %r625;
	st.shared.u32 	[%r626], %r776;
	shl.b32 	%r627, %r176, 2;
	add.s32 	%r628, %r611, %r627;
	st.shared.u32 	[%r628], %r775;
	shl.b32 	%r629, %r177, 2;
	add.s32 	%r630, %r611, %r629;
	st.shared.u32 	[%r630], %r774;
	shl.b32 	%r631, %r178, 2;
	add.s32 	%r632, %r611, %r631;
	st.shared.u32 	[%r632], %r773;
	shl.b32 	%r633, %r179, 2;
	add.s32 	%r634, %r611, %r633;
	st.shared.u32 	[%r634], %r772;
	shl.b32 	%r635, %r180, 2;
	add.s32 	%r636, %r611, %r635;
	st.shared.u32 	[%r636], %r771;
	shl.b32 	%r637, %r181, 2;
	add.s32 	%r638, %r611, %r637;
	st.shared.u32 	[%r638], %r770;
	shl.b32 	%r639, %r182, 2;
	add.s32 	%r640, %r611, %r639;
	st.shared.u32 	[%r640], %r769;
	shl.b32 	%r641, %r183, 2;
	add.s32 	%r642, %r611, %r641;
	st.shared.u32 	[%r642], %r768;
	shl.b32 	%r643, %r184, 2;
	add.s32 	%r644, %r611, %r643;
	st.shared.u32 	[%r644], %r767;
	shl.b32 	%r645, %r185, 2;
	add.s32 	%r646, %r611, %r645;
	st.shared.u32 	[%r646], %r766;
	shl.b32 	%r647, %r186, 2;
	add.s32 	%r648, %r611, %r647;
	st.shared.u32 	[%r648], %r765;
	bar.sync 	0;
	mad.lo.s32 	%r187, %r2, -72, %r84;
	ld.shared.u32 	%r188, [%r187];
	ld.shared.u32 	%r189, [%r187+1024];
	ld.shared.u32 	%r190, [%r187+2048];
	ld.shared.u32 	%r191, [%r187+3072];
	ld.shared.u32 	%r192, [%r187+4096];
	ld.shared.u32 	%r193, [%r187+5120];
	ld.shared.u32 	%r194, [%r187+6144];
	ld.shared.u32 	%r195, [%r187+7168];
	ld.shared.u32 	%r196, [%r187+8192];
	ld.shared.u32 	%r197, [%r187+9216];
	ld.shared.u32 	%r198, [%r187+10240];
	ld.shared.u32 	%r199, [%r187+11264];
	ld.shared.u32 	%r200, [%r187+12288];
	ld.shared.u32 	%r201, [%r187+13312];
	ld.shared.u32 	%r202, [%r187+14336];
	ld.shared.u32 	%r203, [%r187+15360];
	ld.shared.u32 	%r204, [%r187+16384];
	ld.shared.u32 	%r205, [%r187+17408];
	ld.shared.u32 	%r206, [%r187+18432];
	bar.sync 	0;
	st.shared.f32 	[%r612], %f152;
	st.shared.f32 	[%r614], %f151;
	st.shared.f32 	[%r616], %f150;
	st.shared.f32 	[%r618], %f149;
	st.shared.f32 	[%r620], %f148;
	st.shared.f32 	[%r622], %f147;
	st.shared.f32 	[%r624], %f146;
	st.shared.f32 	[%r626], %f145;
	st.shared.f32 	[%r628], %f144;
	st.shared.f32 	[%r630], %f143;
	st.shared.f32 	[%r632], %f142;
	st.shared.f32 	[%r634], %f141;
	st.shared.f32 	[%r636], %f140;
	st.shared.f32 	[%r638], %f139;
	st.shared.f32 	[%r640], %f138;
	st.shared.f32 	[%r642], %f137;
	st.shared.f32 	[%r644], %f136;
	st.shared.f32 	[%r646], %f135;
	st.shared.f32 	[%r648], %f134;
	bar.sync 	0;
	ld.shared.f32 	%f58, [%r187+1024];
	ld.shared.f32 	%f59, [%r187+2048];
	ld.shared.f32 	%f60, [%r187+3072];
	ld.shared.f32 	%f61, [%r187+4096];
	ld.shared.f32 	%f62, [%r187+5120];
	ld.shared.f32 	%f63, [%r187+6144];
	ld.shared.f32 	%f64, [%r187+7168];
	ld.shared.f32 	%f65, [%r187+8192];
	ld.shared.f32 	%f66, [%r187+9216];
	ld.shared.f32 	%f67, [%r187+10240];
	ld.shared.f32 	%f68, [%r187+11264];
	ld.shared.f32 	%f69, [%r187+12288];
	ld.shared.f32 	%f70, [%r187+13312];
	ld.shared.f32 	%f71, [%r187+14336];
	ld.shared.f32 	%f72, [%r187+15360];
	ld.shared.f32 	%f73, [%r187+16384];
	ld.shared.f32 	%f74, [%r187+17408];
	ld.shared.f32 	%f75, [%r187+18432];
	setp.gt.u64 	%p92, %rd2, %rd15;
	cvta.to.global.u64 	%rd16, %rd6;
	mul.wide.u32 	%rd17, %r2, 4;
	add.s64 	%rd4, %rd16, %rd17;
	cvta.to.global.u64 	%rd18, %rd8;
	add.s64 	%rd5, %rd18, %rd17;
	@%p92 bra 	$L__BB11_83;
	bra.uni 	$L__BB11_84;
$L__BB11_83:
	ld.shared.f32 	%f114, [%r187];
	setp.gt.s32 	%p93, %r188, -1;
	selp.b32 	%r649, -1, -2147483648, %p93;
	xor.b32  	%r650, %r649, %r188;
	st.global.u32 	[%rd4], %r650;
	st.global.f32 	[%rd5], %f114;
$L__BB11_84:
	add.s32 	%r651, %r2, 256;
	cvt.u64.u32 	%rd19, %r651;
	setp.le.u64 	%p94, %rd2, %rd19;
	@%p94 bra 	$L__BB11_86;
	setp.gt.s32 	%p95, %r189, -1;
	selp.b32 	%r652, -1, -2147483648, %p95;
	xor.b32  	%r653, %r652, %r189;
	st.global.u32 	[%rd4+1024], %r653;
	st.global.f32 	[%rd5+1024], %f58;
$L__BB11_86:
	add.s32 	%r654, %r2, 512;
	cvt.u64.u32 	%rd20, %r654;
	setp.le.u64 	%p96, %rd2, %rd20;
	@%p96 bra 	$L__BB11_88;
	setp.gt.s32 	%p97, %r190, -1;
	selp.b32 	%r655, -1, -2147483648, %p97;
	xor.b32  	%r656, %r655, %r190;
	st.global.u32 	[%rd4+2048], %r656;
	st.global.f32 	[%rd5+2048], %f59;
$L__BB11_88:
	add.s32 	%r657, %r2, 768;
	cvt.u64.u32 	%rd21, %r657;
	setp.le.u64 	%p98, %rd2, %rd21;
	@%p98 bra 	$L__BB11_90;
	setp.gt.s32 	%p99, %r191, -1;
	selp.b32 	%r658, -1, -2147483648, %p99;
	xor.b32  	%r659, %r658, %r191;
	st.global.u32 	[%rd4+3072], %r659;
	st.global.f32 	[%rd5+3072], %f60;
$L__BB11_90:
	or.b32  	%r660, %r2, 1024;
	cvt.u64.u32 	%rd22, %r660;
	setp.le.u64 	%p100, %rd2, %rd22;
	@%p100 bra 	$L__BB11_92;
	setp.gt.s32 	%p101, %r192, -1;
	selp.b32 	%r661, -1, -2147483648, %p101;
	xor.b32  	%r662, %r661, %r192;
	st.global.u32 	[%rd4+4096], %r662;
	st.global.f32 	[%rd5+4096], %f61;
$L__BB11_92:
	add.s32 	%r663, %r2, 1280;
	cvt.u64.u32 	%rd23, %r663;
	setp.le.u64 	%p102, %rd2, %rd23;
	@%p102 bra 	$L__BB11_94;
	setp.gt.s32 	%p103, %r193, -1;
	selp.b32 	%r664, -1, -2147483648, %p103;
	xor.b32  	%r665, %r664, %r193;
	st.global.u32 	[%rd4+5120], %r665;
	st.global.f32 	[%rd5+5120], %f62;
$L__BB11_94:
	add.s32 	%r666, %r2, 1536;
	cvt.u64.u32 	%rd24, %r666;
	setp.le.u64 	%p104, %rd2, %rd24;
	@%p104 bra 	$L__BB11_96;
	setp.gt.s32 	%p105, %r194, -1;
	selp.b32 	%r667, -1, -2147483648, %p105;
	xor.b32  	%r668, %r667, %r194;
	st.global.u32 	[%rd4+6144], %r668;
	st.global.f32 	[%rd5+6144], %f63;
$L__BB11_96:
	add.s32 	%r669, %r2, 1792;
	cvt.u64.u32 	%rd25, %r669;
	setp.le.u64 	%p106, %rd2, %rd25;
	@%p106 bra 	$L__BB11_98;
	setp.gt.s32 	%p107, %r195, -1;
	selp.b32 	%r670, -1, -2147483648, %p107;
	xor.b32  	%r671, %r670, %r195;
	st.global.u32 	[%rd4+7168], %r671;
	st.global.f32 	[%rd5+7168], %f64;
$L__BB11_98:
	or.b32  	%r672, %r2, 2048;
	cvt.u64.u32 	%rd26, %r672;
	setp.le.u64 	%p108, %rd2, %rd26;
	@%p108 bra 	$L__BB11_100;
	setp.gt.s32 	%p109, %r196, -1;
	selp.b32 	%r673, -1, -2147483648, %p109;
	xor.b32  	%r674, %r673, %r196;
	st.global.u32 	[%rd4+8192], %r674;
	st.global.f32 	[%rd5+8192], %f65;
$L__BB11_100:
	add.s32 	%r675, %r2, 2304;
	cvt.u64.u32 	%rd27, %r675;
	setp.le.u64 	%p110, %rd2, %rd27;
	@%p110 bra 	$L__BB11_102;
	setp.gt.s32 	%p111, %r197, -1;
	selp.b32 	%r676, -1, -2147483648, %p111;
	xor.b32  	%r677, %r676, %r197;
	st.global.u32 	[%rd4+9216], %r677;
	st.global.f32 	[%rd5+9216], %f66;
$L__BB11_102:
	add.s32 	%r678, %r2, 2560;
	cvt.u64.u32 	%rd28, %r678;
	setp.le.u64 	%p112, %rd2, %rd28;
	@%p112 bra 	$L__BB11_104;
	setp.gt.s32 	%p113, %r198, -1;
	selp.b32 	%r679, -1, -2147483648, %p113;
	xor.b32  	%r680, %r679, %r198;
	st.global.u32 	[%rd4+10240], %r680;
	st.global.f32 	[%rd5+10240], %f67;
$L__BB11_104:
	add.s32 	%r681, %r2, 2816;
	cvt.u64.u32 	%rd29, %r681;
	setp.le.u64 	%p114, %rd2, %rd29;
	@%p114 bra 	$L__BB11_106;
	setp.gt.s32 	%p115, %r199, -1;
	selp.b32 	%r682, -1, -2147483648, %p115;
	xor.b32  	%r683, %r682, %r199;
	st.global.u32 	[%rd4+11264], %r683;
	st.global.f32 	[%rd5+11264], %f68;
$L__BB11_106:
	or.b32  	%r684, %r2, 3072;
	cvt.u64.u32 	%rd30, %r684;
	setp.le.u64 	%p116, %rd2, %rd30;
	@%p116 bra 	$L__BB11_108;
	setp.gt.s32 	%p117, %r200, -1;
	selp.b32 	%r685, -1, -2147483648, %p117;
	xor.b32  	%r686, %r685, %r200;
	st.global.u32 	[%rd4+12288], %r686;
	st.global.f32 	[%rd5+12288], %f69;
$L__BB11_108:
	add.s32 	%r687, %r2, 3328;
	cvt.u64.u32 	%rd31, %r687;
	setp.le.u64 	%p118, %rd2, %rd31;
	@%p118 bra 	$L__BB11_110;
	setp.gt.s32 	%p119, %r201, -1;
	selp.b32 	%r688, -1, -2147483648, %p119;
	xor.b32  	%r689, %r688, %r201;
	st.global.u32 	[%rd4+13312], %r689;
	st.global.f32 	[%rd5+13312], %f70;
$L__BB11_110:
	add.s32 	%r690, %r2, 3584;
	cvt.u64.u32 	%rd32, %r690;
	setp.le.u64 	%p120, %rd2, %rd32;
	@%p120 bra 	$L__BB11_112;
	setp.gt.s32 	%p121, %r202, -1;
	selp.b32 	%r691, -1, -2147483648, %p121;
	xor.b32  	%r692, %r691, %r202;
	st.global.u32 	[%rd4+14336], %r692;
	st.global.f32 	[%rd5+14336], %f71;
$L__BB11_112:
	add.s32 	%r693, %r2, 3840;
	cvt.u64.u32 	%rd33, %r693;
	setp.le.u64 	%p122, %rd2, %rd33;
	@%p122 bra 	$L__BB11_114;
	setp.gt.s32 	%p123, %r203, -1;
	selp.b32 	%r694, -1, -2147483648, %p123;
	xor.b32  	%r695, %r694, %r203;
	st.global.u32 	[%rd4+15360], %r695;
	st.global.f32 	[%rd5+15360], %f72;
$L__BB11_114:
	or.b32  	%r696, %r2, 4096;
	cvt.u64.u32 	%rd34, %r696;
	setp.le.u64 	%p124, %rd2, %rd34;
	@%p124 bra 	$L__BB11_116;
	setp.gt.s32 	%p125, %r204, -1;
	selp.b32 	%r697, -1, -2147483648, %p125;
	xor.b32  	%r698, %r697, %r204;
	st.global.u32 	[%rd4+16384], %r698;
	st.global.f32 	[%rd5+16384], %f73;
$L__BB11_116:
	add.s32 	%r699, %r2, 4352;
	cvt.u64.u32 	%rd35, %r699;
	setp.le.u64 	%p126, %rd2, %rd35;
	@%p126 bra 	$L__BB11_118;
	setp.gt.s32 	%p127, %r205, -1;
	selp.b32 	%r700, -1, -2147483648, %p127;
	xor.b32  	%r701, %r700, %r205;
	st.global.u32 	[%rd4+17408], %r701;
	st.global.f32 	[%rd5+17408], %f74;
$L__BB11_118:
	add.s32 	%r702, %r2, 4608;
	cvt.u64.u32 	%rd36, %r702;
	setp.le.u64 	%p128, %rd2, %rd36;
	@%p128 bra 	$L__BB11_120;
	setp.gt.s32 	%p129, %r206, -1;
	selp.b32 	%r703, -1, -2147483648, %p129;
	xor.b32  	%r704, %r703, %r206;
	st.global.u32 	[%rd4+18432], %r704;
	st.global.f32 	[%rd5+18432], %f75;
$L__BB11_120:
	ret;
$L__BB11_121:
	shl.b32 	%r705, %r168, 2;
	mov.u32 	%r706, _ZZN3cub18CUB_300001_SM_10006detail10radix_sort31DeviceRadixSortSingleTileKernelINS1_5radix10policy_hubIffyE10Policy1000ELNS0_9SortOrderE0EffyNS1_21identity_decomposer_tEEEvPKT1_PSA_PKT2_PSE_T3_iiT4_E12temp_storage;
	add.s32 	%r707, %r706, %r705;
	st.shared.u32 	[%r707], %r783;
	shl.b32 	%r708, %r169, 2;
	add.s32 	%r709, %r706, %r708;
	st.shared.u32 	[%r709], %r782;
	shl.b32 	%r710, %r170, 2;
	add.s32 	%r711, %r706, %r710;
	st.shared.u32 	[%r711], %r781;
	shl.b32 	%r712, %r171, 2;
	add.s32 	%r713, %r706, %r712;
	st.shared.u32 	[%r713], %r780;
	shl.b32 	%r714, %r172, 2;
	add.s32 	%r715, %r706, %r714;
	st.shared.u32 	[%r715], %r779;
	shl.b32 	%r716, %r173, 2;
	add.s32 	%r717, %r706, %r716;
	st.shared.u32 	[%r717], %r778;
	shl.b32 	%r718, %r174, 2;
	add.s32 	%r719, %r706, %r718;
	st.shared.u32 	[%r719], %r777;
	shl.b32 	%r720, %r175, 2;
	add.s32 	%r721, %r706, %r720;
	st.shared.u32 	[%r721], %r776;
	shl.b32 	%r722, %r176, 2;
	add.s32 	%r723, %r706, %r722;
	st.shared.u32 	[%r723], %r775;
	shl.b32 	%r724, %r177, 2;
	add.s32 	%r725, %r706, %r724;
	st.shared.u32 	[%r725], %r774;
	shl.b32 	%r726, %r178, 2;
	add.s32 	%r727, %r706, %r726;
	st.shared.u32 	[%r727], %r773;
	shl.b32 	%r728, %r179, 2;
	add.s32 	%r729, %r706, %r728;
	st.shared.u32 	[%r729], %r772;
	shl.b32 	%r730, %r180, 2;
	add.s32 	%r731, %r706, %r730;
	st.shared.u32 	[%r731], %r771;
	shl.b32 	%r732, %r181, 2;
	add.s32 	%r733, %r706, %r732;
	st.shared.u32 	[%r733], %r770;
	shl.b32 	%r734, %r182, 2;
	add.s32 	%r735, %r706, %r734;
	st.shared.u32 	[%r735], %r769;
	shl.b32 	%r736, %r183, 2;
	add.s32 	%r737, %r706, %r736;
	st.shared.u32 	[%r737], %r768;
	shl.b32 	%r738, %r184, 2;
	add.s32 	%r739, %r706, %r738;
	st.shared.u32 	[%r739], %r767;
	shl.b32 	%r740, %r185, 2;
	add.s32 	%r741, %r706, %r740;
	st.shared.u32 	[%r741], %r766;
	shl.b32 	%r742, %r186, 2;
	add.s32 	%r743, %r706, %r742;
	st.shared.u32 	[%r743], %r765;
	bar.sync 	0;
	ld.shared.u32 	%r783, [%r84];
	ld.shared.u32 	%r782, [%r84+4];
	ld.shared.u32 	%r781, [%r84+8];
	ld.shared.u32 	%r780, [%r84+12];
	ld.shared.u32 	%r779, [%r84+16];
	ld.shared.u32 	%r778, [%r84+20];
	ld.shared.u32 	%r777, [%r84+24];
	ld.shared.u32 	%r776, [%r84+28];
	ld.shared.u32 	%r775, [%r84+32];
	ld.shared.u32 	%r774, [%r84+36];
	ld.shared.u32 	%r773, [%r84+40];
	ld.shared.u32 	%r772, [%r84+44];
	ld.shared.u32 	%r771, [%r84+48];
	ld.shared.u32 	%r770, [%r84+52];
	ld.shared.u32 	%r769, [%r84+56];
	ld.shared.u32 	%r768, [%r84+60];
	ld.shared.u32 	%r767, [%r84+64];
	ld.shared.u32 	%r766, [%r84+68];
	ld.shared.u32 	%r765, [%r84+72];
	bar.sync 	0;
	st.shared.f32 	[%r707], %f152;
	st.shared.f32 	[%r709], %f151;
	st.shared.f32 	[%r711], %f150;
	st.shared.f32 	[%r713], %f149;
	st.shared.f32 	[%r715], %f148;
	st.shared.f32 	[%r717], %f147;
	st.shared.f32 	[%r719], %f146;
	st.shared.f32 	[%r721], %f145;
	st.shared.f32 	[%r723], %f144;
	st.shared.f32 	[%r725], %f143;
	st.shared.f32 	[%r727], %f142;
	st.shared.f32 	[%r729], %f141;
	st.shared.f32 	[%r731], %f140;
	st.shared.f32 	[%r733], %f139;
	st.shared.f32 	[%r735], %f138;
	st.shared.f32 	[%r737], %f137;
	st.shared.f32 	[%r739], %f136;
	st.shared.f32 	[%r741], %f135;
	st.shared.f32 	[%r743], %f134;
	bar.sync 	0;
	ld.shared.f32 	%f152, [%r84];
	ld.shared.f32 	%f151, [%r84+4];
	ld.shared.f32 	%f150, [%r84+8];
	ld.shared.f32 	%f149, [%r84+12];
	ld.shared.f32 	%f148, [%r84+16];
	ld.shared.f32 	%f147, [%r84+20];
	ld.shared.f32 	%f146, [%r84+24];
	ld.shared.f32 	%f145, [%r84+28];
	ld.shared.f32 	%f144, [%r84+32];
	ld.shared.f32 	%f143, [%r84+36];
	ld.shared.f32 	%f142, [%r84+40];
	ld.shared.f32 	%f141, [%r84+44];
	ld.shared.f32 	%f140, [%r84+48];
	ld.shared.f32 	%f139, [%r84+52];
	ld.shared.f32 	%f138, [%r84+56];
	ld.shared.f32 	%f137, [%r84+60];
	ld.shared.f32 	%f136, [%r84+64];
	ld.shared.f32 	%f135, [%r84+68];
	ld.shared.f32 	%f134, [%r84+72];
	bar.sync 	0;
	add.s32 	%r764, %r764, 6;
	add.s32 	%r763, %r763, -6;
	bra.uni 	$L__BB11_77;

}
	// .globl	_ZN3cub18CUB_300001_SM_10006detail10radix_sort30DeviceRadixSortHistogramKernelINS1_5radix10policy_hubIffyE10Policy1000ELNS0_9SortOrderE0EfyNS1_21identity_decomposer_tEEEvPT2_PKT1_SA_iiT3_
.visible .entry _ZN3cub18CUB_300001_SM_10006detail10radix_sort30DeviceRadixSortHistogramKernelINS1_5radix10policy_hubIffyE10Policy1000ELNS0_9SortOrderE0EfyNS1_21identity_decomposer_tEEEvPT2_PKT1_SA_iiT3_(
	.param .u64 .ptr .align 1 _ZN3cub18CUB_300001_SM_10006detail10radix_sort30DeviceRadixSortHistogramKernelINS1_5radix10policy_hubIffyE10Policy1000ELNS0_9SortOrderE0EfyNS1_21identity_decomposer_tEEEvPT2_PKT1_SA_iiT3__param_0,
	.param .u64 .ptr .align 1 _ZN3cub18CUB_300001_SM_10006detail10radix_sort30DeviceRadixSortHistogramKernelINS1_5radix10policy_hubIffyE10Policy1000ELNS0_9SortOrderE0EfyNS1_21identity_decomposer_tEEEvPT2_PKT1_SA_iiT3__param_1,
	.param .u64 _ZN3cub18CUB_300001_SM_10006detail10radix_sort30DeviceRadixSortHistogramKernelINS1_5radix10policy_hubIffyE10Policy1000ELNS0_9SortOrderE0EfyNS1_21identity_decomposer_tEEEvPT2_PKT1_SA_iiT3__param_2,
	.param .u32 _ZN3cub18CUB_300001_SM_10006detail10radix_sort30DeviceRadixSortHistogramKernelINS1_5radix10policy_hubIffyE10Policy1000ELNS0_9SortOrderE0EfyNS1_21identity_decomposer_tEEEvPT2_PKT1_SA_iiT3__param_3,
	.param .u32 _ZN3cub18CUB_300001_SM_10006detail10radix_sort30DeviceRadixSortHistogramKernelINS1_5radix10policy_hubIffyE10Policy1000ELNS0_9SortOrderE0EfyNS1_21identity_decomposer_tEEEvPT2_PKT1_SA_iiT3__param_4,
	.param .align 1 .b8 _ZN3cub18CUB_300001_SM_10006detail10radix_sort30DeviceRadixSortHistogramKernelINS1_5radix10policy_hubIffyE10Policy1000ELNS0_9SortOrderE0EfyNS1_21identity_decomposer_tEEEvPT2_PKT1_SA_iiT3__param_5[1]
)
.maxntid 128
{
	.reg .pred 	%p<123>;
	.reg .b32 	%r<518>;
	.reg .b64 	%rd<137>;
	// demoted variable
	.shared .align 4 .b8 _ZZN3cub18CUB_300001_SM_10006detail10radix_sort30DeviceRadixSortHistogramKernelINS1_5radix10policy_hubIffyE10Policy1000ELNS0_9SortOrderE0EfyNS1_21identity_decomposer_tEEEvPT2_PKT1_SA_iiT3_E12temp_storage[4096];
	ld.param.u64 	%rd18, [_ZN3cub18CUB_300001_SM_10006detail10radix_sort30DeviceRadixSortHistogramKernelINS1_5radix10policy_hubIffyE10Policy1000ELNS0_9SortOrderE0EfyNS1_21identity_decomposer_tEEEvPT2_PKT1_SA_iiT3__param_0];
	ld.param.u64 	%rd19, [_ZN3cub18CUB_300001_SM_10006detail10radix_sort30DeviceRadixSortHistogramKernelINS1_5radix10policy_hubIffyE10Policy1000ELNS0_9SortOrderE0EfyNS1_21identity_decomposer_tEEEvPT2_PKT1_SA_iiT3__param_1];
	ld.param.u64 	%rd17, [_ZN3cub18CUB_300001_SM_10006detail10radix_sort30DeviceRadixSortHistogramKernelINS1_5radix10policy_hubIffyE10Policy1000ELNS0_9SortOrderE0EfyNS1_21identity_decomposer_tEEEvPT2_PKT1_SA_iiT3__param_2];
	ld.param.u32 	%r174, [_ZN3cub18CUB_300001_SM_10006detail10radix_sort30DeviceRadixSortHistogramKernelINS1_5radix10policy_hubIffyE10Policy1000ELNS0_9SortOrderE0EfyNS1_21identity_decomposer_tEEEvPT2_PKT1_SA_iiT3__param_3];
	ld.param.u32 	%r175, [_ZN3cub18CUB_300001_SM_10006detail10radix_sort30DeviceRadixSortHistogramKernelINS1_5radix10policy_hubIffyE10Policy1000ELNS0_9SortOrderE0EfyNS1_21identity_decomposer_tEEEvPT2_PKT1_SA_iiT3__param_4];
	cvta.to.global.u64 	%rd1, %rd19;
	cvta.to.global.u64 	%rd2, %rd18;
	setp.eq.s64 	%p2, %rd17, 0;
	@%p2 bra 	$L__BB12_153;
	sub.s32 	%r176, %r175, %r174;
	add.s32 	%r177, %r176, 7;
	shr.s32 	%r178, %r177, 31;
	shr.u32 	%r179, %r178, 29;
	add.s32 	%r180, %r177, %r179;
	shr.s32 	%r181, %r180, 3;
	mov.u32 	%r182, %tid.x;
	setp.gt.u32 	%p3, %r182, 255;
	setp.lt.s32 	%p4, %r177, 8;
	mov.u32 	%r183, %ctaid.x;
	shl.b32 	%r184, %r183, 11;
	cvt.u64.u32 	%rd3, %r184;
	mov.u32 	%r185, %nctaid.x;
	shl.b32 	%r186, %r185, 11;
	cvt.u64.u32 	%rd4, %r186;
	add.s32 	%r1, %r181, -1;
	and.b32  	%r2, %r181, 15;
	and.b32  	%r3, %r181, 7;
	add.s32 	%r4, %r3, -1;
	and.b32  	%r5, %r181, 3;
	or.pred  	%p1, %p3, %p4;
	shl.b32 	%r187, %r182, 2;
	mov.u32 	%r188, _ZZN3cub18CUB_300001_SM_10006detail10radix_sort30DeviceRadixSortHistogramKernelINS1_5radix10policy_hubIffyE10Policy1000ELNS0_9SortOrderE0EfyNS1_21identity_decomposer_tEEEvPT2_PKT1_SA_iiT3_E12temp_storage;
	add.s32 	%r6, %r188, %r187;
	and.b32  	%r7, %r181, 268435440;
	cvt.u64.u32 	%rd5, %r182;
	add.s32 	%r8, %r182, 128;
	add.s32 	%r9, %r182, 256;
	add.s32 	%r10, %r182, 384;
	add.s32 	%r11, %r182, 512;
	add.s32 	%r12, %r182, 640;
	add.s32 	%r13, %r182, 768;
	or.b32  	%r14, %r182, 1024;
	add.s32 	%r15, %r182, 1920;
	and.b32  	%r16, %r181, 268435448;
	and.b32  	%r17, %r181, 1;
	neg.s32 	%r18, %r7;
	add.s32 	%r19, %r6, 8192;
	add.s64 	%rd21, %rd17, -1;
	shr.u64 	%rd22, %rd21, 30;
	add.s64 	%rd23, %rd22, 1;
	min.u64 	%rd6, %rd23, %rd17;
	mov.b64 	%rd135, 0;
$L__BB12_2:
	@%p1 bra 	$L__BB12_30;
	setp.lt.u32 	%p5, %r1, 15;
	mov.b32 	%r471, 0;
	@%p5 bra 	$L__BB12_6;
	mov.u32 	%r468, %r19;
	mov.u32 	%r469, %r18;
$L__BB12_5:
	.pragma "nounroll";
	mov.b32 	%r190, 0;
	st.shared.u32 	[%r468+-8192], %r190;
	st.shared.u32 	[%r468+-7168], %r190;
	st.shared.u32 	[%r468+-6144], %r190;
	st.shared.u32 	[%r468+-5120], %r190;
	st.shared.u32 	[%r468+-4096], %r190;
	st.shared.u32 	[%r468+-3072], %r190;
	st.shared.u32 	[%r468+-2048], %r190;
	st.shared.u32 	[%r468+-1024], %r190;
	st.shared.u32 	[%r468], %r190;
	st.shared.u32 	[%r468+1024], %r190;
	st.shared.u32 	[%r468+2048], %r190;
	st.shared.u32 	[%r468+3072], %r190;
	st.shared.u32 	[%r468+4096], %r190;
	st.shared.u32 	[%r468+5120], %r190;
	st.shared.u32 	[%r468+6144], %r190;
	st.shared.u32 	[%r468+7168], %r190;
	add.s32 	%r469, %r469, 16;
	add.s32 	%r468, %r468, 16384;
	setp.ne.s32 	%p6, %r469, 0;
	mov.u32 	%r471, %r7;
	@%p6 bra 	$L__BB12_5;
$L__BB12_6:
	add.s32 	%r25, %r2, -1;
	setp.eq.s32 	%p7, %r2, 0;
	@%p7 bra 	$L__BB12_16;
	setp.lt.u32 	%p8, %r25, 7;
	@%p8 bra 	$L__BB12_9;
	shl.b32 	%r191, %r471, 10;
	add.s32 	%r192, %r6, %r191;
	mov.b32 	%r193, 0;
	st.shared.u32 	[%r192], %r193;
	st.shared.u32 	[%r192+1024], %r193;
	st.shared.u32 	[%r192+2048], %r193;
	st.shared.u32 	[%r192+3072], %r193;
	st.shared.u32 	[%r192+4096], %r193;
	st.shared.u32 	[%r192+5120], %r193;
	st.shared.u32 	[%r192+6144], %r193;
	st.shared.u32 	[%r192+7168], %r193;
	add.s32 	%r471, %r471, 8;
$L__BB12_9:
	setp.eq.s32 	%p9, %r3, 0;
	@%p9 bra 	$L__BB12_16;
	setp.lt.u32 	%p10, %r4, 3;
	@%p10 bra 	$L__BB12_12;
	shl.b32 	%r194, %r471, 10;
	add.s32 	%r195, %r6, %r194;
	mov.b32 	%r196, 0;
	st.shared.u32 	[%r195], %r196;
	st.shared.u32 	[%r195+1024], %r196;
	st.shared.u32 	[%r195+2048], %r196;
	st.shared.u32 	[%r195+3072], %r196;
	add.s32 	%r471, %r471, 4;
$L__BB12_12:
	setp.eq.s32 	%p11, %r5, 0;
	@%p11 bra 	$L__BB12_16;
	setp.eq.s32 	%p12, %r5, 1;
	shl.b32 	%r197, %r471, 10;
	add.s32 	%r30, %r6, %r197;
	mov.b32 	%r198, 0;
	st.shared.u32 	[%r30], %r198;
	@%p12 bra 	$L__BB12_16;
	setp.eq.s32 	%p13, %r5, 2;
	mov.b32 	%r199, 0;
	st.shared.u32 	[%r30+1024], %r199;
	@%p13 bra 	$L__BB12_16;
	mov.b32 	%r200, 0;
	st.shared.u32 	[%r30+2048], %r200;
$L__BB12_16:
	cvt.u32.u64 	%r201, %rd5;
	setp.gt.u32 	%p14, %r201, 127;
	@%p14 bra 	$L__BB12_30;
	setp.lt.u32 	%p15, %r1, 15;
	mov.b32 	%r475, 0;
	@%p15 bra 	$L__BB12_20;
	mov.b32 	%r473, 0;
$L__BB12_19:
	.pragma "nounroll";
	shl.b32 	%r204, %r473, 10;
	add.s32 	%r205, %r6, %r204;
	mov.b32 	%r206, 0;
	st.shared.u32 	[%r205+512], %r206;
	st.shared.u32 	[%r205+1536], %r206;
	st.shared.u32 	[%r205+2560], %r206;
	st.shared.u32 	[%r205+3584], %r206;
	st.shared.u32 	[%r205+4608], %r206;
	st.shared.u32 	[%r205+5632], %r206;
	st.shared.u32 	[%r205+6656], %r206;
	st.shared.u32 	[%r205+7680], %r206;
	st.shared.u32 	[%r205+8704], %r206;
	st.shared.u32 	[%r205+9728], %r206;
	st.shared.u32 	[%r205+10752], %r206;
	st.shared.u32 	[%r205+11776], %r206;
	st.shared.u32 	[%r205+12800], %r206;
	st.shared.u32 	[%r205+13824], %r206;
	st.shared.u32 	[%r205+14848], %r206;
	st.shared.u32 	[%r205+15872], %r206;
	add.s32 	%r473, %r473, 16;
	setp.ne.s32 	%p16, %r473, %r7;
	mov.u32 	%r475, %r7;
	@%p16 bra 	$L__BB12_19;
$L__BB12_20:
	setp.eq.s32 	%p17, %r2, 0;
	@%p17 bra 	$L__BB12_30;
	setp.lt.u32 	%p18, %r25, 7;
	@%p18 bra 	$L__BB12_23;
	shl.b32 	%r207, %r475, 10;
	add.s32 	%r208, %r6, %r207;
	mov.b32 	%r209, 0;
	st.shared.u32 	[%r208+512], %r209;
	st.shared.u32 	[%r208+1536], %r209;
	st.shared.u32 	[%r208+2560], %r209;
	st.shared.u32 	[%r208+3584], %r209;
	st.shared.u32 	[%r208+4608], %r209;
	st.shared.u32 	[%r208+5632], %r209;
	st.shared.u32 	[%r208+6656], %r209;
	st.shared.u32 	[%r208+7680], %r209;
	add.s32 	%r475, %r475, 8;
$L__BB12_23:
	setp.eq.s32 	%p19, %r3, 0;
	@%p19 bra 	$L__BB12_30;
	setp.lt.u32 	%p20, %r4, 3;
	@%p20 bra 	$L__BB12_26;
	shl.b32 	%r210, %r475, 10;
	add.s32 	%r211, %r6, %r210;
	mov.b32 	%r212, 0;
	st.shared.u32 	[%r211+512], %r212;
	st.shared.u32 	[%r211+1536], %r212;
	st.shared.u32 	[%r211+2560], %r212;
	st.shared.u32 	[%r211+3584], %r212;
	add.s32 	%r475, %r475, 4;
$L__BB12_26:
	setp.eq.s32 	%p21, %r5, 0;
	@%p21 bra 	$L__BB12_30;
	setp.eq.s32 	%p22, %r5, 1;
	shl.b32 	%r213, %r475, 10;
	add.s32 	%r38, %r6, %r213;
	mov.b32 	%r214, 0;
	st.shared.u32 	[%r38+512], %r214;
	@%p22 bra 	$L__BB12_30;
	setp.eq.s32 	%p23, %r5, 2;
	mov.b32 	%r215, 0;
	st.shared.u32 	[%r38+1536], %r215;
	@%p23 bra 	$L__BB12_30;
	mov.b32 	%r216, 0;
	st.shared.u32 	[%r38+2560], %r216;
$L__BB12_30:
	bar.sync 	0;
	bar.sync 	0;
	shl.b64 	%rd8, %rd135, 30;
	sub.s64 	%rd24, %rd17, %rd8;
	min.u64 	%rd9, %rd24, 1073741824;
	setp.le.u64 	%p24, %rd9, %rd3;
	@%p24 bra 	$L__BB12_70;
	mov.u64 	%rd136, %rd3;
$L__BB12_32:
	add.s64 	%rd11, %rd136, %rd8;
	sub.s64 	%rd12, %rd17, %rd11;
	setp.lt.u64 	%p25, %rd12, 2048;
	@%p25 bra 	$L__BB12_34;
	add.s64 	%rd27, %rd11, %rd5;
	shl.b64 	%rd28, %rd27, 2;
	add.s64 	%rd29, %rd1, %rd28;
	ld.global.u32 	%r507, [%rd29];
	ld.global.u32 	%r506, [%rd29+512];
	ld.global.u32 	%r505, [%rd29+1024];
	ld.global.u32 	%r504, [%rd29+1536];
	ld.global.u32 	%r503, [%rd29+2048];
	ld.global.u32 	%r502, [%rd29+2560];
	ld.global.u32 	%r501, [%rd29+3072];
	ld.global.u32 	%r500, [%rd29+3584];
	ld.global.u32 	%r499, [%rd29+4096];
	ld.global.u32 	%r498, [%rd29+4608];
	ld.global.u32 	%r497, [%rd29+5120];
	ld.global.u32 	%r496, [%rd29+5632];
	ld.global.u32 	%r495, [%rd29+6144];
	ld.global.u32 	%r494, [%rd29+6656];
	ld.global.u32 	%r493, [%rd29+7168];
	ld.global.u32 	%r492, [%rd29+7680];
	bra.uni 	$L__BB12_66;
$L__BB12_34:
	cvt.u32.u64 	%r218, %rd5;
	cvt.u32.u64 	%r55, %rd12;
	setp.ge.s32 	%p26, %r218, %r55;
	add.s64 	%rd25, %rd11, %rd5;
	shl.b64 	%rd26, %rd25, 2;
	add.s64 	%rd13, %rd1, %rd26;
	mov.b32 	%r507, 2147483647;
	@%p26 bra 	$L__BB12_36;
	ld.global.u32 	%r507, [%rd13];
$L__BB12_36:
	setp.ge.s32 	%p27, %r8, %r55;
	mov.b32 	%r506, 2147483647;
	@%p27 bra 	$L__BB12_38;
	ld.global.u32 	%r506, [%rd13+512];
$L__BB12_38:
	setp.ge.s32 	%p28, %r9, %r55;
	mov.b32 	%r505, 2147483647;
	@%p28 bra 	$L__BB12_40;
	ld.global.u32 	%r505, [%rd13+1024];
$L__BB12_40:
	setp.ge.s32 	%p29, %r10, %r55;
	mov.b32 	%r504, 2147483647;
	@%p29 bra 	$L__BB12_42;
	ld.global.u32 	%r504, [%rd13+1536];
$L__BB12_42:
	setp.ge.s32 	%p30, %r11, %r55;
	mov.b32 	%r503, 2147483647;
	@%p30 bra 	$L__BB12_44;
	ld.global.u32 	%r503, [%rd13+2048];
$L__BB12_44:
	setp.ge.s32 	%p31, %r12, %r55;
	mov.b32 	%r502, 2147483647;
	@%p31 bra 	$L__BB12_46;
	ld.global.u32 	%r502, [%rd13+2560];
$L__BB12_46:
	setp.ge.s32 	%p32, %r13, %r55;
	mov.b32 	%r501, 2147483647;
	@%p32 bra 	$L__BB12_48;
	ld.global.u32 	%r501, [%rd13+3072];
$L__BB12_48:
	mov.u32 	%r226, %tid.x;
	add.s32 	%r227, %r226, 896;
	setp.ge.s32 	%p33, %r227, %r55;
	mov.b32 	%r500, 2147483647;
	@%p33 bra 	$L__BB12_50;
	ld.global.u32 	%r500, [%rd13+3584];
$L__BB12_50:
	setp.ge.s32 	%p34, %r14, %r55;
	mov.b32 	%r499, 2147483647;
	@%p34 bra 	$L__BB12_52;
	ld.global.u32 	%r499, [%rd13+4096];
$L__BB12_52:
	add.s32 	%r231, %r226, 1152;
	setp.ge.s32 	%p35, %r231, %r55;
	mov.b32 	%r498, 2147483647;
	@%p35 bra 	$L__BB12_54;
	ld.global.u32 	%r498, [%rd13+4608];
$L__BB12_54:
	add.s32 	%r234, %r226, 1280;
	setp.ge.s32 	%p36, %r234, %r55;
	mov.b32 	%r497, 2147483647;
	@%p36 bra 	$L__BB12_56;
	ld.global.u32 	%r497, [%rd13+5120];
$L__BB12_56:
	add.s32 	%r237, %r226, 1408;
	setp.ge.s32 	%p37, %r237, %r55;
	mov.b32 	%r496, 2147483647;
	@%p37 bra 	$L__BB12_58;
	ld.global.u32 	%r496, [%rd13+5632];
$L__BB12_58:
	add.s32 	%r240, %r226, 1536;
	setp.ge.s32 	%p38, %r240, %r55;
	mov.b32 	%r495, 2147483647;
	@%p38 bra 	$L__BB12_60;
	ld.global.u32 	%r495, [%rd13+6144];
$L__BB12_60:
	add.s32 	%r243, %r226, 1664;
	setp.ge.s32 	%p39, %r243, %r55;
	mov.b32 	%r494, 2147483647;
	@%p39 bra 	$L__BB12_62;
	ld.global.u32 	%r494, [%rd13+6656];
$L__BB12_62:
	add.s32 	%r246, %r226, 1792;
	setp.ge.s32 	%p40, %r246, %r55;
	mov.b32 	%r493, 2147483647;
	@%p40 bra 	$L__BB12_64;
	ld.global.u32 	%r493, [%rd13+7168];
$L__BB12_64:
	setp.ge.s32 	%p41, %r15, %r55;
	mov.b32 	%r492, 2147483647;
	@%p41 bra 	$L__BB12_66;
	ld.global.u32 	%r492, [%rd13+7680];
$L__BB12_66:
	setp.le.s32 	%p42, %r175, %r174;
	@%p42 bra 	$L__BB12_69;
	setp.gt.s32 	%p43, %r507, -1;
	selp.b32 	%r249, -2147483648, -1, %p43;
	xor.b32  	%r250, %r249, %r507;
	setp.gt.s32 	%p44, %r506, -1;
	selp.b32 	%r251, -2147483648, -1, %p44;
	xor.b32  	%r252, %r251, %r506;
	setp.gt.s32 	%p45, %r505, -1;
	selp.b32 	%r253, -2147483648, -1, %p45;
	xor.b32  	%r254, %r253, %r505;
	setp.gt.s32 	%p46, %r504, -1;
	selp.b32 	%r255, -2147483648, -1, %p46;
	xor.b32  	%r256, %r255, %r504;
	setp.gt.s32 	%p47, %r503, -1;
	selp.b32 	%r257, -2147483648, -1, %p47;
	xor.b32  	%r258, %r257, %r503;
	setp.gt.s32 	%p48, %r502, -1;
	selp.b32 	%r259, -2147483648, -1, %p48;
	xor.b32  	%r260, %r259, %r502;
	setp.gt.s32 	%p49, %r501, -1;
	selp.b32 	%r261, -2147483648, -1, %p49;
	xor.b32  	%r262, %r261, %r501;
	setp.gt.s32 	%p50, %r500, -1;
	selp.b32 	%r263, -2147483648, -1, %p50;
	xor.b32  	%r264, %r263, %r500;
	setp.gt.s32 	%p51, %r499, -1;
	selp.b32 	%r265, -2147483648, -1, %p51;
	xor.b32  	%r266, %r265, %r499;
	setp.gt.s32 	%p52, %r498, -1;
	selp.b32 	%r267, -2147483648, -1, %p52;
	xor.b32  	%r268, %r267, %r498;
	setp.gt.s32 	%p53, %r497, -1;
	selp.b32 	%r269, -2147483648, -1, %p53;
	xor.b32  	%r270, %r269, %r497;
	setp.gt.s32 	%p54, %r496, -1;
	selp.b32 	%r271, -2147483648, -1, %p54;
	xor.b32  	%r272, %r271, %r496;
	setp.gt.s32 	%p55, %r495, -1;
	selp.b32 	%r273, -2147483648, -1, %p55;
	xor.b32  	%r274, %r273, %r495;
	setp.gt.s32 	%p56, %r494, -1;
	selp.b32 	%r275, -2147483648, -1, %p56;
	xor.b32  	%r276, %r275, %r494;
	setp.gt.s32 	%p57, %r493, -1;
	selp.b32 	%r277, -2147483648, -1, %p57;
	xor.b32  	%r278, %r277, %r493;
	setp.gt.s32 	%p58, %r492, -1;
	selp.b32 	%r279, -2147483648, -1, %p58;
	xor.b32  	%r280, %r279, %r492;
	setp.eq.s32 	%p59, %r250, 2147483647;
	selp.b32 	%r103, -2147483648, %r250, %p59;
	setp.eq.s32 	%p60, %r252, 2147483647;
	selp.b32 	%r104, -2147483648, %r252, %p60;
	setp.eq.s32 	%p61, %r254, 2147483647;
	selp.b32 	%r105, -2147483648, %r254, %p61;
	setp.eq.s32 	%p62, %r256, 2147483647;
	selp.b32 	%r106, -2147483648, %r256, %p62;
	setp.eq.s32 	%p63, %r258, 2147483647;
	selp.b32 	%r107, -2147483648, %r258, %p63;
	setp.eq.s32 	%p64, %r260, 2147483647;
	selp.b32 	%r108, -2147483648, %r260, %p64;
	setp.eq.s32 	%p65, %r262, 2147483647;
	selp.b32 	%r109, -2147483648, %r262, %p65;
	setp.eq.s32 	%p66, %r264, 2147483647;
	selp.b32 	%r110, -2147483648, %r264, %p66;
	setp.eq.s32 	%p67, %r266, 2147483647;
	selp.b32 	%r111, -2147483648, %r266, %p67;
	setp.eq.s32 	%p68, %r268, 2147483647;
	selp.b32 	%r112, -2147483648, %r268, %p68;
	setp.eq.s32 	%p69, %r270, 2147483647;
	selp.b32 	%r113, -2147483648, %r270, %p69;
	setp.eq.s32 	%p70, %r272, 2147483647;
	selp.b32 	%r114, -2147483648, %r272, %p70;
	setp.eq.s32 	%p71, %r274, 2147483647;
	selp.b32 	%r115, -2147483648, %r274, %p71;
	setp.eq.s32 	%p72, %r276, 2147483647;
	selp.b32 	%r116, -2147483648, %r276, %p72;
	setp.eq.s32 	%p73, %r278, 2147483647;
	selp.b32 	%r117, -2147483648, %r278, %p73;
	setp.eq.s32 	%p74, %r280, 2147483647;
	selp.b32 	%r118, -2147483648, %r280, %p74;
	mov.b32 	%r508, 0;
	mov.u32 	%r509, %r174;
$L__BB12_68:
	sub.s32 	%r281, %r175, %r509;
	shl.b32 	%r282, %r508, 10;
	mov.u32 	%r283, _ZZN3cub18CUB_300001_SM_10006detail10radix_sort30DeviceRadixSortHistogramKernelINS1_5radix10policy_hubIffyE10Policy1000ELNS0_9SortOrderE0EfyNS1_21identity_decomposer_tEEEvPT2_PKT1_SA_iiT3_E12temp_storage;
	add.s32 	%r284, %r283, %r282;
	min.s32 	%r285, %r281, 8;
	mov.b32 	%r286, -1;
	shl.b32 	%r287, %r286, %r285;
	not.b32 	%r288, %r287;
	shr.u32 	%r289, %r103, %r509;
	and.b32  	%r290, %r289, %r288;
	shl.b32 	%r291, %r290, 2;
	add.s32 	%r292, %r284, %r291;
	atom.shared.add.u32 	%r293, [%r292], 1;
	shr.u32 	%r294, %r104, %r509;
	and.b32  	%r295, %r294, %r288;
	shl.b32 	%r296, %r295, 2;
	add.s32 	%r297, %r284, %r296;
	atom.shared.add.u32 	%r298, [%r297], 1;
	shr.u32 	%r299, %r105, %r509;
	and.b32  	%r300, %r299, %r288;
	shl.b32 	%r301, %r300, 2;
	add.s32 	%r302, %r284, %r301;
	atom.shared.add.u32 	%r303, [%r302], 1;
	shr.u32 	%r304, %r106, %r509;
	and.b32  	%r305, %r304, %r288;
	shl.b32 	%r306, %r305, 2;
	add.s32 	%r307, %r284, %r306;
	atom.shared.add.u32 	%r308, [%r307], 1;
	shr.u32 	%r309, %r107, %r509;
	and.b32  	%r310, %r309, %r288;
	shl.b32 	%r311, %r310, 2;
	add.s32 	%r312, %r284, %r311;
	atom.shared.add.u32 	%r313, [%r312], 1;
	shr.u32 	%r314, %r108, %r509;
	and.b32  	%r315, %r314, %r288;
	shl.b32 	%r316, %r315, 2;
	add.s32 	%r317, %r284, %r316;
	atom.shared.add.u32 	%r318, [%r317], 1;
	shr.u32 	%r319, %r109, %r509;
	and.b32  	%r320, %r319, %r288;
	shl.b32 	%r321, %r320, 2;
	add.s32 	%r322, %r284, %r321;
	atom.shared.add.u32 	%r323, [%r322], 1;
	shr.u32 	%r324, %r110, %r509;
	and.b32  	%r325, %r324, %r288;
	shl.b32 	%r326, %r325, 2;
	add.s32 	%r327, %r284, %r326;
	atom.shared.add.u32 	%r328, [%r327], 1;
	shr.u32 	%r329, %r111, %r509;
	and.b32  	%r330, %r329, %r288;
	shl.b32 	%r331, %r330, 2;
	add.s32 	%r332, %r284, %r331;
	atom.shared.add.u32 	%r333, [%r332], 1;
	shr.u32 	%r334, %r112, %r509;
	and.b32  	%r335, %r334, %r288;
	shl.b32 	%r336, %r335, 2;
	add.s32 	%r337, %r284, %r336;
	atom.shared.add.u32 	%r338, [%r337], 1;
	shr.u32 	%r339, %r113, %r509;
	and.b32  	%r340, %r339, %r288;
	shl.b32 	%r341, %r340, 2;
	add.s32 	%r342, %r284, %r341;
	atom.shared.add.u32 	%r343, [%r342], 1;
	shr.u32 	%r344, %r114, %r509;
	and.b32  	%r345, %r344, %r288;
	shl.b32 	%r346, %r345, 2;
	add.s32 	%r347, %r284, %r346;
	atom.shared.add.u32 	%r348, [%r347], 1;
	shr.u32 	%r349, %r115, %r509;
	and.b32  	%r350, %r349, %r288;
	shl.b32 	%r351, %r350, 2;
	add.s32 	%r352, %r284, %r351;
	atom.shared.add.u32 	%r353, [%r352], 1;
	shr.u32 	%r354, %r116, %r509;
	and.b32  	%r355, %r354, %r288;
	shl.b32 	%r356, %r355, 2;
	add.s32 	%r357, %r284, %r356;
	atom.shared.add.u32 	%r358, [%r357], 1;
	shr.u32 	%r359, %r117, %r509;
	and.b32  	%r360, %r359, %r288;
	shl.b32 	%r361, %r360, 2;
	add.s32 	%r362, %r284, %r361;
	atom.shared.add.u32 	%r363, [%r362], 1;
	shr.u32 	%r364, %r118, %r509;
	and.b32  	%r365, %r364, %r288;
	shl.b32 	%r366, %r365, 2;
	add.s32 	%r367, %r284, %r366;
	atom.shared.add.u32 	%r368, [%r367], 1;
	add.s32 	%r509, %r509, 8;
	add.s32 	%r508, %r508, 1;
	setp.lt.s32 	%p75, %r509, %r175;
	@%p75 bra 	$L__BB12_68;
$L__BB12_69:
	add.s64 	%rd136, %rd136, %rd4;
	setp.lt.u64 	%p76, %rd136, %rd9;
	@%p76 bra 	$L__BB12_32;
$L__BB12_70:
	bar.sync 	0;
	@%p1 bra 	$L__BB12_152;
	setp.lt.u32 	%p77, %r1, 7;
	mov.b32 	%r512, 0;
	@%p77 bra 	$L__BB12_90;
	mov.b32 	%r510, 0;
$L__BB12_73:
	.pragma "nounroll";
	shl.b32 	%r371, %r510, 10;
	add.s32 	%r124, %r6, %r371;
	ld.shared.u32 	%r125, [%r124];
	setp.eq.s32 	%p78, %r125, 0;
	@%p78 bra 	$L__BB12_75;
	cvt.u32.u64 	%r372, %rd5;
	shl.b32 	%r373, %r510, 8;
	add.s32 	%r374, %r373, %r372;
	mul.wide.u32 	%rd30, %r374, 8;
	add.s64 	%rd31, %rd2, %rd30;
	cvt.u64.u32 	%rd32, %r125;
	atom.global.add.u64 	%rd33, [%rd31], %rd32;
$L__BB12_75:
	ld.shared.u32 	%r126, [%r124+1024];
	setp.eq.s32 	%p79, %r126, 0;
	@%p79 bra 	$L__BB12_77;
	cvt.u32.u64 	%r375, %rd5;
	shl.b32 	%r376, %r510, 8;
	add.s32 	%r377, %r376, %r375;
	add.s32 	%r378, %r377, 256;
	mul.wide.u32 	%rd34, %r378, 8;
	add.s64 	%rd35, %rd2, %rd34;
	cvt.u64.u32 	%rd36, %r126;
	atom.global.add.u64 	%rd37, [%rd35], %rd36;
$L__BB12_77:
	ld.shared.u32 	%r127, [%r124+2048];
	setp.eq.s32 	%p80, %r127, 0;
	@%p80 bra 	$L__BB12_79;
	cvt.u32.u64 	%r379, %rd5;
	shl.b32 	%r380, %r510, 8;
	add.s32 	%r381, %r380, %r379;
	add.s32 	%r382, %r381, 512;
	mul.wide.u32 	%rd38, %r382, 8;
	add.s64 	%rd39, %rd2, %rd38;
	cvt.u64.u32 	%rd40, %r127;
	atom.global.add.u64 	%rd41, [%rd39], %rd40;
$L__BB12_79:
	ld.shared.u32 	%r128, [%r124+3072];
	setp.eq.s32 	%p81, %r128, 0;
	@%p81 bra 	$L__BB12_81;
	cvt.u32.u64 	%r383, %rd5;
	shl.b32 	%r384, %r510, 8;
	add.s32 	%r385, %r384, %r383;
	add.s32 	%r386, %r385, 768;
	mul.wide.u32 	%rd42, %r386, 8;
	add.s64 	%rd43, %rd2, %rd42;
	cvt.u64.u32 	%rd44, %r128;
	atom.global.add.u64 	%rd45, [%rd43], %rd44;
$L__BB12_81:
	ld.shared.u32 	%r129, [%r124+4096];
	setp.eq.s32 	%p82, %r129, 0;
	@%p82 bra 	$L__BB12_83;
	cvt.u32.u64 	%r387, %rd5;
	shl.b32 	%r388, %r510, 8;
	add.s32 	%r389, %r388, %r387;
	add.s32 	%r390, %r389, 1024;
	mul.wide.u32 	%rd46, %r390, 8;
	add.s64 	%rd47, %rd2, %rd46;
	cvt.u64.u32 	%rd48, %r129;
	atom.global.add.u64 	%rd49, [%rd47], %rd48;
$L__BB12_83:
	ld.shared.u32 	%r130, [%r124+5120];
	setp.eq.s32 	%p83, %r130, 0;
	@%p83 bra 	$L__BB12_85;
	cvt.u32.u64 	%r391, %rd5;
	shl.b32 	%r392, %r510, 8;
	add.s32 	%r393, %r392, %r391;
	add.s32 	%r394, %r393, 1280;
	mul.wide.u32 	%rd50, %r394, 8;
	add.s64 	%rd51, %rd2, %rd50;
	cvt.u64.u32 	%rd52, %r130;
	atom.global.add.u64 	%rd53, [%rd51], %rd52;
$L__BB12_85:
	ld.shared.u32 	%r131, [%r124+6144];
	setp.eq.s32 	%p84, %r131, 0;
	@%p84 bra 	$L__BB12_87;
	cvt.u32.u64 	%r395, %rd5;
	shl.b32 	%r396, %r510, 8;
	add.s32 	%r397, %r396, %r395;
	add.s32 	%r398, %r397, 1536;
	mul.wide.u32 	%rd54, %r398, 8;
	add.s64 	%rd55, %rd2, %rd54;
	cvt.u64.u32 	%rd56, %r131;
	atom.global.add.u64 	%rd57, [%rd55], %rd56;
$L__BB12_87:
	ld.shared.u32 	%r132, [%r124+7168];
	setp.eq.s32 	%p85, %r132, 0;
	@%p85 bra 	$L__BB12_89;
	cvt.u32.u64 	%r399, %rd5;
	shl.b32 	%r400, %r510, 8;
	add.s32 	%r401, %r400, %r399;
	add.s32 	%r402, %r401, 1792;
	mul.wide.u32 	%rd58, %r402, 8;
	add.s64 	%rd59, %rd2, %rd58;
	cvt.u64.u32 	%rd60, %r132;
	atom.global.add.u64 	%rd61, [%rd59], %rd60;
$L__BB12_89:
	add.s32 	%r510, %r510, 8;
	setp.ne.s32 	%p86, %r510, %r16;
	mov.u32 	%r512, %r16;
	@%p86 bra 	$L__BB12_73;
$L__BB12_90:
	add.s32 	%r135, %r5, -1;
	setp.eq.s32 	%p87, %r3, 0;
	@%p87 bra 	$L__BB12_111;
	setp.lt.u32 	%p88, %r4, 3;
	@%p88 bra 	$L__BB12_101;
	shl.b32 	%r403, %r512, 10;
	add.s32 	%r136, %r6, %r403;
	ld.shared.u32 	%r137, [%r136];
	setp.eq.s32 	%p89, %r137, 0;
	@%p89 bra 	$L__BB12_94;
	cvt.u32.u64 	%r404, %rd5;
	shl.b32 	%r405, %r512, 8;
	add.s32 	%r406, %r405, %r404;
	mul.wide.u32 	%rd62, %r406, 8;
	add.s64 	%rd63, %rd2, %rd62;
	cvt.u64.u32 	%rd64, %r137;
	atom.global.add.u64 	%rd65, [%rd63], %rd64;
$L__BB12_94:
	ld.shared.u32 	%r138, [%r136+1024];
	setp.eq.s32 	%p90, %r138, 0;
	@%p90 bra 	$L__BB12_96;
	cvt.u32.u64 	%r407, %rd5;
	shl.b32 	%r408, %r512, 8;
	add.s32 	%r409, %r408, %r407;
	add.s32 	%r410, %r409, 256;
	mul.wide.u32 	%rd66, %r410, 8;
	add.s64 	%rd67, %rd2, %rd66;
	cvt.u64.u32 	%rd68, %r138;
	atom.global.add.u64 	%rd69, [%rd67], %rd68;
$L__BB12_96:
	ld.shared.u32 	%r139, [%r136+2048];
	setp.eq.s32 	%p91, %r139, 0;
	@%p91 bra 	$L__BB12_98;
	cvt.u32.u64 	%r411, %rd5;
	shl.b32 	%r412, %r512, 8;
	add.s32 	%r413, %r412, %r411;
	add.s32 	%r414, %r413, 512;
	mul.wide.u32 	%rd70, %r414, 8;
	add.s64 	%rd71, %rd2, %rd70;
	cvt.u64.u32 	%rd72, %r139;
	atom.global.add.u64 	%rd73, [%rd71], %rd72;
$L__BB12_98:
	ld.shared.u32 	%r140, [%r136+3072];
	setp.eq.s32 	%p92, %r140, 0;
	@%p92 bra 	$L__BB12_100;
	cvt.u32.u64 	%r415, %rd5;
	shl.b32 	%r416, %r512, 8;
	add.s32 	%r417, %r416, %r415;
	add.s32 	%r418, %r417, 768;
	mul.wide.u32 	%rd74, %r418, 8;
	add.s64 	%rd75, %rd2, %rd74;
	cvt.u64.u32 	%rd76, %r140;
	atom.global.add.u64 	%rd77, [%rd75], %rd76;
$L__BB12_100:
	add.s32 	%r512, %r512, 4;
$L__BB12_101:
	setp.eq.s32 	%p93, %r5, 0;
	@%p93 bra 	$L__BB12_111;
	setp.eq.s32 	%p94, %r135, 0;
	@%p94 bra 	$L__BB12_108;
	shl.b32 	%r419, %r512, 10;
	add.s32 	%r143, %r6, %r419;
	ld.shared.u32 	%r144, [%r143];
	setp.eq.s32 	%p95, %r144, 0;
	@%p95 bra 	$L__BB12_105;
	cvt.u32.u64 	%r420, %rd5;
	shl.b32 	%r421, %r512, 8;
	add.s32 	%r422, %r421, %r420;
	mul.wide.u32 	%rd78, %r422, 8;
	add.s64 	%rd79, %rd2, %rd78;
	cvt.u64.u32 	%rd80, %r144;
	atom.global.add.u64 	%rd81, [%rd79], %rd80;
$L__BB12_105:
	ld.shared.u32 	%r145, [%r143+1024];
	setp.eq.s32 	%p96, %r145, 0;
	@%p96 bra 	$L__BB12_107;
	cvt.u32.u64 	%r423, %rd5;
	shl.b32 	%r424, %r512, 8;
	add.s32 	%r425, %r424, %r423;
	add.s32 	%r426, %r425, 256;
	mul.wide.u32 	%rd82, %r426, 8;
	add.s64 	%rd83, %rd2, %rd82;
	cvt.u64.u32 	%rd84, %r145;
	atom.global.add.u64 	%rd85, [%rd83], %rd84;
$L__BB12_107:
	add.s32 	%r512, %r512, 2;
$L__BB12_108:
	setp.eq.s32 	%p97, %r17, 0;
	@%p97 bra 	$L__BB12_111;
	shl.b32 	%r427, %r512, 10;
	add.s32 	%r428, %r6, %r427;
	ld.shared.u32 	%r148, [%r428];
	setp.eq.s32 	%p98, %r148, 0;
	@%p98 bra 	$L__BB12_111;
	cvt.u32.u64 	%r429, %rd5;
	shl.b32 	%r430, %r512, 8;
	add.s32 	%r431, %r430, %r429;
	mul.wide.u32 	%rd86, %r431, 8;
	add.s64 	%rd87, %rd2, %rd86;
	cvt.u64.u32 	%rd88, %r148;
	atom.global.add.u64 	%rd89, [%rd87], %rd88;
$L__BB12_111:
	cvt.u32.u64 	%r432, %rd5;
	setp.gt.u32 	%p99, %r432, 127;
	@%p99 bra 	$L__BB12_152;
	setp.lt.u32 	%p100, %r1, 7;
	mov.b32 	%r516, 0;
	@%p100 bra 	$L__BB12_131;
	mov.b32 	%r514, 0;
$L__BB12_114:
	.pragma "nounroll";
	shl.b32 	%r436, %r514, 10;
	add.s32 	%r150, %r6, %r436;
	ld.shared.u32 	%r151, [%r150+512];
	setp.eq.s32 	%p101, %r151, 0;
	shl.b32 	%r437, %r514, 8;
	add.s32 	%r438, %r437, %r432;
	mul.wide.u32 	%rd90, %r438, 8;
	add.s64 	%rd15, %rd2, %rd90;
	@%p101 bra 	$L__BB12_116;
	cvt.u64.u32 	%rd91, %r151;
	atom.global.add.u64 	%rd92, [%rd15+1024], %rd91;
$L__BB12_116:
	ld.shared.u32 	%r152, [%r150+1536];
	setp.eq.s32 	%p102, %r152, 0;
	@%p102 bra 	$L__BB12_118;
	cvt.u64.u32 	%rd93, %r152;
	atom.global.add.u64 	%rd94, [%rd15+3072], %rd93;
$L__BB12_118:
	ld.shared.u32 	%r153, [%r150+2560];
	setp.eq.s32 	%p103, %r153, 0;
	@%p103 bra 	$L__BB12_120;
	cvt.u64.u32 	%rd95, %r153;
	atom.global.add.u64 	%rd96, [%rd15+5120], %rd95;
$L__BB12_120:
	ld.shared.u32 	%r154, [%r150+3584];
	setp.eq.s32 	%p104, %r154, 0;
	@%p104 bra 	$L__BB12_122;
	cvt.u64.u32 	%rd97, %r154;
	atom.global.add.u64 	%rd98, [%rd15+7168], %rd97;
$L__BB12_122:
	ld.shared.u32 	%r155, [%r150+4608];
	setp.eq.s32 	%p105, %r155, 0;
	@%p105 bra 	$L__BB12_124;
	cvt.u64.u32 	%rd99, %r155;
	atom.global.add.u64 	%rd100, [%rd15+9216], %rd99;
$L__BB12_124:
	ld.shared.u32 	%r156, [%r150+5632];
	setp.eq.s32 	%p106, %r156, 0;
	@%p106 bra 	$L__BB12_126;
	cvt.u64.u32 	%rd101, %r156;
	atom.global.add.u64 	%rd102, [%rd15+11264], %rd101;
$L__BB12_126:
	ld.shared.u32 	%r157, [%r150+6656];
	setp.eq.s32 	%p107, %r157, 0;
	@%p107 bra 	$L__BB12_128;
	cvt.u64.u32 	%rd103, %r157;
	atom.global.add.u64 	%rd104, [%rd15+13312], %rd103;
$L__BB12_128:
	ld.shared.u32 	%r158, [%r150+7680];
	setp.eq.s32 	%p108, %r158, 0;
	@%p108 bra 	$L__BB12_130;
	cvt.u64.u32 	%rd105, %r158;
	atom.global.add.u64 	%rd106, [%rd15+15360], %rd105;
$L__BB12_130:
	add.s32 	%r514, %r514, 8;
	setp.ne.s32 	%p109, %r514, %r16;
	mov.u32 	%r516, %r16;
	@%p109 bra 	$L__BB12_114;
$L__BB12_131:
	setp.eq.s32 	%p110, %r3, 0;
	@%p110 bra 	$L__BB12_152;
	setp.lt.u32 	%p111, %r4, 3;
	@%p111 bra 	$L__BB12_142;
	shl.b32 	%r439, %r516, 10;
	add.s32 	%r161, %r6, %r439;
	ld.shared.u32 	%r162, [%r161+512];
	setp.eq.s32 	%p112, %r162, 0;
	@%p112 bra 	$L__BB12_135;
	shl.b32 	%r441, %r516, 8;
	add.s32 	%r442, %r441, %r432;
	mul.wide.u32 	%rd107, %r442, 8;
	add.s64 	%rd108, %rd2, %rd107;
	cvt.u64.u32 	%rd109, %r162;
	atom.global.add.u64 	%rd110, [%rd108+1024], %rd109;
$L__BB12_135:
	ld.shared.u32 	%r163, [%r161+1536];
	setp.eq.s32 	%p113, %r163, 0;
	@%p113 bra 	$L__BB12_137;
	shl.b32 	%r444, %r516, 8;
	add.s32 	%r445, %r444, %r432;
	add.s32 	%r446, %r445, 256;
	mul.wide.u32 	%rd111, %r446, 8;
	add.s64 	%rd112, %rd2, %rd111;
	cvt.u64.u32 	%rd113, %r163;
	atom.global.add.u64 	%rd114, [%rd112+1024], %rd113;
$L__BB12_137:
	ld.shared.u32 	%r164, [%r161+2560];
	setp.eq.s32 	%p114, %r164, 0;
	@%p114 bra 	$L__BB12_139;
	shl.b32 	%r448, %r516, 8;
	add.s32 	%r449, %r448, %r432;
	add.s32 	%r450, %r449, 512;
	mul.wide.u32 	%rd115, %r450, 8;
	add.s64 	%rd116, %rd2, %rd115;
	cvt.u64.u32 	%rd117, %r164;
	atom.global.add.u64 	%rd118, [%rd116+1024], %rd117;
$L__BB12_139:
	ld.shared.u32 	%r165, [%r161+3584];
	setp.eq.s32 	%p115, %r165, 0;
	@%p115 bra 	$L__BB12_141;
	shl.b32 	%r452, %r516, 8;
	add.s32 	%r453, %r452, %r432;
	add.s32 	%r454, %r453, 768;
	mul.wide.u32 	%rd119, %r454, 8;
	add.s64 	%rd120, %rd2, %rd119;
	cvt.u64.u32 	%rd121, %r165;
	atom.global.add.u64 	%rd122, [%rd120+1024], %rd121;
$L__BB12_141:
	add.s32 	%r516, %r516, 4;
$L__BB12_142:
	setp.eq.s32 	%p116, %r5, 0;
	@%p116 bra 	$L__BB12_152;
	setp.eq.s32 	%p117, %r135, 0;
	@%p117 bra 	$L__BB12_149;
	shl.b32 	%r455, %r516, 10;
	add.s32 	%r168, %r6, %r455;
	ld.shared.u32 	%r169, [%r168+512];
	setp.eq.s32 	%p118, %r169, 0;
	@%p118 bra 	$L__BB12_146;
	shl.b32 	%r457, %r516, 8;
	add.s32 	%r458, %r457, %r432;
	mul.wide.u32 	%rd123, %r458, 8;
	add.s64 	%rd124, %rd2, %rd123;
	cvt.u64.u32 	%rd125, %r169;
	atom.global.add.u64 	%rd126, [%rd124+1024], %rd125;
$L__BB12_146:
	ld.shared.u32 	%r170, [%r168+1536];
	setp.eq.s32 	%p119, %r170, 0;
	@%p119 bra 	$L__BB12_148;
	shl.b32 	%r460, %r516, 8;
	add.s32 	%r461, %r460, %r432;
	add.s32 	%r462, %r461, 256;
	mul.wide.u32 	%rd127, %r462, 8;
	add.s64 	%rd128, %rd2, %rd127;
	cvt.u64.u32 	%rd129, %r170;
	atom.global.add.u64 	%rd130, [%rd128+1024], %rd129;
$L__BB12_148:
	add.s32 	%r516, %r516, 2;
$L__BB12_149:
	setp.eq.s32 	%p120, %r17, 0;
	@%p120 bra 	$L__BB12_152;
	shl.b32 	%r463, %r516, 10;
	add.s32 	%r464, %r6, %r463;
	ld.shared.u32 	%r173, [%r464+512];
	setp.eq.s32 	%p121, %r173, 0;
	@%p121 bra 	$L__BB12_152;
	shl.b32 	%r466, %r516, 8;
	add.s32 	%r467, %r466, %r432;
	mul.wide.u32 	%rd131, %r467, 8;
	add.s64 	%rd132, %rd2, %rd131;
	cvt.u64.u32 	%rd133, %r173;
	atom.global.add.u64 	%rd134, [%rd132+1024], %rd133;
$L__BB12_152:
	bar.sync 	0;
	add.s64 	%rd135, %rd135, 1;
	setp.ne.s64 	%p122, %rd135, %rd6;
	@%p122 bra 	$L__BB12_2;
$L__BB12_153:
	ret;

}
	// .globl	_ZN3cub18CUB_300001_SM_10006detail10radix_sort33DeviceRadixSortExclusiveSumKernelINS1_5radix10policy_hubIffyE10Policy1000EyEEvPT0_
.visible .entry _ZN3cub18CUB_300001_SM_10006detail10radix_sort33DeviceRadixSortExclusiveSumKernelINS1_5radix10policy_hubIffyE10Policy1000EyEEvPT0_(
	.param .u64 .ptr .align 1 _ZN3cub18CUB_300001_SM_10006detail10radix_sort33DeviceRadixSortExclusiveSumKernelINS1_5radix10policy_hubIffyE10Policy1000EyEEvPT0__param_0
)
{
	.reg .pred 	%p<4>;
	.reg .b32 	%r<28>;
	.reg .b64 	%rd<54>;
	// demoted variable
	.shared .align 16 .b8 _ZZN3cub18CUB_300001_SM_10006detail10radix_sort33DeviceRadixSortExclusiveSumKernelINS1_5radix10policy_hubIffyE10Policy1000EyEEvPT0_E12temp_storage[2336];
	ld.param.u64 	%rd5, [_ZN3cub18CUB_300001_SM_10006detail10radix_sort33DeviceRadixSortExclusiveSumKernelINS1_5radix10policy_hubIffyE10Policy1000EyEEvPT0__param_0];
	cvta.to.global.u64 	%rd6, %rd5;
	mov.u32 	%r3, %ctaid.x;
	shl.b32 	%r4, %r3, 8;
	mov.u32 	%r1, %tid.x;
	setp.gt.u32 	%p1, %r1, 255;
	add.s32 	%r5, %r4, %r1;
	mul.wide.s32 	%rd7, %r5, 8;
	add.s64 	%rd1, %rd6, %rd7;
	@%p1 bra 	$L__BB13_2;
	ld.global.u64 	%rd53, [%rd1];
$L__BB13_2:
	shr.u32 	%r6, %r1, 3;
	add.s32 	%r7, %r6, %r1;
	shl.b32 	%r8, %r7, 3;
	mov.u32 	%r9, _ZZN3cub18CUB_300001_SM_10006detail10radix_sort33DeviceRadixSortExclusiveSumKernelINS1_5radix10policy_hubIffyE10Policy1000EyEEvPT0_E12temp_storage;
	add.s32 	%r10, %r9, %r8;
	add.s32 	%r2, %r10, 16;
	st.shared.u64 	[%r10+16], %rd53;
	bar.sync 	0;
	setp.gt.u32 	%p2, %r1, 31;
	@%p2 bra 	$L__BB13_4;
	mad.lo.s32 	%r27, %r1, 72, %r9;
	ld.shared.u64 	%rd23, [%r27+16];
	ld.shared.u64 	%rd24, [%r27+24];
	ld.shared.u64 	%rd25, [%r27+32];
	ld.shared.u64 	%rd26, [%r27+40];
	ld.shared.u64 	%rd27, [%r27+48];
	ld.shared.u64 	%rd28, [%r27+56];
	ld.shared.u64 	%rd29, [%r27+64];
	ld.shared.u64 	%rd30, [%r27+72];
	add.s64 	%rd31, %rd24, %rd23;
	add.s64 	%rd32, %rd31, %rd25;
	add.s64 	%rd33, %rd32, %rd26;
	add.s64 	%rd34, %rd33, %rd27;
	add.s64 	%rd35, %rd34, %rd28;
	add.s64 	%rd36, %rd35, %rd29;
	add.s64 	%rd10, %rd36, %rd30;
	mov.b32 	%r11, 1;
	mov.b32 	%r24, 0;
	mov.b32 	%r25, -1;
	// begin inline asm
	{  .reg .u64 r0;  .reg .u32 lo;  .reg .u32 hi;  .reg .pred p;  mov.b64 {lo, hi}, %rd10;  shfl.sync.up.b32 lo|p, lo, %r11, %r24, %r25;  shfl.sync.up.b32 hi|p, hi, %r11, %r24, %r25;  mov.b64 r0, {lo, hi};  @p add.u64 r0, r0, %rd10;  mov.u64 %rd8, r0;}
	// end inline asm
	mov.b32 	%r14, 2;
	// begin inline asm
	{  .reg .u64 r0;  .reg .u32 lo;  .reg .u32 hi;  .reg .pred p;  mov.b64 {lo, hi}, %rd8;  shfl.sync.up.b32 lo|p, lo, %r14, %r24, %r25;  shfl.sync.up.b32 hi|p, hi, %r14, %r24, %r25;  mov.b64 r0, {lo, hi};  @p add.u64 r0, r0, %rd8;  mov.u64 %rd11, r0;}
	// end inline asm
	mov.b32 	%r17, 4;
	// begin inline asm
	{  .reg .u64 r0;  .reg .u32 lo;  .reg .u32 hi;  .reg .pred p;  mov.b64 {lo, hi}, %rd11;  shfl.sync.up.b32 lo|p, lo, %r17, %r24, %r25;  shfl.sync.up.b32 hi|p, hi, %r17, %r24, %r25;  mov.b64 r0, {lo, hi};  @p add.u64 r0, r0, %rd11;  mov.u64 %rd14, r0;}
	// end inline asm
	mov.b32 	%r20, 8;
	// begin inline asm
	{  .reg .u64 r0;  .reg .u32 lo;  .reg .u32 hi;  .reg .pred p;  mov.b64 {lo, hi}, %rd14;  shfl.sync.up.b32 lo|p, lo, %r20, %r24, %r25;  shfl.sync.up.b32 hi|p, hi, %r20, %r24, %r25;  mov.b64 r0, {lo, hi};  @p add.u64 r0, r0, %rd14;  mov.u64 %rd17, r0;}
	// end inline asm
	mov.b32 	%r23, 16;
	// begin inline asm
	{  .reg .u64 r0;  .reg .u32 lo;  .reg .u32 hi;  .reg .pred p;  mov.b64 {lo, hi}, %rd17;  shfl.sync.up.b32 lo|p, lo, %r23, %r24, %r25;  shfl.sync.up.b32 hi|p, hi, %r23, %r24, %r25;  mov.b64 r0, {lo, hi};  @p add.u64 r0, r0, %rd17;  mov.u64 %rd20, r0;}
	// end inline asm
	sub.s64 	%rd37, %rd20, %rd10;
	ld.shared.u64 	%rd38, [%r27+16];
	ld.shared.u64 	%rd39, [%r27+24];
	ld.shared.u64 	%rd40, [%r27+32];
	ld.shared.u64 	%rd41, [%r27+40];
	ld.shared.u64 	%rd42, [%r27+48];
	ld.shared.u64 	%rd43, [%r27+56];
	ld.shared.u64 	%rd44, [%r27+64];
	add.s64 	%rd45, %rd38, %rd37;
	add.s64 	%rd46, %rd39, %rd45;
	add.s64 	%rd47, %rd40, %rd46;
	add.s64 	%rd48, %rd41, %rd47;
	add.s64 	%rd49, %rd42, %rd48;
	add.s64 	%rd50, %rd43, %rd49;
	add.s64 	%rd51, %rd44, %rd50;
	st.shared.u64 	[%r27+16], %rd37;
	st.shared.u64 	[%r27+24], %rd45;
	st.shared.u64 	[%r27+32], %rd46;
	st.shared.u64 	[%r27+40], %rd47;
	st.shared.u64 	[%r27+48], %rd48;
	st.shared.u64 	[%r27+56], %rd49;
	st.shared.u64 	[%r27+64], %rd50;
	st.shared.u64 	[%r27+72], %rd51;
$L__BB13_4:
	setp.gt.u32 	%p3, %r1, 255;
	bar.sync 	0;
	@%p3 bra 	$L__BB13_6;
	ld.shared.u64 	%rd52, [%r2];
	st.global.u64 	[%rd1], %rd52;
$L__BB13_6:
	ret;

}
	// .globl	_ZN3cub18CUB_300001_SM_10006detail10radix_sort29DeviceRadixSortOnesweepKernelINS1_5radix10policy_hubIffyE10Policy1000ELNS0_9SortOrderE0EffyiiNS1_21identity_decomposer_tEEEvPT5_SB_PT3_PKSC_PT1_PKSG_PT2_PKSK_T4_iiT6_
.visible .entry _ZN3cub18CUB_300001_SM_10006detail10radix_sort29DeviceRadixSortOnesweepKernelINS1_5radix10policy_hubIffyE10Policy1000ELNS0_9SortOrderE0EffyiiNS1_21identity_decomposer_tEEEvPT5_SB_PT3_PKSC_PT1_PKSG_PT2_PKSK_T4_iiT6_(
	.param .u64 .ptr .align 1 _ZN3cub18CUB_300001_SM_10006detail10radix_sort29DeviceRadixSortOnesweepKernelINS1_5radix10policy_hubIffyE10Policy1000ELNS0_9SortOrderE0EffyiiNS1_21identity_decomposer_tEEEvPT5_SB_PT3_PKSC_PT1_PKSG_PT2_PKSK_T4_iiT6__param_0,
	.param .u64 .ptr .align 1 _ZN3cub18CUB_300001_SM_10006detail10radix_sort29DeviceRadixSortOnesweepKernelINS1_5radix10policy_hubIffyE10Policy1000ELNS0_9SortOrderE0EffyiiNS1_21identity_decomposer_tEEEvPT5_SB_PT3_PKSC_PT1_PKSG_PT2_PKSK_T4_iiT6__param_1,
	.param .u64 .ptr .align 1 _ZN3cub18CUB_300001_SM_10006detail10radix_sort29DeviceRadixSortOnesweepKernelINS1_5radix10policy_hubIffyE10Policy1000ELNS0_9SortOrderE0EffyiiNS1_21identity_decomposer_tEEEvPT5_SB_PT3_PKSC_PT1_PKSG_PT2_PKSK_T4_iiT6__param_2,
	.param .u64 .ptr .align 1 _ZN3cub18CUB_300001_SM_10006detail10radix_sort29DeviceRadixSortOnesweepKernelINS1_5radix10policy_hubIffyE10Policy1000ELNS0_9SortOrderE0EffyiiNS1_21identity_decomposer_tEEEvPT5_SB_PT3_PKSC_PT1_PKSG_PT2_PKSK_T4_iiT6__param_3,
	.param .u64 .ptr .align 1 _ZN3cub18CUB_300001_SM_10006detail10radix_sort29DeviceRadixSortOnesweepKernelINS1_5radix10policy_hubIffyE10Policy1000ELNS0_9SortOrderE0EffyiiNS1_21identity_decomposer_tEEEvPT5_SB_PT3_PKSC_PT1_PKSG_PT2_PKSK_T4_iiT6__param_4,
	.param .u64 .ptr .align 1 _ZN3cub18CUB_300001_SM_10006detail10radix_sort29DeviceRadixSortOnesweepKernelINS1_5radix10policy_hubIffyE10Policy1000ELNS0_9SortOrderE0EffyiiNS1_21identity_decomposer_tEEEvPT5_SB_PT3_PKSC_PT1_PKSG_PT2_PKSK_T4_iiT6__param_5,
	.param .u64 .ptr .align 1 _ZN3cub18CUB_300001_SM_10006detail10radix_sort29DeviceRadixSortOnesweepKernelINS1_5radix10policy_hubIffyE10Policy1000ELNS0_9SortOrderE0EffyiiNS1_21identity_decomposer_tEEEvPT5_SB_PT3_PKSC_PT1_PKSG_PT2_PKSK_T4_iiT6__param_6,
	.param .u64 .ptr .align 1 _ZN3cub18CUB_300001_SM_10006detail10radix_sort29DeviceRadixSortOnesweepKernelINS1_5radix10policy_hubIffyE10Policy1000ELNS0_9SortOrderE0EffyiiNS1_21identity_decomposer_tEEEvPT5_SB_PT3_PKSC_PT1_PKSG_PT2_PKSK_T4_iiT6__param_7,
	.param .u32 _ZN3cub18CUB_300001_SM_10006detail10radix_sort29DeviceRadixSortOnesweepKernelINS1_5radix10policy_hubIffyE10Policy1000ELNS0_9SortOrderE0EffyiiNS1_21identity_decomposer_tEEEvPT5_SB_PT3_PKSC_PT1_PKSG_PT2_PKSK_T4_iiT6__param_8,
	.param .u32 _ZN3cub18CUB_300001_SM_10006detail10radix_sort29DeviceRadixSortOnesweepKernelINS1_5radix10policy_hubIffyE10Policy1000ELNS0_9SortOrderE0EffyiiNS1_21identity_decomposer_tEEEvPT5_SB_PT3_PKSC_PT1_PKSG_PT2_PKSK_T4_iiT6__param_9,
	.param .u32 _ZN3cub18CUB_300001_SM_10006detail10radix_sort29DeviceRadixSortOnesweepKernelINS1_5radix10policy_hubIffyE10Policy1000ELNS0_9SortOrderE0EffyiiNS1_21identity_decomposer_tEEEvPT5_SB_PT3_PKSC_PT1_PKSG_PT2_PKSK_T4_iiT6__param_10,
	.param .align 1 .b8 _ZN3cub18CUB_300001_SM_10006detail10radix_sort29DeviceRadixSortOnesweepKernelINS1_5radix10policy_hubIffyE10Policy1000ELNS0_9SortOrderE0EffyiiNS1_21identity_decomposer_tEEEvPT5_SB_PT3_PKSC_PT1_PKSG_PT2_PKSK_T4_iiT6__param_11[1]
)
.maxntid 384
{
	.reg .pred 	%p<358>;
	.reg .b32 	%r<2170>;
	.reg .b32 	%f<269>;
	.reg .b64 	%rd<457>;
	// demoted variable
	.shared .align 16 .b8 _ZZN3cub18CUB_300001_SM_10006detail10radix_sort29DeviceRadixSortOnesweepKernelINS1_5radix10policy_hubIffyE10Policy1000ELNS0_9SortOrderE0EffyiiNS1_21identity_decomposer_tEEEvPT5_SB_PT3_PKSC_PT1_PKSG_PT2_PKSK_T4_iiT6_E1s[28160];
	ld.param.u64 	%rd43, [_ZN3cub18CUB_300001_SM_10006detail10radix_sort29DeviceRadixSortOnesweepKernelINS1_5radix10policy_hubIffyE10Policy1000ELNS0_9SortOrderE0EffyiiNS1_21identity_decomposer_tEEEvPT5_SB_PT3_PKSC_PT1_PKSG_PT2_PKSK_T4_iiT6__param_0];
	ld.param.u64 	%rd44, [_ZN3cub18CUB_300001_SM_10006detail10radix_sort29DeviceRadixSortOnesweepKernelINS1_5radix10policy_hubIffyE10Policy1000ELNS0_9SortOrderE0EffyiiNS1_21identity_decomposer_tEEEvPT5_SB_PT3_PKSC_PT1_PKSG_PT2_PKSK_T4_iiT6__param_1];
	ld.param.u64 	%rd47, [_ZN3cub18CUB_300001_SM_10006detail10radix_sort29DeviceRadixSortOnesweepKernelINS1_5radix10policy_hubIffyE10Policy1000ELNS0_9SortOrderE0EffyiiNS1_21identity_decomposer_tEEEvPT5_SB_PT3_PKSC_PT1_PKSG_PT2_PKSK_T4_iiT6__param_4];
	ld.param.u64 	%rd50, [_ZN3cub18CUB_300001_SM_10006detail10radix_sort29DeviceRadixSortOnesweepKernelINS1_5radix10policy_hubIffyE10Policy1000ELNS0_9SortOrderE0EffyiiNS1_21identity_decomposer_tEEEvPT5_SB_PT3_PKSC_PT1_PKSG_PT2_PKSK_T4_iiT6__param_5];
	cvta.to.global.u64 	%rd1, %rd47;
	cvta.to.global.u64 	%rd2, %rd43;
	cvta.to.global.u64 	%rd3, %rd50;
	mov.u32 	%r1, %tid.x;
	shr.u32 	%r2, %r1, 5;
	// begin inline asm
	mov.u32 %r326, %laneid;
	// end inline asm
	setp.ne.s32 	%p1, %r1, 0;
	@%p1 bra 	$L__BB14_2;
	cvta.to.global.u64 	%rd51, %rd44;
	atom.global.add.u32 	%r327, [%rd51], 1;
	st.shared.u32 	[_ZZN3cub18CUB_300001_SM_10006detail10radix_sort29DeviceRadixSortOnesweepKernelINS1_5radix10policy_hubIffyE10Policy1000ELNS0_9SortOrderE0EffyiiNS1_21identity_decomposer_tEEEvPT5_SB_PT3_PKSC_PT1_PKSG_PT2_PKSK_T4_iiT6_E1s+26112], %r327;
$L__BB14_2:
	ld.param.u32 	%r2031, [_ZN3cub18CUB_300001_SM_10006detail10radix_sort29DeviceRadixSortOnesweepKernelINS1_5radix10policy_hubIffyE10Policy1000ELNS0_9SortOrderE0EffyiiNS1_21identity_decomposer_tEEEvPT5_SB_PT3_PKSC_PT1_PKSG_PT2_PKSK_T4_iiT6__param_8];
	bar.sync 	0;
	ld.shared.u32 	%r4, [_ZZN3cub18CUB_300001_SM_10006detail10radix_sort29DeviceRadixSortOnesweepKernelINS1_5radix10policy_hubIffyE10Policy1000ELNS0_9SortOrderE0EffyiiNS1_21identity_decomposer_tEEEvPT5_SB_PT3_PKSC_PT1_PKSG_PT2_PKSK_T4_iiT6_E1s+26112];
	mul.lo.s32 	%r328, %r4, 6528;
	add.s32 	%r5, %r328, 6528;
	setp.gt.s32 	%p2, %r5, %r2031;
	cvt.s64.s32 	%rd4, %r328;
	@%p2 bra 	$L__BB14_4;
	and.b32  	%r329, %r1, 31;
	and.b32  	%r330, %r1, 992;
	mul.lo.s32 	%r331, %r330, 17;
	or.b32  	%r332, %r331, %r329;
	cvt.u64.u32 	%rd52, %r332;
	add.s64 	%rd53, %rd52, %rd4;
	shl.b64 	%rd54, %rd53, 2;
	add.s64 	%rd55, %rd3, %rd54;
	ld.global.u32 	%r2118, [%rd55];
	ld.global.u32 	%r2117, [%rd55+128];
	ld.global.u32 	%r2116, [%rd55+256];
	ld.global.u32 	%r2115, [%rd55+384];
	ld.global.u32 	%r2114, [%rd55+512];
	ld.global.u32 	%r2113, [%rd55+640];
	ld.global.u32 	%r2112, [%rd55+768];
	ld.global.u32 	%r2111, [%rd55+896];
	ld.global.u32 	%r2110, [%rd55+1024];
	ld.global.u32 	%r2109, [%rd55+1152];
	ld.global.u32 	%r2108, [%rd55+1280];
	ld.global.u32 	%r2107, [%rd55+1408];
	ld.global.u32 	%r2106, [%rd55+1536];
	ld.global.u32 	%r2105, [%rd55+1664];
	ld.global.u32 	%r2104, [%rd55+1792];
	ld.global.u32 	%r2103, [%rd55+1920];
	ld.global.u32 	%r2102, [%rd55+2048];
	bra.uni 	$L__BB14_38;
$L__BB14_4:
	ld.param.u32 	%r2032, [_ZN3cub18CUB_300001_SM_10006detail10radix_sort29DeviceRadixSortOnesweepKernelINS1_5radix10policy_hubIffyE10Policy1000ELNS0_9SortOrderE0EffyiiNS1_21identity_decomposer_tEEEvPT5_SB_PT3_PKSC_PT1_PKSG_PT2_PKSK_T4_iiT6__param_8];
	cvt.u32.u64 	%r334, %rd4;
	sub.s32 	%r23, %r2032, %r334;
	and.b32  	%r335, %r1, 31;
	and.b32  	%r336, %r1, 992;
	mul.lo.s32 	%r337, %r336, 17;
	or.b32  	%r24, %r337, %r335;
	setp.ge.s32 	%p3, %r24, %r23;
	cvt.u64.u32 	%rd56, %r24;
	add.s64 	%rd57, %rd56, %rd4;
	shl.b64 	%rd58, %rd57, 2;
	add.s64 	%rd5, %rd3, %rd58;
	mov.b32 	%r2118, 2147483647;
	@%p3 bra 	$L__BB14_6;
	ld.global.u32 	%r2118, [%rd5];
$L__BB14_6:
	add.s32 	%r339, %r24, 32;
	setp.ge.s32 	%p4, %r339, %r23;
	mov.b32 	%r2117, 2147483647;
	@%p4 bra 	$L__BB14_8;
	ld.global.u32 	%r2117, [%rd5+128];
$L__BB14_8:
	add.s32 	%r341, %r24, 64;
	setp.ge.s32 	%p5, %r341, %r23;
	mov.b32 	%r2116, 2147483647;
	@%p5 bra 	$L__BB14_10;
	ld.global.u32 	%r2116, [%rd5+256];
$L__BB14_10:
	add.s32 	%r343, %r24, 96;
	setp.ge.s32 	%p6, %r343, %r23;
	mov.b32 	%r2115, 2147483647;
	@%p6 bra 	$L__BB14_12;
	ld.global.u32 	%r2115, [%rd5+384];
$L__BB14_12:
	add.s32 	%r345, %r24, 128;
	setp.ge.s32 	%p7, %r345, %r23;
	mov.b32 	%r2114, 2147483647;
	@%p7 bra 	$L__BB14_14;
	ld.global.u32 	%r2114, [%rd5+512];
$L__BB14_14:
	add.s32 	%r347, %r24, 160;
	setp.ge.s32 	%p8, %r347, %r23;
	mov.b32 	%r2113, 2147483647;
	@%p8 bra 	$L__BB14_16;
	ld.global.u32 	%r2113, [%rd5+640];
$L__BB14_16:
	add.s32 	%r349, %r24, 192;
	setp.ge.s32 	%p9, %r349, %r23;
	mov.b32 	%r2112, 2147483647;
	@%p9 bra 	$L__BB14_18;
	ld.global.u32 	%r2112, [%rd5+768];
$L__BB14_18:
	add.s32 	%r351, %r24, 224;
	setp.ge.s32 	%p10, %r351, %r23;
	mov.b32 	%r2111, 2147483647;
	@%p10 bra 	$L__BB14_20;
	ld.global.u32 	%r2111, [%rd5+896];
$L__BB14_20:
	add.s32 	%r353, %r24, 256;
	setp.ge.s32 	%p11, %r353, %r23;
	mov.b32 	%r2110, 2147483647;
	@%p11 bra 	$L__BB14_22;
	ld.global.u32 	%r2110, [%rd5+1024];
$L__BB14_22:
	add.s32 	%r355, %r24, 288;
	setp.ge.s32 	%p12, %r355, %r23;
	mov.b32 	%r2109, 2147483647;
	@%p12 bra 	$L__BB14_24;
	ld.global.u32 	%r2109, [%rd5+1152];
$L__BB14_24:
	add.s32 	%r357, %r24, 320;
	setp.ge.s32 	%p13, %r357, %r23;
	mov.b32 	%r2108, 2147483647;
	@%p13 bra 	$L__BB14_26;
	ld.global.u32 	%r2108, [%rd5+1280];
$L__BB14_26:
	add.s32 	%r359, %r24, 352;
	setp.ge.s32 	%p14, %r359, %r23;
	mov.b32 	%r2107, 2147483647;
	@%p14 bra 	$L__BB14_28;
	ld.global.u32 	%r2107, [%rd5+1408];
$L__BB14_28:
	add.s32 	%r361, %r24, 384;
	setp.ge.s32 	%p15, %r361, %r23;
	mov.b32 	%r2106, 2147483647;
	@%p15 bra 	$L__BB14_30;
	ld.global.u32 	%r2106, [%rd5+1536];
$L__BB14_30:
	add.s32 	%r363, %r24, 416;
	setp.ge.s32 	%p16, %r363, %r23;
	mov.b32 	%r2105, 2147483647;
	@%p16 bra 	$L__BB14_32;
	ld.global.u32 	%r2105, [%rd5+1664];
$L__BB14_32:
	add.s32 	%r365, %r24, 448;
	setp.ge.s32 	%p17, %r365, %r23;
	mov.b32 	%r2104, 2147483647;
	@%p17 bra 	$L__BB14_34;
	ld.global.u32 	%r2104, [%rd5+1792];
$L__BB14_34:
	add.s32 	%r367, %r24, 480;
	setp.ge.s32 	%p18, %r367, %r23;
	mov.b32 	%r2103, 2147483647;
	@%p18 bra 	$L__BB14_36;
	ld.global.u32 	%r2103, [%rd5+1920];
$L__BB14_36:
	add.s32 	%r369, %r24, 512;
	setp.ge.s32 	%p19, %r369, %r23;
	mov.b32 	%r2102, 2147483647;
	@%p19 bra 	$L__BB14_38;
	ld.global.u32 	%r2102, [%rd5+2048];
$L__BB14_38:
	ld.param.u32 	%r2084, [_ZN3cub18CUB_300001_SM_10006detail10radix_sort29DeviceRadixSortOnesweepKernelINS1_5radix10policy_hubIffyE10Policy1000ELNS0_9SortOrderE0EffyiiNS1_21identity_decomposer_tEEEvPT5_SB_PT3_PKSC_PT1_PKSG_PT2_PKSK_T4_iiT6__param_10];
	setp.gt.s32 	%p20, %r2118, -1;
	selp.b32 	%r370, -2147483648, -1, %p20;
	xor.b32  	%r2148, %r370, %r2118;
	setp.gt.s32 	%p21, %r2117, -1;
	selp.b32 	%r371, -2147483648, -1, %p21;
	xor.b32  	%r2147, %r371, %r2117;
	setp.gt.s32 	%p22, %r2116, -1;
	selp.b32 	%r372, -2147483648, -1, %p22;
	xor.b32  	%r2146, %r372, %r2116;
	setp.gt.s32 	%p23, %r2115, -1;
	selp.b32 	%r373, -2147483648, -1, %p23;
	xor.b32  	%r2145, %r373, %r2115;
	setp.gt.s32 	%p24, %r2114, -1;
	selp.b32 	%r374, -2147483648, -1, %p24;
	xor.b32  	%r2144, %r374, %r2114;
	setp.gt.s32 	%p25, %r2113, -1;
	selp.b32 	%r375, -2147483648, -1, %p25;
	xor.b32  	%r2143, %r375, %r2113;
	setp.gt.s32 	%p26, %r2112, -1;
	selp.b32 	%r376, -2147483648, -1, %p26;
	xor.b32  	%r2142, %r376, %r2112;
	setp.gt.s32 	%p27, %r2111, -1;
	selp.b32 	%r377, -2147483648, -1, %p27;
	xor.b32  	%r2141, %r377, %r2111;
	setp.gt.s32 	%p28, %r2110, -1;
	selp.b32 	%r378, -2147483648, -1, %p28;
	xor.b32  	%r2140, %r378, %r2110;
	setp.gt.s32 	%p29, %r2109, -1;
	selp.b32 	%r379, -2147483648, -1, %p29;
	xor.b32  	%r2139, %r379, %r2109;
	setp.gt.s32 	%p30, %r2108, -1;
	selp.b32 	%r380, -2147483648, -1, %p30;
	xor.b32  	%r2138, %r380, %r2108;
	setp.gt.s32 	%p31, %r2107, -1;
	selp.b32 	%r381, -2147483648, -1, %p31;
	xor.b32  	%r2137, %r381, %r2107;
	setp.gt.s32 	%p32, %r2106, -1;
	selp.b32 	%r382, -2147483648, -1, %p32;
	xor.b32  	%r2136, %r382, %r2106;
	setp.gt.s32 	%p33, %r2105, -1;
	selp.b32 	%r383, -2147483648, -1, %p33;
	xor.b32  	%r2135, %r383, %r2105;
	setp.gt.s32 	%p34, %r2104, -1;
	selp.b32 	%r384, -2147483648, -1, %p34;
	xor.b32  	%r2134, %r384, %r2104;
	setp.gt.s32 	%p35, %r2103, -1;
	selp.b32 	%r385, -2147483648, -1, %p35;
	xor.b32  	%r2133, %r385, %r2103;
	setp.gt.s32 	%p36, %r2102, -1;
	selp.b32 	%r386, -2147483648, -1, %p36;
	xor.b32  	%r2132, %r386, %r2102;
	mov.b32 	%r387, -1;
	shl.b32 	%r388, %r387, %r2084;
	not.b32 	%r92, %r388;
	shl.b32 	%r389, %r2, 10;
	mov.u32 	%r390, _ZZN3cub18CUB_300001_SM_10006detail10radix_sort29DeviceRadixSortOnesweepKernelINS1_5radix10policy_hubIffyE10Policy1000ELNS0_9SortOrderE0EffyiiNS1_21identity_decomposer_tEEEvPT5_SB_PT3_PKSC_PT1_PKSG_PT2_PKSK_T4_iiT6_E1s;
	add.s32 	%r93, %r390, %r389;
	setp.gt.s32 	%p37, %r326, 255;
	@%p37 bra 	$L__BB14_51;
	max.s32 	%r391, %r326, 224;
	sub.s32 	%r392, %r391, %r326;
	add.s32 	%r393, %r392, 31;
	shr.u32 	%r394, %r393, 5;
	add.s32 	%r94, %r394, 1;
	and.b32  	%r95, %r94, 15;
	setp.lt.u32 	%p38, %r393, 480;
	mov.u32 	%r2122, %r326;
	@%p38 bra 	$L__BB14_42;
	and.b32  	%r395, %r94, 268435440;
	neg.s32 	%r2120, %r395;
	shl.b32 	%r397, %r326, 2;
	add.s32 	%r398, %r389, %r397;
	add.s32 	%r400, %r398, %r390;
	add.s32 	%r2119, %r400, 1024;
	mov.u32 	%r2122, %r326;
$L__BB14_41:
	.pragma "nounroll";
	mov.b32 	%r401, 0;
	st.shared.u32 	[%r2119+-1024], %r401;
	st.shared.u32 	[%r2119+-896], %r401;
	st.shared.u32 	[%r2119+-768], %r401;
	st.shared.u32 	[%r2119+-640], %r401;
	st.shared.u32 	[%r2119+-512], %r401;
	st.shared.u32 	[%r2119+-384], %r401;
	st.shared.u32 	[%r2119+-256], %r401;
	st.shared.u32 	[%r2119+-128], %r401;
	st.shared.u32 	[%r2119], %r401;
	st.shared.u32 	[%r2119+128], %r401;
	st.shared.u32 	[%r2119+256], %r401;
	st.shared.u32 	[%r2119+384], %r401;
	st.shared.u32 	[%r2119+512], %r401;
	st.shared.u32 	[%r2119+640], %r401;
	st.shared.u32 	[%r2119+768], %r401;
	st.shared.u32 	[%r2119+896], %r401;
	add.s32 	%r2122, %r2122, 512;
	add.s32 	%r2120, %r2120, 16;
	add.s32 	%r2119, %r2119, 2048;
	setp.ne.s32 	%p39, %r2120, 0;
	@%p39 bra 	$L__BB14_41;
$L__BB14_42:
	setp.eq.s32 	%p40, %r95, 0;
	@%p40 bra 	$L__BB14_51;
	and.b32  	%r105, %r94, 7;
	setp.lt.u32 	%p41, %r95, 8;
	@%p41 bra 	$L__BB14_45;
	shl.b32 	%r402, %r2122, 2;
	add.s32 	%r403, %r93, %r402;
	mov.b32 	%r404, 0;
	st.shared.u32 	[%r403], %r404;
	st.shared.u32 	[%r403+128], %r404;
	st.shared.u32 	[%r403+256], %r404;
	st.shared.u32 	[%r403+384], %r404;
	st.shared.u32 	[%r403+512], %r404;
	st.shared.u32 	[%r403+640], %r404;
	st.shared.u32 	[%r403+768], %r404;
	st.shared.u32 	[%r403+896], %r404;
	add.s32 	%r2122, %r2122, 256;
$L__BB14_45:
	setp.eq.s32 	%p42, %r105, 0;
	@%p42 bra 	$L__BB14_51;
	and.b32  	%r108, %r94, 3;
	setp.lt.u32 	%p43, %r105, 4;
	@%p43 bra 	$L__BB14_48;
	shl.b32 	%r405, %r2122, 2;
	add.s32 	%r406, %r93, %r405;
	mov.b32 	%r407, 0;
	st.shared.u32 	[%r406], %r407;
	st.shared.u32 	[%r406+128], %r407;
	st.shared.u32 	[%r406+256], %r407;
	st.shared.u32 	[%r406+384], %r407;
	add.s32 	%r2122, %r2122, 128;
$L__BB14_48:
	setp.eq.s32 	%p44, %r108, 0;
	@%p44 bra 	$L__BB14_51;
	shl.b32 	%r409, %r2122, 2;
	add.s32 	%r410, %r389, %r409;
	add.s32 	%r2126, %r390, %r410;
	neg.s32 	%r2125, %r108;
$L__BB14_50:
	.pragma "nounroll";
	mov.b32 	%r412, 0;
	st.shared.u32 	[%r2126], %r412;
	add.s32 	%r2126, %r2126, 128;
	add.s32 	%r2125, %r2125, 1;
	setp.ne.s32 	%p45, %r2125, 0;
	@%p45 bra 	$L__BB14_50;
$L__BB14_51:
	ld.param.u32 	%r2047, [_ZN3cub18CUB_300001_SM_10006detail10radix_sort29DeviceRadixSortOnesweepKernelINS1_5radix10policy_hubIffyE10Policy1000ELNS0_9SortOrderE0EffyiiNS1_21identity_decomposer_tEEEvPT5_SB_PT3_PKSC_PT1_PKSG_PT2_PKSK_T4_iiT6__param_9];
	bar.warp.sync 	-1;
	setp.eq.s32 	%p46, %r2148, 2147483647;
	selp.b32 	%r414, -2147483648, %r2148, %p46;
	shr.u32 	%r415, %r414, %r2047;
	and.b32  	%r117, %r415, %r92;
	shl.b32 	%r416, %r117, 2;
	add.s32 	%r417, %r93, %r416;
	atom.shared.add.u32 	%r418, [%r417], 1;
	setp.eq.s32 	%p47, %r2147, 2147483647;
	selp.b32 	%r419, -2147483648, %r2147, %p47;
	shr.u32 	%r420, %r419, %r2047;
	and.b32  	%r421, %r420, %r92;
	shl.b32 	%r422, %r421, 2;
	add.s32 	%r423, %r93, %r422;
	atom.shared.add.u32 	%r424, [%r423], 1;
	setp.eq.s32 	%p48, %r2146, 2147483647;
	selp.b32 	%r425, -2147483648, %r2146, %p48;
	shr.u32 	%r426, %r425, %r2047;
	and.b32  	%r427, %r426, %r92;
	shl.b32 	%r428, %r427, 2;
	add.s32 	%r429, %r93, %r428;
	atom.shared.add.u32 	%r430, [%r429], 1;
	setp.eq.s32 	%p49, %r2145, 2147483647;
	selp.b32 	%r431, -2147483648, %r2145, %p49;
	shr.u32 	%r432, %r431, %r2047;
	and.b32  	%r433, %r432, %r92;
	shl.b32 	%r434, %r433, 2;
	add.s32 	%r435, %r93, %r434;
	atom.shared.add.u32 	%r436, [%r435], 1;
	setp.eq.s32 	%p50, %r2144, 2147483647;
	selp.b32 	%r437, -2147483648, %r2144, %p50;
	shr.u32 	%r438, %r437, %r2047;
	and.b32  	%r439, %r438, %r92;
	shl.b32 	%r440, %r439, 2;
	add.s32 	%r441, %r93, %r440;
	atom.shared.add.u32 	%r442, [%r441], 1;
	setp.eq.s32 	%p51, %r2143, 2147483647;
	selp.b32 	%r443, -2147483648, %r2143, %p51;
	shr.u32 	%r444, %r443, %r2047;
	and.b32  	%r445, %r444, %r92;
	shl.b32 	%r446, %r445, 2;
	add.s32 	%r447, %r93, %r446;
	atom.shared.add.u32 	%r448, [%r447], 1;
	setp.eq.s32 	%p52, %r2142, 2147483647;
	selp.b32 	%r449, -2147483648, %r2142, %p52;
	shr.u32 	%r450, %r449, %r2047;
	and.b32  	%r451, %r450, %r92;
	shl.b32 	%r452, %r451, 2;
	add.s32 	%r453, %r93, %r452;
	atom.shared.add.u32 	%r454, [%r453], 1;
	setp.eq.s32 	%p53, %r2141, 2147483647;
	selp.b32 	%r455, -2147483648, %r2141, %p53;
	shr.u32 	%r456, %r455, %r2047;
	and.b32  	%r457, %r456, %r92;
	shl.b32 	%r458, %r457, 2;
	add.s32 	%r459, %r93, %r458;
	atom.shared.add.u32 	%r460, [%r459], 1;
	setp.eq.s32 	%p54, %r2140, 2147483647;
	selp.b32 	%r461, -2147483648, %r2140, %p54;
	shr.u32 	%r462, %r461, %r2047;
	and.b32  	%r463, %r462, %r92;
	shl.b32 	%r464, %r463, 2;
	add.s32 	%r465, %r93, %r464;
	atom.shared.add.u32 	%r466, [%r465], 1;
	setp.eq.s32 	%p55, %r2139, 2147483647;
	selp.b32 	%r467, -2147483648, %r2139, %p55;
	shr.u32 	%r468, %r467, %r2047;
	and.b32  	%r469, %r468, %r92;
	shl.b32 	%r470, %r469, 2;
	add.s32 	%r471, %r93, %r470;
	atom.shared.add.u32 	%r472, [%r471], 1;
	setp.eq.s32 	%p56, %r2138, 2147483647;
	selp.b32 	%r473, -2147483648, %r2138, %p56;
	shr.u32 	%r474, %r473, %r2047;
	and.b32  	%r475, %r474, %r92;
	shl.b32 	%r476, %r475, 2;
	add.s32 	%r477, %r93, %r476;
	atom.shared.add.u32 	%r478, [%r477], 1;
	setp.eq.s32 	%p57, %r2137, 2147483647;
	selp.b32 	%r479, -2147483648, %r2137, %p57;
	shr.u32 	%r480, %r479, %r2047;
	and.b32  	%r481, %r480, %r92;
	shl.b32 	%r482, %r481, 2;
	add.s32 	%r483, %r93, %r482;
	atom.shared.add.u32 	%r484, [%r483], 1;
	setp.eq.s32 	%p58, %r2136, 2147483647;
	selp.b32 	%r485, -2147483648, %r2136, %p58;
	shr.u32 	%r486, %r485, %r2047;
	and.b32  	%r487, %r486, %r92;
	shl.b32 	%r488, %r487, 2;
	add.s32 	%r489, %r93, %r488;
	atom.shared.add.u32 	%r490, [%r489], 1;
	setp.eq.s32 	%p59, %r2135, 2147483647;
	selp.b32 	%r491, -2147483648, %r2135, %p59;
	shr.u32 	%r492, %r491, %r2047;
	and.b32  	%r493, %r492, %r92;
	shl.b32 	%r494, %r493, 2;
	add.s32 	%r495, %r93, %r494;
	atom.shared.add.u32 	%r496, [%r495], 1;
	setp.eq.s32 	%p60, %r2134, 2147483647;
	selp.b32 	%r497, -2147483648, %r2134, %p60;
	shr.u32 	%r498, %r497, %r2047;
	and.b32  	%r499, %r498, %r92;
	shl.b32 	%r500, %r499, 2;
	add.s32 	%r501, %r93, %r500;
	atom.shared.add.u32 	%r502, [%r501], 1;
	setp.eq.s32 	%p61, %r2133, 2147483647;
	selp.b32 	%r503, -2147483648, %r2133, %p61;
	shr.u32 	%r504, %r503, %r2047;
	and.b32  	%r505, %r504, %r92;
	shl.b32 	%r506, %r505, 2;
	add.s32 	%r507, %r93, %r506;
	atom.shared.add.u32 	%r508, [%r507], 1;
	setp.eq.s32 	%p62, %r2132, 2147483647;
	selp.b32 	%r509, -2147483648, %r2132, %p62;
	shr.u32 	%r510, %r509, %r2047;
	and.b32  	%r511, %r510, %r92;
	shl.b32 	%r512, %r511, 2;
	add.s32 	%r513, %r93, %r512;
	atom.shared.add.u32 	%r514, [%r513], 1;
	bar.sync 	0;
	setp.gt.u32 	%p63, %r1, 255;
	shl.b32 	%r515, %r1, 2;
	add.s32 	%r118, %r390, %r515;
	mov.b32 	%r2127, 0;
	@%p63 bra 	$L__BB14_53;
	ld.shared.u32 	%r517, [%r118];
	mov.b32 	%r518, 0;
	st.shared.u32 	[%r118], %r518;
	ld.shared.u32 	%r519, [%r118+1024];
	st.shared.u32 	[%r118+1024], %r517;
	add.s32 	%r520, %r519, %r517;
	ld.shared.u32 	%r521, [%r118+2048];
	st.shared.u32 	[%r118+2048], %r520;
	add.s32 	%r522, %r521, %r520;
	ld.shared.u32 	%r523, [%r118+3072];
	st.shared.u32 	[%r118+3072], %r522;
	add.s32 	%r524, %r523, %r522;
	ld.shared.u32 	%r525, [%r118+4096];
	st.shared.u32 	[%r118+4096], %r524;
	add.s32 	%r526, %r525, %r524;
	ld.shared.u32 	%r527, [%r118+5120];
	st.shared.u32 	[%r118+5120], %r526;
	add.s32 	%r528, %r527, %r526;
	ld.shared.u32 	%r529, [%r118+6144];
	st.shared.u32 	[%r118+6144], %r528;
	add.s32 	%r530, %r529, %r528;
	ld.shared.u32 	%r531, [%r118+7168];
	st.shared.u32 	[%r118+7168], %r530;
	add.s32 	%r532, %r531, %r530;
	ld.shared.u32 	%r533, [%r118+8192];
	st.shared.u32 	[%r118+8192], %r532;
	add.s32 	%r534, %r533, %r532;
	ld.shared.u32 	%r535, [%r118+9216];
	st.shared.u32 	[%r118+9216], %r534;
	add.s32 	%r536, %r535, %r534;
	ld.shared.u32 	%r537, [%r118+10240];
	st.shared.u32 	[%r118+10240], %r536;
	add.s32 	%r538, %r537, %r536;
	ld.shared.u32 	%r539, [%r118+11264];
	st.shared.u32 	[%r118+11264], %r538;
	add.s32 	%r2127, %r539, %r538;
$L__BB14_53:
	setp.gt.u32 	%p64, %r1, 255;
	shl.b32 	%r540, %r4, 8;
	add.s32 	%r541, %r540, %r1;
	mul.wide.s32 	%rd59, %r541, 4;
	add.s64 	%rd6, %rd2, %rd59;
	@%p64 bra 	$L__BB14_55;
	or.b32  	%r542, %r2127, 1073741824;
	st.volatile.global.u32 	[%rd6], %r542;
$L__BB14_55:
	ld.param.u64 	%rd442, [_ZN3cub18CUB_300001_SM_10006detail10radix_sort29DeviceRadixSortOnesweepKernelINS1_5radix10policy_hubIffyE10Policy1000ELNS0_9SortOrderE0EffyiiNS1_21identity_decomposer_tEEEvPT5_SB_PT3_PKSC_PT1_PKSG_PT2_PKSK_T4_iiT6__param_7];
	setp.lt.u32 	%p65, %r1, 256;
	setp.eq.s32 	%p66, %r2127, 6528;
	and.pred  	%p67, %p65, %p66;
	selp.u32 	%r543, 1, 0, %p67;
	{ 
	.reg .pred 	%p1; 
	.reg .pred 	%p2; 
	setp.ne.u32 	%p1, %r543, 0; 
	bar.red.or.pred 	%p2, 0, %p1; 
	selp.u32 	%r544, 1, 0, %p2; 
	}
	setp.eq.s32 	%p68, %r544, 0;
	and.b32  	%r545, %r1, 992;
	and.b32  	%r546, %r1, 31;
	mul.lo.s32 	%r547, %r545, 17;
	or.b32  	%r548, %r547, %r546;
	cvt.u64.u32 	%rd7, %r548;
	add.s64 	%rd61, %rd7, %rd4;
	cvta.to.global.u64 	%rd62, %rd442;
	shl.b64 	%rd63, %rd61, 2;
	add.s64 	%rd8, %rd62, %rd63;
	cvt.u64.u32 	%rd9, %r1;
	@%p68 bra 	$L__BB14_175;
	setp.gt.u32 	%p69, %r1, 255;
	shl.b32 	%r550, %r1, 3;
	add.s32 	%r552, %r390, %r550;
	add.s32 	%r121, %r552, 26112;
	@%p69 bra 	$L__BB14_64;
	ld.param.u64 	%rd436, [_ZN3cub18CUB_300001_SM_10006detail10radix_sort29DeviceRadixSortOnesweepKernelINS1_5radix10policy_hubIffyE10Policy1000ELNS0_9SortOrderE0EffyiiNS1_21identity_decomposer_tEEEvPT5_SB_PT3_PKSC_PT1_PKSG_PT2_PKSK_T4_iiT6__param_3];
	cvta.to.global.u64 	%rd64, %rd436;
	shl.b64 	%rd65, %rd9, 3;
	add.s64 	%rd66, %rd64, %rd65;
	ld.global.u64 	%rd67, [%rd66];
	setp.gt.u32 	%p70, %r1, %r117;
	selp.b64 	%rd68, 6528, 0, %p70;
	sub.s64 	%rd455, %rd67, %rd68;
	st.shared.u64 	[%r121], %rd455;
	setp.lt.s32 	%p71, %r4, 1;
	mov.u32 	%r2131, %r2127;
	@%p71 bra 	$L__BB14_63;
	mov.b32 	%r2129, -1;
	mov.u32 	%r2128, %r4;
	mov.u32 	%r2131, %r2127;
$L__BB14_59:
	add.s32 	%r125, %r2128, -1;
	shl.b32 	%r554, %r125, 8;
	add.s32 	%r555, %r554, %r1;
	mul.wide.s32 	%rd69, %r555, 4;
	add.s64 	%rd11, %rd2, %rd69;
$L__BB14_60:
	membar.cta;
	ld.volatile.global.u32 	%r126, [%rd11];
	setp.eq.s32 	%p72, %r126, 0;
	@%p72 bra 	$L__BB14_60;
	and.b32  	%r556, %r126, 1073741823;
	add.s32 	%r2131, %r556, %r2131;
	setp.gt.s32 	%p73, %r126, -1;
	vote.sync.ballot.b32 	%r2129, %p73, %r2129;
	setp.gt.u32 	%p75, %r2128, 1;
	and.pred  	%p76, %p73, %p75;
	mov.u32 	%r2128, %r125;
	@%p76 bra 	$L__BB14_59;
	ld.shared.u64 	%rd455, [%r121];
$L__BB14_63:
	or.b32  	%r557, %r2131, -2147483648;
	st.volatile.global.u32 	[%rd6], %r557;
	sub.s32 	%r560, %r2131, %r2127;
	cvt.s64.s32 	%rd72, %r560;
	add.s64 	%rd73, %rd455, %rd72;
	st.shared.u64 	[%r121], %rd73;
$L__BB14_64:
	ld.param.u32 	%r2033, [_ZN3cub18CUB_300001_SM_10006detail10radix_sort29DeviceRadixSortOnesweepKernelINS1_5radix10policy_hubIffyE10Policy1000ELNS0_9SortOrderE0EffyiiNS1_21identity_decomposer_tEEEvPT5_SB_PT3_PKSC_PT1_PKSG_PT2_PKSK_T4_iiT6__param_8];
	ld.param.u64 	%rd432, [_ZN3cub18CUB_300001_SM_10006detail10radix_sort29DeviceRadixSortOnesweepKernelINS1_5radix10policy_hubIffyE10Policy1000ELNS0_9SortOrderE0EffyiiNS1_21identity_decomposer_tEEEvPT5_SB_PT3_PKSC_PT1_PKSG_PT2_PKSK_T4_iiT6__param_2];
	setp.gt.u32 	%p77, %r1, 255;
	setp.lt.s32 	%p78, %r5, %r2033;
	setp.eq.s64 	%p79, %rd432, 0;
	or.pred  	%p80, %p79, %p78;
	or.pred  	%p81, %p77, %p80;
	@%p81 bra 	$L__BB14_66;
	ld.param.u64 	%rd433, [_ZN3cub18CUB_300001_SM_10006detail10radix_sort29DeviceRadixSortOnesweepKernelINS1_5radix10policy_hubIffyE10Policy1000ELNS0_9SortOrderE0EffyiiNS1_21identity_decomposer_tEEEvPT5_SB_PT3_PKSC_PT1_PKSG_PT2_PKSK_T4_iiT6__param_2];
	ld.shared.u64 	%rd74, [%r121];
	setp.gt.u32 	%p82, %r1, %r117;
	selp.b64 	%rd75, 6528, 0, %p82;
	cvt.s64.s32 	%rd76, %r2127;
	add.s64 	%rd77, %rd75, %rd76;
	add.s64 	%rd78, %rd77, %rd74;
	cvta.to.global.u64 	%rd79, %rd433;
	shl.b64 	%rd80, %rd9, 3;
	add.s64 	%rd81, %rd79, %rd80;
	st.global.u64 	[%rd81], %rd78;
$L__BB14_66:
	ld.param.u32 	%r2034, [_ZN3cub18CUB_300001_SM_10006detail10radix_sort29DeviceRadixSortOnesweepKernelINS1_5radix10policy_hubIffyE10Policy1000ELNS0_9SortOrderE0EffyiiNS1_21identity_decomposer_tEEEvPT5_SB_PT3_PKSC_PT1_PKSG_PT2_PKSK_T4_iiT6__param_8];
	setp.gt.s32 	%p83, %r5, %r2034;
	bar.sync 	0;
	shl.b32 	%r561, %r117, 3;
	add.s32 	%r563, %r390, %r561;
	ld.shared.u64 	%rd14, [%r563+26112];
	setp.gt.s32 	%p84, %r2148, -1;
	selp.b32 	%r564, -1, -2147483648, %p84;
	xor.b32  	%r2148, %r564, %r2148;
	setp.gt.s32 	%p85, %r2147, -1;
	selp.b32 	%r565, -1, -2147483648, %p85;
	xor.b32  	%r2147, %r565, %r2147;
	setp.gt.s32 	%p86, %r2146, -1;
	selp.b32 	%r566, -1, -2147483648, %p86;
	xor.b32  	%r2146, %r566, %r2146;
	setp.gt.s32 	%p87, %r2145, -1;
	selp.b32 	%r567, -1, -2147483648, %p87;
	xor.b32  	%r2145, %r567, %r2145;
	setp.gt.s32 	%p88, %r2144, -1;
	selp.b32 	%r568, -1, -2147483648, %p88;
	xor.b32  	%r2144, %r568, %r2144;
	setp.gt.s32 	%p89, %r2143, -1;
	selp.b32 	%r569, -1, -2147483648, %p89;
	xor.b32  	%r2143, %r569, %r2143;
	setp.gt.s32 	%p90, %r2142, -1;
	selp.b32 	%r570, -1, -2147483648, %p90;
	xor.b32  	%r2142, %r570, %r2142;
	setp.gt.s32 	%p91, %r2141, -1;
	selp.b32 	%r571, -1, -2147483648, %p91;
	xor.b32  	%r2141, %r571, %r2141;
	setp.gt.s32 	%p92, %r2140, -1;
	selp.b32 	%r572, -1, -2147483648, %p92;
	xor.b32  	%r2140, %r572, %r2140;
	setp.gt.s32 	%p93, %r2139, -1;
	selp.b32 	%r573, -1, -2147483648, %p93;
	xor.b32  	%r2139, %r573, %r2139;
	setp.gt.s32 	%p94, %r2138, -1;
	selp.b32 	%r574, -1, -2147483648, %p94;
	xor.b32  	%r2138, %r574, %r2138;
	setp.gt.s32 	%p95, %r2137, -1;
	selp.b32 	%r575, -1, -2147483648, %p95;
	xor.b32  	%r2137, %r575, %r2137;
	setp.gt.s32 	%p96, %r2136, -1;
	selp.b32 	%r576, -1, -2147483648, %p96;
	xor.b32  	%r2136, %r576, %r2136;
	setp.gt.s32 	%p97, %r2135, -1;
	selp.b32 	%r577, -1, -2147483648, %p97;
	xor.b32  	%r2135, %r577, %r2135;
	setp.gt.s32 	%p98, %r2134, -1;
	selp.b32 	%r578, -1, -2147483648, %p98;
	xor.b32  	%r2134, %r578, %r2134;
	setp.gt.s32 	%p99, %r2133, -1;
	selp.b32 	%r579, -1, -2147483648, %p99;
	xor.b32  	%r2133, %r579, %r2133;
	setp.gt.s32 	%p100, %r2132, -1;
	selp.b32 	%r580, -1, -2147483648, %p100;
	xor.b32  	%r2132, %r580, %r2132;
	@%p83 bra 	$L__BB14_68;
	add.s64 	%rd82, %rd14, %rd7;
	shl.b64 	%rd83, %rd82, 2;
	add.s64 	%rd84, %rd1, %rd83;
	st.global.u32 	[%rd84], %r2148;
	st.global.u32 	[%rd84+128], %r2147;
	st.global.u32 	[%rd84+256], %r2146;
	st.global.u32 	[%rd84+384], %r2145;
	st.global.u32 	[%rd84+512], %r2144;
	st.global.u32 	[%rd84+640], %r2143;
	st.global.u32 	[%rd84+768], %r2142;
	st.global.u32 	[%rd84+896], %r2141;
	st.global.u32 	[%rd84+1024], %r2140;
	st.global.u32 	[%rd84+1152], %r2139;
	st.global.u32 	[%rd84+1280], %r2138;
	st.global.u32 	[%rd84+1408], %r2137;
	st.global.u32 	[%rd84+1536], %r2136;
	st.global.u32 	[%rd84+1664], %r2135;
	st.global.u32 	[%rd84+1792], %r2134;
	st.global.u32 	[%rd84+1920], %r2133;
	st.global.u32 	[%rd84+2048], %r2132;
	bra.uni 	$L__BB14_102;
$L__BB14_68:
	ld.param.u32 	%r2035, [_ZN3cub18CUB_300001_SM_10006detail10radix_sort29DeviceRadixSortOnesweepKernelINS1_5radix10policy_hubIffyE10Policy1000ELNS0_9SortOrderE0EffyiiNS1_21identity_decomposer_tEEEvPT5_SB_PT3_PKSC_PT1_PKSG_PT2_PKSK_T4_iiT6__param_8];
	cvt.u32.u64 	%r581, %rd7;
	mad.lo.s32 	%r147, %r4, -6528, %r2035;
	setp.ge.s32 	%p101, %r581, %r147;
	add.s64 	%rd85, %rd14, %rd7;
	shl.b64 	%rd86, %rd85, 2;
	add.s64 	%rd15, %rd1, %rd86;
	@%p101 bra 	$L__BB14_70;
	st.global.u32 	[%rd15], %r2148;
$L__BB14_70:
	add.s32 	%r583, %r581, 32;
	setp.ge.s32 	%p102, %r583, %r147;
	@%p102 bra 	$L__BB14_72;
	st.global.u32 	[%rd15+128], %r2147;
$L__BB14_72:
	add.s32 	%r585, %r581, 64;
	setp.ge.s32 	%p103, %r585, %r147;
	@%p103 bra 	$L__BB14_74;
	st.global.u32 	[%rd15+256], %r2146;
$L__BB14_74:
	add.s32 	%r587, %r581, 96;
	setp.ge.s32 	%p104, %r587, %r147;
	@%p104 bra 	$L__BB14_76;
	st.global.u32 	[%rd15+384], %r2145;
$L__BB14_76:
	add.s32 	%r589, %r581, 128;
	setp.ge.s32 	%p105, %r589, %r147;
	@%p105 bra 	$L__BB14_78;
	st.global.u32 	[%rd15+512], %r2144;
$L__BB14_78:
	add.s32 	%r591, %r581, 160;
	setp.ge.s32 	%p106, %r591, %r147;
	@%p106 bra 	$L__BB14_80;
	st.global.u32 	[%rd15+640], %r2143;
$L__BB14_80:
	add.s32 	%r593, %r581, 192;
	setp.ge.s32 	%p107, %r593, %r147;
	@%p107 bra 	$L__BB14_82;
	st.global.u32 	[%rd15+768], %r2142;
$L__BB14_82:
	add.s32 	%r595, %r581, 224;
	setp.ge.s32 	%p108, %r595, %r147;
	@%p108 bra 	$L__BB14_84;
	st.global.u32 	[%rd15+896], %r2141;
$L__BB14_84:
	add.s32 	%r597, %r581, 256;
	setp.ge.s32 	%p109, %r597, %r147;
	@%p109 bra 	$L__BB14_86;
	st.global.u32 	[%rd15+1024], %r2140;
$L__BB14_86:
	add.s32 	%r599, %r581, 288;
	setp.ge.s32 	%p110, %r599, %r147;
	@%p110 bra 	$L__BB14_88;
	st.global.u32 	[%rd15+1152], %r2139;
$L__BB14_88:
	add.s32 	%r601, %r581, 320;
	setp.ge.s32 	%p111, %r601, %r147;
	@%p111 bra 	$L__BB14_90;
	st.global.u32 	[%rd15+1280], %r2138;
$L__BB14_90:
	add.s32 	%r603, %r581, 352;
	setp.ge.s32 	%p112, %r603, %r147;
	@%p112 bra 	$L__BB14_92;
	st.global.u32 	[%rd15+1408], %r2137;
$L__BB14_92:
	add.s32 	%r605, %r581, 384;
	setp.ge.s32 	%p113, %r605, %r147;
	@%p113 bra 	$L__BB14_94;
	st.global.u32 	[%rd15+1536], %r2136;
$L__BB14_94:
	add.s32 	%r607, %r581, 416;
	setp.ge.s32 	%p114, %r607, %r147;
	@%p114 bra 	$L__BB14_96;
	st.global.u32 	[%rd15+1664], %r2135;
$L__BB14_96:
	add.s32 	%r609, %r581, 448;
	setp.ge.s32 	%p115, %r609, %r147;
	@%p115 bra 	$L__BB14_98;
	st.global.u32 	[%rd15+1792], %r2134;
$L__BB14_98:
	add.s32 	%r611, %r581, 480;
	setp.ge.s32 	%p116, %r611, %r147;
	@%p116 bra 	$L__BB14_100;
	st.global.u32 	[%rd15+1920], %r2133;
$L__BB14_100:
	add.s32 	%r613, %r581, 512;
	setp.ge.s32 	%p117, %r613, %r147;
	@%p117 bra 	$L__BB14_102;
	st.global.u32 	[%rd15+2048], %r2132;
$L__BB14_102:
	ld.param.u32 	%r2036, [_ZN3cub18CUB_300001_SM_10006detail10radix_sort29DeviceRadixSortOnesweepKernelINS1_5radix10policy_hubIffyE10Policy1000ELNS0_9SortOrderE0EffyiiNS1_21identity_decomposer_tEEEvPT5_SB_PT3_PKSC_PT1_PKSG_PT2_PKSK_T4_iiT6__param_8];
	setp.gt.s32 	%p118, %r5, %r2036;
	@%p118 bra 	$L__BB14_104;
	ld.global.f32 	%f235, [%rd8];
	ld.global.f32 	%f234, [%rd8+128];
	ld.global.f32 	%f233, [%rd8+256];
	ld.global.f32 	%f232, [%rd8+384];
	ld.global.f32 	%f231, [%rd8+512];
	ld.global.f32 	%f230, [%rd8+640];
	ld.global.f32 	%f229, [%rd8+768];
	ld.global.f32 	%f228, [%rd8+896];
	ld.global.f32 	%f227, [%rd8+1024];
	ld.global.f32 	%f226, [%rd8+1152];
	ld.global.f32 	%f225, [%rd8+1280];
	ld.global.f32 	%f224, [%rd8+1408];
	ld.global.f32 	%f223, [%rd8+1536];
	ld.global.f32 	%f222, [%rd8+1664];
	ld.global.f32 	%f221, [%rd8+1792];
	ld.global.f32 	%f220, [%rd8+1920];
	ld.global.f32 	%f219, [%rd8+2048];
	bra.uni 	$L__BB14_138;
$L__BB14_104:
	ld.param.u32 	%r2037, [_ZN3cub18CUB_300001_SM_10006detail10radix_sort29DeviceRadixSortOnesweepKernelINS1_5radix10policy_hubIffyE10Policy1000ELNS0_9SortOrderE0EffyiiNS1_21identity_decomposer_tEEEvPT5_SB_PT3_PKSC_PT1_PKSG_PT2_PKSK_T4_iiT6__param_8];
	cvt.u32.u64 	%r614, %rd7;
	sub.s32 	%r148, %r2037, %r328;
	setp.ge.s32 	%p119, %r614, %r148;
	@%p119 bra 	$L__BB14_106;
	ld.global.f32 	%f235, [%rd8];
$L__BB14_106:
	add.s32 	%r617, %r614, 32;
	setp.ge.s32 	%p120, %r617, %r148;
	@%p120 bra 	$L__BB14_108;
	ld.global.f32 	%f234, [%rd8+128];
$L__BB14_108:
	add.s32 	%r619, %r614, 64;
	setp.ge.s32 	%p121, %r619, %r148;
	@%p121 bra 	$L__BB14_110;
	ld.global.f32 	%f233, [%rd8+256];
$L__BB14_110:
	add.s32 	%r621, %r614, 96;
	setp.ge.s32 	%p122, %r621, %r148;
	@%p122 bra 	$L__BB14_112;
	ld.global.f32 	%f232, [%rd8+384];
$L__BB14_112:
	add.s32 	%r623, %r614, 128;
	setp.ge.s32 	%p123, %r623, %r148;
	@%p123 bra 	$L__BB14_114;
	ld.global.f32 	%f231, [%rd8+512];
$L__BB14_114:
	add.s32 	%r625, %r614, 160;
	setp.ge.s32 	%p124, %r625, %r148;
	@%p124 bra 	$L__BB14_116;
	ld.global.f32 	%f230, [%rd8+640];
$L__BB14_116:
	add.s32 	%r627, %r614, 192;
	setp.ge.s32 	%p125, %r627, %r148;
	@%p125 bra 	$L__BB14_118;
	ld.global.f32 	%f229, [%rd8+768];
$L__BB14_118:
	add.s32 	%r629, %r614, 224;
	setp.ge.s32 	%p126, %r629, %r148;
	@%p126 bra 	$L__BB14_120;
	ld.global.f32 	%f228, [%rd8+896];
$L__BB14_120:
	add.s32 	%r631, %r614, 256;
	setp.ge.s32 	%p127, %r631, %r148;
	@%p127 bra 	$L__BB14_122;
	ld.global.f32 	%f227, [%rd8+1024];
$L__BB14_122:
	add.s32 	%r633, %r614, 288;
	setp.ge.s32 	%p128, %r633, %r148;
	@%p128 bra 	$L__BB14_124;
	ld.global.f32 	%f226, [%rd8+1152];
$L__BB14_124:
	add.s32 	%r635, %r614, 320;
	setp.ge.s32 	%p129, %r635, %r148;
	@%p129 bra 	$L__BB14_126;
	ld.global.f32 	%f225, [%rd8+1280];
$L__BB14_126:
	add.s32 	%r637, %r614, 352;
	setp.ge.s32 	%p130, %r637, %r148;
	@%p130 bra 	$L__BB14_128;
	ld.global.f32 	%f224, [%rd8+1408];
$L__BB14_128:
	add.s32 	%r639, %r614, 384;
	setp.ge.s32 	%p131, %r639, %r148;
	@%p131 bra 	$L__BB14_130;
	ld.global.f32 	%f223, [%rd8+1536];
$L__BB14_130:
	add.s32 	%r641, %r614, 416;
	setp.ge.s32 	%p132, %r641, %r148;
	@%p132 bra 	$L__BB14_132;
	ld.global.f32 	%f222, [%rd8+1664];
$L__BB14_132:
	add.s32 	%r643, %r614, 448;
	setp.ge.s32 	%p133, %r643, %r148;
	@%p133 bra 	$L__BB14_134;
	ld.global.f32 	%f221, [%rd8+1792];
$L__BB14_134:
	add.s32 	%r645, %r614, 480;
	setp.ge.s32 	%p134, %r645, %r148;
	@%p134 bra 	$L__BB14_136;
	ld.global.f32 	%f220, [%rd8+1920];
$L__BB14_136:
	add.s32 	%r647, %r614, 512;
	setp.ge.s32 	%p135, %r647, %r148;
	@%p135 bra 	$L__BB14_138;
	ld.global.f32 	%f219, [%rd8+2048];
$L__BB14_138:
	ld.param.u32 	%r2038, [_ZN3cub18CUB_300001_SM_10006detail10radix_sort29DeviceRadixSortOnesweepKernelINS1_5radix10policy_hubIffyE10Policy1000ELNS0_9SortOrderE0EffyiiNS1_21identity_decomposer_tEEEvPT5_SB_PT3_PKSC_PT1_PKSG_PT2_PKSK_T4_iiT6__param_8];
	mad.lo.s32 	%r648, %r4, 6528, 6528;
	setp.gt.s32 	%p136, %r648, %r2038;
	@%p136 bra 	$L__BB14_140;
	ld.param.u64 	%rd439, [_ZN3cub18CUB_300001_SM_10006detail10radix_sort29DeviceRadixSortOnesweepKernelINS1_5radix10policy_hubIffyE10Policy1000ELNS0_9SortOrderE0EffyiiNS1_21identity_decomposer_tEEEvPT5_SB_PT3_PKSC_PT1_PKSG_PT2_PKSK_T4_iiT6__param_6];
	add.s64 	%rd87, %rd14, %rd7;
	cvta.to.global.u64 	%rd88, %rd439;
	shl.b64 	%rd89, %rd87, 2;
	add.s64 	%rd90, %rd88, %rd89;
	st.global.f32 	[%rd90], %f235;
	st.global.f32 	[%rd90+128], %f234;
	st.global.f32 	[%rd90+256], %f233;
	st.global.f32 	[%rd90+384], %f232;
	st.global.f32 	[%rd90+512], %f231;
	st.global.f32 	[%rd90+640], %f230;
	st.global.f32 	[%rd90+768], %f229;
	st.global.f32 	[%rd90+896], %f228;
	st.global.f32 	[%rd90+1024], %f227;
	st.global.f32 	[%rd90+1152], %f226;
	st.global.f32 	[%rd90+1280], %f225;
	st.global.f32 	[%rd90+1408], %f224;
	st.global.f32 	[%rd90+1536], %f223;
	st.global.f32 	[%rd90+1664], %f222;
	st.global.f32 	[%rd90+1792], %f221;
	st.global.f32 	[%rd90+1920], %f220;
	st.global.f32 	[%rd90+2048], %f219;
	bra.uni 	$L__BB14_174;
$L__BB14_140:
	ld.param.u32 	%r2039, [_ZN3cub18CUB_300001_SM_10006detail10radix_sort29DeviceRadixSortOnesweepKernelINS1_5radix10policy_hubIffyE10Policy1000ELNS0_9SortOrderE0EffyiiNS1_21identity_decomposer_tEEEvPT5_SB_PT3_PKSC_PT1_PKSG_PT2_PKSK_T4_iiT6__param_8];
	ld.param.u64 	%rd440, [_ZN3cub18CUB_300001_SM_10006detail10radix_sort29DeviceRadixSortOnesweepKernelINS1_5radix10policy_hubIffyE10Policy1000ELNS0_9SortOrderE0EffyiiNS1_21identity_decomposer_tEEEvPT5_SB_PT3_PKSC_PT1_PKSG_PT2_PKSK_T4_iiT6__param_6];
	cvt.u32.u64 	%r649, %rd7;
	mad.lo.s32 	%r149, %r4, -6528, %r2039;
	setp.ge.s32 	%p137, %r649, %r149;
	add.s64 	%rd91, %rd14, %rd7;
	cvta.to.global.u64 	%rd92, %rd440;
	shl.b64 	%rd93, %rd91, 2;
	add.s64 	%rd16, %rd92, %rd93;
	@%p137 bra 	$L__BB14_142;
	st.global.f32 	[%rd16], %f235;
$L__BB14_142:
	add.s32 	%r651, %r649, 32;
	setp.ge.s32 	%p138, %r651, %r149;
	@%p138 bra 	$L__BB14_144;
	st.global.f32 	[%rd16+128], %f234;
$L__BB14_144:
	add.s32 	%r653, %r649, 64;
	setp.ge.s32 	%p139, %r653, %r149;
	@%p139 bra 	$L__BB14_146;
	st.global.f32 	[%rd16+256], %f233;
$L__BB14_146:
	add.s32 	%r655, %r649, 96;
	setp.ge.s32 	%p140, %r655, %r149;
	@%p140 bra 	$L__BB14_148;
	st.global.f32 	[%rd16+384], %f232;
$L__BB14_148:
	add.s32 	%r657, %r649, 128;
	setp.ge.s32 	%p141, %r657, %r149;
	@%p141 bra 	$L__BB14_150;
	st.global.f32 	[%rd16+512], %f231;
$L__BB14_150:
	add.s32 	%r659, %r649, 160;
	setp.ge.s32 	%p142, %r659, %r149;
	@%p142 bra 	$L__BB14_152;
	st.global.f32 	[%rd16+640], %f230;
$L__BB14_152:
	add.s32 	%r661, %r649, 192;
	setp.ge.s32 	%p143, %r661, %r149;
	@%p143 bra 	$L__BB14_154;
	st.global.f32 	[%rd16+768], %f229;
$L__BB14_154:
	add.s32 	%r663, %r649, 224;
	setp.ge.s32 	%p144, %r663, %r149;
	@%p144 bra 	$L__BB14_156;
	st.global.f32 	[%rd16+896], %f228;
$L__BB14_156:
	add.s32 	%r665, %r649, 256;
	setp.ge.s32 	%p145, %r665, %r149;
	@%p145 bra 	$L__BB14_158;
	st.global.f32 	[%rd16+1024], %f227;
$L__BB14_158:
	add.s32 	%r667, %r649, 288;
	setp.ge.s32 	%p146, %r667, %r149;
	@%p146 bra 	$L__BB14_160;
	st.global.f32 	[%rd16+1152], %f226;
$L__BB14_160:
	add.s32 	%r669, %r649, 320;
	setp.ge.s32 	%p147, %r669, %r149;
	@%p147 bra 	$L__BB14_162;
	st.global.f32 	[%rd16+1280], %f225;
$L__BB14_162:
	add.s32 	%r671, %r649, 352;
	setp.ge.s32 	%p148, %r671, %r149;
	@%p148 bra 	$L__BB14_164;
	st.global.f32 	[%rd16+1408], %f224;
$L__BB14_164:
	add.s32 	%r673, %r649, 384;
	setp.ge.s32 	%p149, %r673, %r149;
	@%p149 bra 	$L__BB14_166;
	st.global.f32 	[%rd16+1536], %f223;
$L__BB14_166:
	add.s32 	%r675, %r649, 416;
	setp.ge.s32 	%p150, %r675, %r149;
	@%p150 bra 	$L__BB14_168;
	st.global.f32 	[%rd16+1664], %f222;
$L__BB14_168:
	add.s32 	%r677, %r649, 448;
	setp.ge.s32 	%p151, %r677, %r149;
	@%p151 bra 	$L__BB14_170;
	st.global.f32 	[%rd16+1792], %f221;
$L__BB14_170:
	add.s32 	%r679, %r649, 480;
	setp.ge.s32 	%p152, %r679, %r149;
	@%p152 bra 	$L__BB14_172;
	st.global.f32 	[%rd16+1920], %f220;
$L__BB14_172:
	add.s32 	%r681, %r649, 512;
	setp.ge.s32 	%p153, %r681, %r149;
	@%p153 bra 	$L__BB14_174;
	st.global.f32 	[%rd16+2048], %f219;
$L__BB14_174:
	// begin inline asm
	exit;
	// end inline asm
$L__BB14_175:
	mul.hi.u32 	%r682, %r1, 357913942;
	add.s32 	%r683, %r682, %r1;
	shl.b32 	%r684, %r683, 2;
	add.s32 	%r686, %r390, %r684;
	add.s32 	%r167, %r686, 13328;
	st.shared.u32 	[%r686+13328], %r2127;
	bar.sync 	0;
	setp.gt.u32 	%p154, %r1, 31;
	@%p154 bra 	$L__BB14_177;
	mad.lo.s32 	%r718, %r1, 52, %r390;
	ld.shared.u32 	%r719, [%r718+13328];
	ld.shared.u32 	%r720, [%r718+13332];
	ld.shared.u32 	%r721, [%r718+13336];
	ld.shared.u32 	%r722, [%r718+13340];
	ld.shared.u32 	%r723, [%r718+13344];
	ld.shared.u32 	%r724, [%r718+13348];
	ld.shared.u32 	%r725, [%r718+13352];
	ld.shared.u32 	%r726, [%r718+13356];
	ld.shared.u32 	%r727, [%r718+13360];
	ld.shared.u32 	%r728, [%r718+13364];
	ld.shared.u32 	%r729, [%r718+13368];
	ld.shared.u32 	%r730, [%r718+13372];
	add.s32 	%r731, %r720, %r719;
	add.s32 	%r732, %r731, %r721;
	add.s32 	%r733, %r732, %r722;
	add.s32 	%r734, %r733, %r723;
	add.s32 	%r735, %r734, %r724;
	add.s32 	%r736, %r735, %r725;
	add.s32 	%r737, %r736, %r726;
	add.s32 	%r738, %r737, %r727;
	add.s32 	%r739, %r738, %r728;
	add.s32 	%r740, %r739, %r729;
	add.s32 	%r691, %r740, %r730;
	mov.b32 	%r689, 1;
	mov.b32 	%r714, 0;
	mov.b32 	%r716, -1;
	// begin inline asm
	{  .reg .s32 r0;  .reg .pred p;  shfl.sync.up.b32 r0|p, %r691, %r689, %r714, %r716;  @p add.s32 r0, r0, %r691;  mov.s32 %r687, r0;}
	// end inline asm
	mov.b32 	%r695, 2;
	// begin inline asm
	{  .reg .s32 r0;  .reg .pred p;  shfl.sync.up.b32 r0|p, %r687, %r695, %r714, %r716;  @p add.s32 r0, r0, %r687;  mov.s32 %r693, r0;}
	// end inline asm
	mov.b32 	%r701, 4;
	// begin inline asm
	{  .reg .s32 r0;  .reg .pred p;  shfl.sync.up.b32 r0|p, %r693, %r701, %r714, %r716;  @p add.s32 r0, r0, %r693;  mov.s32 %r699, r0;}
	// end inline asm
	mov.b32 	%r707, 8;
	// begin inline asm
	{  .reg .s32 r0;  .reg .pred p;  shfl.sync.up.b32 r0|p, %r699, %r707, %r714, %r716;  @p add.s32 r0, r0, %r699;  mov.s32 %r705, r0;}
	// end inline asm
	mov.b32 	%r713, 16;
	// begin inline asm
	{  .reg .s32 r0;  .reg .pred p;  shfl.sync.up.b32 r0|p, %r705, %r713, %r714, %r716;  @p add.s32 r0, r0, %r705;  mov.s32 %r711, r0;}
	// end inline asm
	sub.s32 	%r741, %r711, %r691;
	add.s32 	%r742, %r719, %r741;
	add.s32 	%r743, %r720, %r742;
	add.s32 	%r744, %r721, %r743;
	add.s32 	%r745, %r722, %r744;
	add.s32 	%r746, %r723, %r745;
	add.s32 	%r747, %r724, %r746;
	add.s32 	%r748, %r725, %r747;
	add.s32 	%r749, %r726, %r748;
	add.s32 	%r750, %r727, %r749;
	add.s32 	%r751, %r728, %r750;
	add.s32 	%r752, %r729, %r751;
	st.shared.u32 	[%r718+13328], %r741;
	st.shared.u32 	[%r718+13332], %r742;
	st.shared.u32 	[%r718+13336], %r743;
	st.shared.u32 	[%r718+13340], %r744;
	st.shared.u32 	[%r718+13344], %r745;
	st.shared.u32 	[%r718+13348], %r746;
	st.shared.u32 	[%r718+13352], %r747;
	st.shared.u32 	[%r718+13356], %r748;
	st.shared.u32 	[%r718+13360], %r749;
	st.shared.u32 	[%r718+13364], %r750;
	st.shared.u32 	[%r718+13368], %r751;
	st.shared.u32 	[%r718+13372], %r752;
$L__BB14_177:
	setp.gt.u32 	%p155, %r1, 255;
	bar.sync 	0;
	ld.shared.u32 	%r168, [%r167];
	@%p155 bra 	$L__BB14_179;
	ld.shared.u32 	%r756, [%r118];
	add.s32 	%r757, %r756, %r168;
	st.shared.u32 	[%r118], %r757;
	ld.shared.u32 	%r758, [%r118+1024];
	add.s32 	%r759, %r758, %r168;
	st.shared.u32 	[%r118+1024], %r759;
	ld.shared.u32 	%r760, [%r118+2048];
	add.s32 	%r761, %r760, %r168;
	st.shared.u32 	[%r118+2048], %r761;
	ld.shared.u32 	%r762, [%r118+3072];
	add.s32 	%r763, %r762, %r168;
	st.shared.u32 	[%r118+3072], %r763;
	ld.shared.u32 	%r764, [%r118+4096];
	add.s32 	%r765, %r764, %r168;
	st.shared.u32 	[%r118+4096], %r765;
	ld.shared.u32 	%r766, [%r118+5120];
	add.s32 	%r767, %r766, %r168;
	st.shared.u32 	[%r118+5120], %r767;
	ld.shared.u32 	%r768, [%r118+6144];
	add.s32 	%r769, %r768, %r168;
	st.shared.u32 	[%r118+6144], %r769;
	ld.shared.u32 	%r770, [%r118+7168];
	add.s32 	%r771, %r770, %r168;
	st.shared.u32 	[%r118+7168], %r771;
	ld.shared.u32 	%r772, [%r118+8192];
	add.s32 	%r773, %r772, %r168;
	st.shared.u32 	[%r118+8192], %r773;
	ld.shared.u32 	%r774, [%r118+9216];
	add.s32 	%r775, %r774, %r168;
	st.shared.u32 	[%r118+9216], %r775;
	ld.shared.u32 	%r776, [%r118+10240];
	add.s32 	%r777, %r776, %r168;
	st.shared.u32 	[%r118+10240], %r777;
	ld.shared.u32 	%r778, [%r118+11264];
	add.s32 	%r779, %r778, %r168;
	st.shared.u32 	[%r118+11264], %r779;
$L__BB14_179:
	ld.param.u32 	%r2085, [_ZN3cub18CUB_300001_SM_10006detail10radix_sort29DeviceRadixSortOnesweepKernelINS1_5radix10policy_hubIffyE10Policy1000ELNS0_9SortOrderE0EffyiiNS1_21identity_decomposer_tEEEvPT5_SB_PT3_PKSC_PT1_PKSG_PT2_PKSK_T4_iiT6__param_10];
	ld.param.u32 	%r2048, [_ZN3cub18CUB_300001_SM_10006detail10radix_sort29DeviceRadixSortOnesweepKernelINS1_5radix10policy_hubIffyE10Policy1000ELNS0_9SortOrderE0EffyiiNS1_21identity_decomposer_tEEEvPT5_SB_PT3_PKSC_PT1_PKSG_PT2_PKSK_T4_iiT6__param_9];
	shl.b32 	%r806, %r1, 5;
	and.b32  	%r807, %r806, 31744;
	add.s32 	%r169, %r390, %r807;
	bar.sync 	0;
	// begin inline asm
	mov.u32 %r780, %lanemask_le;
	// end inline asm
	setp.eq.s32 	%p156, %r2148, 2147483647;
	selp.b32 	%r809, -2147483648, %r2148, %p156;
	shr.u32 	%r810, %r809, %r2048;
	mov.b32 	%r811, -1;
	shl.b32 	%r812, %r811, %r2085;
	not.b32 	%r171, %r812;
	and.b32  	%r803, %r810, %r171;
	mov.b32 	%r783, 1;
	// begin inline asm
	{
    .reg .pred p;
    and.b32 %r781, %r803, %r783;    setp.ne.u32 p, %r781, 0;
    vote.ballot.sync.b32 %r781, p, 0xffffffff;
    @!p not.b32 %r781, %r781;
}

	// end inline asm
	mov.b32 	%r786, 2;
	// begin inline asm
	{
    .reg .pred p;
    and.b32 %r784, %r803, %r786;    setp.ne.u32 p, %r784, 0;
    vote.ballot.sync.b32 %r784, p, 0xffffffff;
    @!p not.b32 %r784, %r784;
}

	// end inline asm
	and.b32  	%r813, %r784, %r781;
	mov.b32 	%r789, 4;
	// begin inline asm
	{
    .reg .pred p;
    and.b32 %r787, %r803, %r789;    setp.ne.u32 p, %r787, 0;
    vote.ballot.sync.b32 %r787, p, 0xffffffff;
    @!p not.b32 %r787, %r787;
}

	// end inline asm
	and.b32  	%r814, %r787, %r813;
	mov.b32 	%r792, 8;
	// begin inline asm
	{
    .reg .pred p;
    and.b32 %r790, %r803, %r792;    setp.ne.u32 p, %r790, 0;
    vote.ballot.sync.b32 %r790, p, 0xffffffff;
    @!p not.b32 %r790, %r790;
}

	// end inline asm
	and.b32  	%r815, %r790, %r814;
	mov.b32 	%r795, 16;
	// begin inline asm
	{
    .reg .pred p;
    and.b32 %r793, %r803, %r795;    setp.ne.u32 p, %r793, 0;
    vote.ballot.sync.b32 %r793, p, 0xffffffff;
    @!p not.b32 %r793, %r793;
}

	// end inline asm
	and.b32  	%r816, %r793, %r815;
	mov.b32 	%r798, 32;
	// begin inline asm
	{
    .reg .pred p;
    and.b32 %r796, %r803, %r798;    setp.ne.u32 p, %r796, 0;
    vote.ballot.sync.b32 %r796, p, 0xffffffff;
    @!p not.b32 %r796, %r796;
}

	// end inline asm
	and.b32  	%r817, %r796, %r816;
	mov.b32 	%r801, 64;
	// begin inline asm
	{
    .reg .pred p;
    and.b32 %r799, %r803, %r801;    setp.ne.u32 p, %r799, 0;
    vote.ballot.sync.b32 %r799, p, 0xffffffff;
    @!p not.b32 %r799, %r799;
}

	// end inline asm
	and.b32  	%r818, %r799, %r817;
	mov.b32 	%r804, 128;
	// begin inline asm
	{
    .reg .pred p;
    and.b32 %r802, %r803, %r804;    setp.ne.u32 p, %r802, 0;
    vote.ballot.sync.b32 %r802, p, 0xffffffff;
    @!p not.b32 %r802, %r802;
}

	// end inline asm
	and.b32  	%r819, %r802, %r818;
	clz.b32 	%r820, %r819;
	sub.s32 	%r173, 31, %r820;
	and.b32  	%r821, %r780, %r819;
	popc.b32 	%r174, %r821;
	setp.ne.s32 	%p157, %r326, %r173;
	mov.b32 	%r2149, 0;
	@%p157 bra 	$L__BB14_181;
	shl.b32 	%r822, %r803, 2;
	add.s32 	%r823, %r169, %r822;
	atom.shared.add.u32 	%r2149, [%r823], %r174;
$L__BB14_181:
	ld.param.u32 	%r2049, [_ZN3cub18CUB_300001_SM_10006detail10radix_sort29DeviceRadixSortOnesweepKernelINS1_5radix10policy_hubIffyE10Policy1000ELNS0_9SortOrderE0EffyiiNS1_21identity_decomposer_tEEEvPT5_SB_PT3_PKSC_PT1_PKSG_PT2_PKSK_T4_iiT6__param_9];
	shfl.sync.idx.b32	%r849|%p158, %r2149, %r173, 31, -1;
	add.s32 	%r177, %r174, %r849;
	setp.eq.s32 	%p159, %r2147, 2147483647;
	selp.b32 	%r850, -2147483648, %r2147, %p159;
	shr.u32 	%r851, %r850, %r2049;
	and.b32  	%r846, %r851, %r171;
	mov.b32 	%r826, 1;
	// begin inline asm
	{
    .reg .pred p;
    and.b32 %r824, %r846, %r826;    setp.ne.u32 p, %r824, 0;
    vote.ballot.sync.b32 %r824, p, 0xffffffff;
    @!p not.b32 %r824, %r824;
}

	// end inline asm
	mov.b32 	%r829, 2;
	// begin inline asm
	{
    .reg .pred p;
    and.b32 %r827, %r846, %r829;    setp.ne.u32 p, %r827, 0;
    vote.ballot.sync.b32 %r827, p, 0xffffffff;
    @!p not.b32 %r827, %r827;
}

	// end inline asm
	and.b32  	%r852, %r827, %r824;
	mov.b32 	%r832, 4;
	// begin inline asm
	{
    .reg .pred p;
    and.b32 %r830, %r846, %r832;    setp.ne.u32 p, %r830, 0;
    vote.ballot.sync.b32 %r830, p, 0xffffffff;
    @!p not.b32 %r830, %r830;
}

	// end inline asm
	and.b32  	%r853, %r830, %r852;
	mov.b32 	%r835, 8;
	// begin inline asm
	{
    .reg .pred p;
    and.b32 %r833, %r846, %r835;    setp.ne.u32 p, %r833, 0;
    vote.ballot.sync.b32 %r833, p, 0xffffffff;
    @!p not.b32 %r833, %r833;
}

	// end inline asm
	and.b32  	%r854, %r833, %r853;
	mov.b32 	%r838, 16;
	// begin inline asm
	{
    .reg .pred p;
    and.b32 %r836, %r846, %r838;    setp.ne.u32 p, %r836, 0;
    vote.ballot.sync.b32 %r836, p, 0xffffffff;
    @!p not.b32 %r836, %r836;
}

	// end inline asm
	and.b32  	%r855, %r836, %r854;
	mov.b32 	%r841, 32;
	// begin inline asm
	{
    .reg .pred p;
    and.b32 %r839, %r846, %r841;    setp.ne.u32 p, %r839, 0;
    vote.ballot.sync.b32 %r839, p, 0xffffffff;
    @!p not.b32 %r839, %r839;
}

	// end inline asm
	and.b32  	%r856, %r839, %r855;
	mov.b32 	%r844, 64;
	// begin inline asm
	{
    .reg .pred p;
    and.b32 %r842, %r846, %r844;    setp.ne.u32 p, %r842, 0;
    vote.ballot.sync.b32 %r842, p, 0xffffffff;
    @!p not.b32 %r842, %r842;
}

	// end inline asm
	and.b32  	%r857, %r842, %r856;
	mov.b32 	%r847, 128;
	// begin inline asm
	{
    .reg .pred p;
    and.b32 %r845, %r846, %r847;    setp.ne.u32 p, %r845, 0;
    vote.ballot.sync.b32 %r845, p, 0xffffffff;
    @!p not.b32 %r845, %r845;
}

	// end inline asm
	and.b32  	%r858, %r845, %r857;
	clz.b32 	%r859, %r858;
	sub.s32 	%r179, 31, %r859;
	and.b32  	%r860, %r780, %r858;
	popc.b32 	%r180, %r860;
	setp.ne.s32 	%p160, %r326, %r179;
	mov.b32 	%r2150, 0;
	@%p160 bra 	$L__BB14_183;
	shl.b32 	%r861, %r846, 2;
	add.s32 	%r862, %r169, %r861;
	atom.shared.add.u32 	%r2150, [%r862], %r180;
$L__BB14_183:
	ld.param.u32 	%r2050, [_ZN3cub18CUB_300001_SM_10006detail10radix_sort29DeviceRadixSortOnesweepKernelINS1_5radix10policy_hubIffyE10Policy1000ELNS0_9SortOrderE0EffyiiNS1_21identity_decomposer_tEEEvPT5_SB_PT3_PKSC_PT1_PKSG_PT2_PKSK_T4_iiT6__param_9];
	shfl.sync.idx.b32	%r888|%p161, %r2150, %r179, 31, -1;
	add.s32 	%r183, %r180, %r888;
	setp.eq.s32 	%p162, %r2146, 2147483647;
	selp.b32 	%r889, -2147483648, %r2146, %p162;
	shr.u32 	%r890, %r889, %r2050;
	and.b32  	%r885, %r890, %r171;
	mov.b32 	%r865, 1;
	// begin inline asm
	{
    .reg .pred p;
    and.b32 %r863, %r885, %r865;    setp.ne.u32 p, %r863, 0;
    vote.ballot.sync.b32 %r863, p, 0xffffffff;
    @!p not.b32 %r863, %r863;
}

	// end inline asm
	mov.b32 	%r868, 2;
	// begin inline asm
	{
    .reg .pred p;
    and.b32 %r866, %r885, %r868;    setp.ne.u32 p, %r866, 0;
    vote.ballot.sync.b32 %r866, p, 0xffffffff;
    @!p not.b32 %r866, %r866;
}

	// end inline asm
	and.b32  	%r891, %r866, %r863;
	mov.b32 	%r871, 4;
	// begin inline asm
	{
    .reg .pred p;
    and.b32 %r869, %r885, %r871;    setp.ne.u32 p, %r869, 0;
    vote.ballot.sync.b32 %r869, p, 0xffffffff;
    @!p not.b32 %r869, %r869;
}

	// end inline asm
	and.b32  	%r892, %r869, %r891;
	mov.b32 	%r874, 8;
	// begin inline asm
	{
    .reg .pred p;
    and.b32 %r872, %r885, %r874;    setp.ne.u32 p, %r872, 0;
    vote.ballot.sync.b32 %r872, p, 0xffffffff;
    @!p not.b32 %r872, %r872;
}

	// end inline asm
	and.b32  	%r893, %r872, %r892;
	mov.b32 	%r877, 16;
	// begin inline asm
	{
    .reg .pred p;
    and.b32 %r875, %r885, %r877;    setp.ne.u32 p, %r875, 0;
    vote.ballot.sync.b32 %r875, p, 0xffffffff;
    @!p not.b32 %r875, %r875;
}

	// end inline asm
	and.b32  	%r894, %r875, %r893;
	mov.b32 	%r880, 32;
	// begin inline asm
	{
    .reg .pred p;
    and.b32 %r878, %r885, %r880;    setp.ne.u32 p, %r878, 0;
    vote.ballot.sync.b32 %r878, p, 0xffffffff;
    @!p not.b32 %r878, %r878;
}

	// end inline asm
	and.b32  	%r895, %r878, %r894;
	mov.b32 	%r883, 64;
	// begin inline asm
	{
    .reg .pred p;
    and.b32 %r881, %r885, %r883;    setp.ne.u32 p, %r881, 0;
    vote.ballot.sync.b32 %r881, p, 0xffffffff;
    @!p not.b32 %r881, %r881;
}

	// end inline asm
	and.b32  	%r896, %r881, %r895;
	mov.b32 	%r886, 128;
	// begin inline asm
	{
    .reg .pred p;
    and.b32 %r884, %r885, %r886;    setp.ne.u32 p, %r884, 0;
    vote.ballot.sync.b32 %r884, p, 0xffffffff;
    @!p not.b32 %r884, %r884;
}

	// end inline asm
	and.b32  	%r897, %r884, %r896;
	clz.b32 	%r898, %r897;
	sub.s32 	%r185, 31, %r898;
	and.b32  	%r899, %r780, %r897;
	popc.b32 	%r186, %r899;
	setp.ne.s32 	%p163, %r326, %r185;
	mov.b32 	%r2151, 0;
	@%p163 bra 	$L__BB14_185;
	shl.b32 	%r900, %r885, 2;
	add.s32 	%r901, %r169, %r900;
	atom.shared.add.u32 	%r2151, [%r901], %r186;
$L__BB14_185:
	ld.param.u32 	%r2051, [_ZN3cub18CUB_300001_SM_10006detail10radix_sort29DeviceRadixSortOnesweepKernelINS1_5radix10policy_hubIffyE10Policy1000ELNS0_9SortOrderE0EffyiiNS1_21identity_decomposer_tEEEvPT5_SB_PT3_PKSC_PT1_PKSG_PT2_PKSK_T4_iiT6__param_9];
	shfl.sync.idx.b32	%r927|%p164, %r2151, %r185, 31, -1;
	add.s32 	%r189, %r186, %r927;
	setp.eq.s32 	%p165, %r2145, 2147483647;
	selp.b32 	%r928, -2147483648, %r2145, %p165;
	shr.u32 	%r929, %r928, %r2051;
	and.b32  	%r924, %r929, %r171;
	mov.b32 	%r904, 1;
	// begin inline asm
	{
    .reg .pred p;
    and.b32 %r902, %r924, %r904;    setp.ne.u32 p, %r902, 0;
    vote.ballot.sync.b32 %r902, p, 0xffffffff;
    @!p not.b32 %r902, %r902;
}

	// end inline asm
	mov.b32 	%r907, 2;
	// begin inline asm
	{
    .reg .pred p;
    and.b32 %r905, %r924, %r907;    setp.ne.u32 p, %r905, 0;
    vote.ballot.sync.b32 %r905, p, 0xffffffff;
    @!p not.b32 %r905, %r905;
}

	// end inline asm
	and.b32  	%r930, %r905, %r902;
	mov.b32 	%r910, 4;
	// begin inline asm
	{
    .reg .pred p;
    and.b32 %r908, %r924, %r910;    setp.ne.u32 p, %r908, 0;
    vote.ballot.sync.b32 %r908, p, 0xffffffff;
    @!p not.b32 %r908, %r908;
}

	// end inline asm
	and.b32  	%r931, %r908, %r930;
	mov.b32 	%r913, 8;
	// begin inline asm
	{
    .reg .pred p;
    and.b32 %r911, %r924, %r913;    setp.ne.u32 p, %r911, 0;
    vote.ballot.sync.b32 %r911, p, 0xffffffff;
    @!p not.b32 %r911, %r911;
}

	// end inline asm
	and.b32  	%r932, %r911, %r931;
	mov.b32 	%r916, 16;
	// begin inline asm
	{
    .reg .pred p;
    and.b32 %r914, %r924, %r916;    setp.ne.u32 p, %r914, 0;
    vote.ballot.sync.b32 %r914, p, 0xffffffff;
    @!p not.b32 %r914, %r914;
}

	// end inline asm
	and.b32  	%r933, %r914, %r932;
	mov.b32 	%r919, 32;
	// begin inline asm
	{
    .reg .pred p;
    and.b32 %r917, %r924, %r919;    setp.ne.u32 p, %r917, 0;
    vote.ballot.sync.b32 %r917, p, 0xffffffff;
    @!p not.b32 %r917, %r917;
}

	// end inline asm
	and.b32  	%r934, %r917, %r933;
	mov.b32 	%r922, 64;
	// begin inline asm
	{
    .reg .pred p;
    and.b32 %r920, %r924, %r922;    setp.ne.u32 p, %r920, 0;
    vote.ballot.sync.b32 %r920, p, 0xffffffff;
    @!p not.b32 %r920, %r920;
}

	// end inline asm
	and.b32  	%r935, %r920, %r934;
	mov.b32 	%r925, 128;
	// begin inline asm
	{
    .reg .pred p;
    and.b32 %r923, %r924, %r925;    setp.ne.u32 p, %r923, 0;
    vote.ballot.sync.b32 %r923, p, 0xffffffff;
    @!p not.b32 %r923, %r923;
}

	// end inline asm
	and.b32  	%r936, %r923, %r935;
	clz.b32 	%r937, %r936;
	sub.s32 	%r191, 31, %r937;
	and.b32  	%r938, %r780, %r936;
	popc.b32 	%r192, %r938;
	setp.ne.s32 	%p166, %r326, %r191;
	mov.b32 	%r2152, 0;
	@%p166 bra 	$L__BB14_187;
	shl.b32 	%r939, %r924, 2;
	add.s32 	%r940, %r169, %r939;
	atom.shared.add.u32 	%r2152, [%r940], %r192;
$L__BB14_187:
	ld.param.u32 	%r2052, [_ZN3cub18CUB_300001_SM_10006detail10radix_sort29DeviceRadixSortOnesweepKernelINS1_5radix10policy_hubIffyE10Policy1000ELNS0_9SortOrderE0EffyiiNS1_21identity_decomposer_tEEEvPT5_SB_PT3_PKSC_PT1_PKSG_PT2_PKSK_T4_iiT6__param_9];
	shfl.sync.idx.b32	%r966|%p167, %r2152, %r191, 31, -1;
	add.s32 	%r195, %r192, %r966;
	setp.eq.s32 	%p168, %r2144, 2147483647;
	selp.b32 	%r967, -2147483648, %r2144, %p168;
	shr.u32 	%r968, %r967, %r2052;
	and.b32  	%r963, %r968, %r171;
	mov.b32 	%r943, 1;
	// begin inline asm
	{
    .reg .pred p;
    and.b32 %r941, %r963, %r943;    setp.ne.u32 p, %r941, 0;
    vote.ballot.sync.b32 %r941, p, 0xffffffff;
    @!p not.b32 %r941, %r941;
}

	// end inline asm
	mov.b32 	%r946, 2;
	// begin inline asm
	{
    .reg .pred p;
    and.b32 %r944, %r963, %r946;    setp.ne.u32 p, %r944, 0;
    vote.ballot.sync.b32 %r944, p, 0xffffffff;
    @!p not.b32 %r944, %r944;
}

	// end inline asm
	and.b32  	%r969, %r944, %r941;
	mov.b32 	%r949, 4;
	// begin inline asm
	{
    .reg .pred p;
    and.b32 %r947, %r963, %r949;    setp.ne.u32 p, %r947, 0;
    vote.ballot.sync.b32 %r947, p, 0xffffffff;
    @!p not.b32 %r947, %r947;
}

	// end inline asm
	and.b32  	%r970, %r947, %r969;
	mov.b32 	%r952, 8;
	// begin inline asm
	{
    .reg .pred p;
    and.b32 %r950, %r963, %r952;    setp.ne.u32 p, %r950, 0;
    vote.ballot.sync.b32 %r950, p, 0xffffffff;
    @!p not.b32 %r950, %r950;
}

	// end inline asm
	and.b32  	%r971, %r950, %r970;
	mov.b32 	%r955, 16;
	// begin inline asm
	{
    .reg .pred p;
    and.b32 %r953, %r963, %r955;    setp.ne.u32 p, %r953, 0;
    vote.ballot.sync.b32 %r953, p, 0xffffffff;
    @!p not.b32 %r953, %r953;
}

	// end inline asm
	and.b32  	%r972, %r953, %r971;
	mov.b32 	%r958, 32;
	// begin inline asm
	{
    .reg .pred p;
    and.b32 %r956, %r963, %r958;    setp.ne.u32 p, %r956, 0;
    vote.ballot.sync.b32 %r956, p, 0xffffffff;
    @!p not.b32 %r956, %r956;
}

	// end inline asm
	and.b32  	%r973, %r956, %r972;
	mov.b32 	%r961, 64;
	// begin inline asm
	{
    .reg .pred p;
    and.b32 %r959, %r963, %r961;    setp.ne.u32 p, %r959, 0;
    vote.ballot.sync.b32 %r959, p, 0xffffffff;
    @!p not.b32 %r959, %r959;
}

	// end inline asm
	and.b32  	%r974, %r959, %r973;
	mov.b32 	%r964, 128;
	// begin inline asm
	{
    .reg .pred p;
    and.b32 %r962, %r963, %r964;    setp.ne.u32 p, %r962, 0;
    vote.ballot.sync.b32 %r962, p, 0xffffffff;
    @!p not.b32 %r962, %r962;
}

	// end inline asm
	and.b32  	%r975, %r962, %r974;
	clz.b32 	%r976, %r975;
	sub.s32 	%r197, 31, %r976;
	and.b32  	%r977, %r780, %r975;
	popc.b32 	%r198, %r977;
	setp.ne.s32 	%p169, %r326, %r197;
	mov.b32 	%r2153, 0;
	@%p169 bra 	$L__BB14_189;
	shl.b32 	%r978, %r963, 2;
	add.s32 	%r979, %r169, %r978;
	atom.shared.add.u32 	%r2153, [%r979], %r198;
$L__BB14_189:
	ld.param.u32 	%r2053, [_ZN3cub18CUB_300001_SM_10006detail10radix_sort29DeviceRadixSortOnesweepKernelINS1_5radix10policy_hubIffyE10Policy1000ELNS0_9SortOrderE0EffyiiNS1_21identity_decomposer_tEEEvPT5_SB_PT3_PKSC_PT1_PKSG_PT2_PKSK_T4_iiT6__param_9];
	shfl.sync.idx.b32	%r1005|%p170, %r2153, %r197, 31, -1;
	add.s32 	%r201, %r198, %r1005;
	setp.eq.s32 	%p171, %r2143, 2147483647;
	selp.b32 	%r1006, -2147483648, %r2143, %p171;
	shr.u32 	%r1007, %r1006, %r2053;
	and.b32  	%r1002, %r1007, %r171;
	mov.b32 	%r982, 1;
	// begin inline asm
	{
    .reg .pred p;
    and.b32 %r980, %r1002, %r982;    setp.ne.u32 p, %r980, 0;
    vote.ballot.sync.b32 %r980, p, 0xffffffff;
    @!p not.b32 %r980, %r980;
}

	// end inline asm
	mov.b32 	%r985, 2;
	// begin inline asm
	{
    .reg .pred p;
    and.b32 %r983, %r1002, %r985;    setp.ne.u32 p, %r983, 0;
    vote.ballot.sync.b32 %r983, p, 0xffffffff;
    @!p not.b32 %r983, %r983;
}

	// end inline asm
	and.b32  	%r1008, %r983, %r980;
	mov.b32 	%r988, 4;
	// begin inline asm
	{
    .reg .pred p;
    and.b32 %r986, %r1002, %r988;    setp.ne.u32 p, %r986, 0;
    vote.ballot.sync.b32 %r986, p, 0xffffffff;
    @!p not.b32 %r986, %r986;
}

	// end inline asm
	and.b32  	%r1009, %r986, %r1008;
	mov.b32 	%r991, 8;
	// begin inline asm
	{
    .reg .pred p;
    and.b32 %r989, %r1002, %r991;    setp.ne.u32 p, %r989, 0;
    vote.ballot.sync.b32 %r989, p, 0xffffffff;
    @!p not.b32 %r989, %r989;
}

	// end inline asm
	and.b32  	%r1010, %r989, %r1009;
	mov.b32 	%r994, 16;
	// begin inline asm
	{
    .reg .pred p;
    and.b32 %r992, %r1002, %r994;    setp.ne.u32 p, %r992, 0;
    vote.ballot.sync.b32 %r992, p, 0xffffffff;
    @!p not.b32 %r992, %r992;
}

	// end inline asm
	and.b32  	%r1011, %r992, %r1010;
	mov.b32 	%r997, 32;
	// begin inline asm
	{
    .reg .pred p;
    and.b32 %r995, %r1002, %r997;    setp.ne.u32 p, %r995, 0;
    vote.ballot.sync.b32 %r995, p, 0xffffffff;
    @!p not.b32 %r995, %r995;
}

	// end inline asm
	and.b32  	%r1012, %r995, %r1011;
	mov.b32 	%r1000, 64;
	// begin inline asm
	{
    .reg .pred p;
    and.b32 %r998, %r1002, %r1000;    setp.ne.u32 p, %r998, 0;
    vote.ballot.sync.b32 %r998, p, 0xffffffff;
    @!p not.b32 %r998, %r998;
}

	// end inline asm
	and.b32  	%r1013, %r998, %r1012;
	mov.b32 	%r1003, 128;
	// begin inline asm
	{
    .reg .pred p;
    and.b32 %r1001, %r1002, %r1003;    setp.ne.u32 p, %r1001, 0;
    vote.ballot.sync.b32 %r1001, p, 0xffffffff;
    @!p not.b32 %r1001, %r1001;
}

	// end inline asm
	and.b32  	%r1014, %r1001, %r1013;
	clz.b32 	%r1015, %r1014;
	sub.s32 	%r203, 31, %r1015;
	and.b32  	%r1016, %r780, %r1014;
	popc.b32 	%r204, %r1016;
	setp.ne.s32 	%p172, %r326, %r203;
	mov.b32 	%r2154, 0;
	@%p172 bra 	$L__BB14_191;
	shl.b32 	%r1017, %r1002, 2;
	add.s32 	%r1018, %r169, %r1017;
	atom.shared.add.u32 	%r2154, [%r1018], %r204;
$L__BB14_191:
	ld.param.u32 	%r2054, [_ZN3cub18CUB_300001_SM_10006detail10radix_sort29DeviceRadixSortOnesweepKernelINS1_5radix10policy_hubIffyE10Policy1000ELNS0_9SortOrderE0EffyiiNS1_21identity_decomposer_tEEEvPT5_SB_PT3_PKSC_PT1_PKSG_PT2_PKSK_T4_iiT6__param_9];
	shfl.sync.idx.b32	%r1044|%p173, %r2154, %r203, 31, -1;
	add.s32 	%r207, %r204, %r1044;
	setp.eq.s32 	%p174, %r2142, 2147483647;
	selp.b32 	%r1045, -2147483648, %r2142, %p174;
	shr.u32 	%r1046, %r1045, %r2054;
	and.b32  	%r1041, %r1046, %r171;
	mov.b32 	%r1021, 1;
	// begin inline asm
	{
    .reg .pred p;
    and.b32 %r1019, %r1041, %r1021;    setp.ne.u32 p, %r1019, 0;
    vote.ballot.sync.b32 %r1019, p, 0xffffffff;
    @!p not.b32 %r1019, %r1019;
}

	// end inline asm
	mov.b32 	%r1024, 2;
	// begin inline asm
	{
    .reg .pred p;
    and.b32 %r1022, %r1041, %r1024;    setp.ne.u32 p, %r1022, 0;
    vote.ballot.sync.b32 %r1022, p, 0xffffffff;
    @!p not.b32 %r1022, %r1022;
}

	// end inline asm
	and.b32  	%r1047, %r1022, %r1019;
	mov.b32 	%r1027, 4;
	// begin inline asm
	{
    .reg .pred p;
    and.b32 %r1025, %r1041, %r1027;    setp.ne.u32 p, %r1025, 0;
    vote.ballot.sync.b32 %r1025, p, 0xffffffff;
    @!p not.b32 %r1025, %r1025;
}

	// end inline asm
	and.b32  	%r1048, %r1025, %r1047;
	mov.b32 	%r1030, 8;
	// begin inline asm
	{
    .reg .pred p;
    and.b32 %r1028, %r1041, %r1030;    setp.ne.u32 p, %r1028, 0;
    vote.ballot.sync.b32 %r1028, p, 0xffffffff;
    @!p not.b32 %r1028, %r1028;
}

	// end inline asm
	and.b32  	%r1049, %r1028, %r1048;
	mov.b32 	%r1033, 16;
	// begin inline asm
	{
    .reg .pred p;
    and.b32 %r1031, %r1041, %r1033;    setp.ne.u32 p, %r1031, 0;
    vote.ballot.sync.b32 %r1031, p, 0xffffffff;
    @!p not.b32 %r1031, %r1031;
}

	// end inline asm
	and.b32  	%r1050, %r1031, %r1049;
	mov.b32 	%r1036, 32;
	// begin inline asm
	{
    .reg .pred p;
    and.b32 %r1034, %r1041, %r1036;    setp.ne.u32 p, %r1034, 0;
    vote.ballot.sync.b32 %r1034, p, 0xffffffff;
    @!p not.b32 %r1034, %r1034;
}

	// end inline asm
	and.b32  	%r1051, %r1034, %r1050;
	mov.b32 	%r1039, 64;
	// begin inline asm
	{
    .reg .pred p;
    and.b32 %r1037, %r1041, %r1039;    setp.ne.u32 p, %r1037, 0;
    vote.ballot.sync.b32 %r1037, p, 0xffffffff;
    @!p not.b32 %r1037, %r1037;
}

	// end inline asm
	and.b32  	%r1052, %r1037, %r1051;
	mov.b32 	%r1042, 128;
	// begin inline asm
	{
    .reg .pred p;
    and.b32 %r1040, %r1041, %r1042;    setp.ne.u32 p, %r1040, 0;
    vote.ballot.sync.b32 %r1040, p, 0xffffffff;
    @!p not.b32 %r1040, %r1040;
}

	// end inline asm
	and.b32  	%r1053, %r1040, %r1052;
	clz.b32 	%r1054, %r1053;
	sub.s32 	%r209, 31, %r1054;
	and.b32  	%r1055, %r780, %r1053;
	popc.b32 	%r210, %r1055;
	setp.ne.s32 	%p175, %r326, %r209;
	mov.b32 	%r2155, 0;
	@%p175 bra 	$L__BB14_193;
	shl.b32 	%r1056, %r1041, 2;
	add.s32 	%r1057, %r169, %r1056;
	atom.shared.add.u32 	%r2155, [%r1057], %r210;
$L__BB14_193:
	ld.param.u32 	%r2055, [_ZN3cub18CUB_300001_SM_10006detail10radix_sort29DeviceRadixSortOnesweepKernelINS1_5radix10policy_hubIffyE10Policy1000ELNS0_9SortOrderE0EffyiiNS1_21identity_decomposer_tEEEvPT5_SB_PT3_PKSC_PT1_PKSG_PT2_PKSK_T4_iiT6__param_9];
	shfl.sync.idx.b32	%r1083|%p176, %r2155, %r209, 31, -1;
	add.s32 	%r213, %r210, %r1083;
	setp.eq.s32 	%p177, %r2141, 2147483647;
	selp.b32 	%r1084, -2147483648, %r2141, %p177;
	shr.u32 	%r1085, %r1084, %r2055;
	and.b32  	%r1080, %r1085, %r171;
	mov.b32 	%r1060, 1;
	// begin inline asm
	{
    .reg .pred p;
    and.b32 %r1058, %r1080, %r1060;    setp.ne.u32 p, %r1058, 0;
    vote.ballot.sync.b32 %r1058, p, 0xffffffff;
    @!p not.b32 %r1058, %r1058;
}

	// end inline asm
	mov.b32 	%r1063, 2;
	// begin inline asm
	{
    .reg .pred p;
    and.b32 %r1061, %r1080, %r1063;    setp.ne.u32 p, %r1061, 0;
    vote.ballot.sync.b32 %r1061, p, 0xffffffff;
    @!p not.b32 %r1061, %r1061;
}

	// end inline asm
	and.b32  	%r1086, %r1061, %r1058;
	mov.b32 	%r1066, 4;
	// begin inline asm
	{
    .reg .pred p;
    and.b32 %r1064, %r1080, %r1066;    setp.ne.u32 p, %r1064, 0;
    vote.ballot.sync.b32 %r1064, p, 0xffffffff;
    @!p not.b32 %r1064, %r1064;
}

	// end inline asm
	and.b32  	%r1087, %r1064, %r1086;
	mov.b32 	%r1069, 8;
	// begin inline asm
	{
    .reg .pred p;
    and.b32 %r1067, %r1080, %r1069;    setp.ne.u32 p, %r1067, 0;
    vote.ballot.sync.b32 %r1067, p, 0xffffffff;
    @!p not.b32 %r1067, %r1067;
}

	// end inline asm
	and.b32  	%r1088, %r1067, %r1087;
	mov.b32 	%r1072, 16;
	// begin inline asm
	{
    .reg .pred p;
    and.b32 %r1070, %r1080, %r1072;    setp.ne.u32 p, %r1070, 0;
    vote.ballot.sync.b32 %r1070, p, 0xffffffff;
    @!p not.b32 %r1070, %r1070;
}

	// end inline asm
	and.b32  	%r1089, %r1070, %r1088;
	mov.b32 	%r1075, 32;
	// begin inline asm
	{
    .reg .pred p;
    and.b32 %r1073, %r1080, %r1075;    setp.ne.u32 p, %r1073, 0;
    vote.ballot.sync.b32 %r1073, p, 0xffffffff;
    @!p not.b32 %r1073, %r1073;
}

	// end inline asm
	and.b32  	%r1090, %r1073, %r1089;
	mov.b32 	%r1078, 64;
	// begin inline asm
	{
    .reg .pred p;
    and.b32 %r1076, %r1080, %r1078;    setp.ne.u32 p, %r1076, 0;
    vote.ballot.sync.b32 %r1076, p, 0xffffffff;
    @!p not.b32 %r1076, %r1076;
}

	// end inline asm
	and.b32  	%r1091, %r1076, %r1090;
	mov.b32 	%r1081, 128;
	// begin inline asm
	{
    .reg .pred p;
    and.b32 %r1079, %r1080, %r1081;    setp.ne.u32 p, %r1079, 0;
    vote.ballot.sync.b32 %r1079, p, 0xffffffff;
    @!p not.b32 %r1079, %r1079;
}

	// end inline asm
	and.b32  	%r1092, %r1079, %r1091;
	clz.b32 	%r1093, %r1092;
	sub.s32 	%r215, 31, %r1093;
	and.b32  	%r1094, %r780, %r1092;
	popc.b32 	%r216, %r1094;
	setp.ne.s32 	%p178, %r326, %r215;
	mov.b32 	%r2156, 0;
	@%p178 bra 	$L__BB14_195;
	shl.b32 	%r1095, %r1080, 2;
	add.s32 	%r1096, %r169, %r1095;
	atom.shared.add.u32 	%r2156, [%r1096], %r216;
$L__BB14_195:
	ld.param.u32 	%r2056, [_ZN3cub18CUB_300001_SM_10006detail10radix_sort29DeviceRadixSortOnesweepKernelINS1_5radix10policy_hubIffyE10Policy1000ELNS0_9SortOrderE0EffyiiNS1_21identity_decomposer_tEEEvPT5_SB_PT3_PKSC_PT1_PKSG_PT2_PKSK_T4_iiT6__param_9];
	shfl.sync.idx.b32	%r1122|%p179, %r2156, %r215, 31, -1;
	add.s32 	%r219, %r216, %r1122;
	setp.eq.s32 	%p180, %r2140, 2147483647;
	selp.b32 	%r1123, -2147483648, %r2140, %p180;
	shr.u32 	%r1124, %r1123, %r2056;
	and.b32  	%r1119, %r1124, %r171;
	mov.b32 	%r1099, 1;
	// begin inline asm
	{
    .reg .pred p;
    and.b32 %r1097, %r1119, %r1099;    setp.ne.u32 p, %r1097, 0;
    vote.ballot.sync.b32 %r1097, p, 0xffffffff;
    @!p not.b32 %r1097, %r1097;
}

	// end inline asm
	mov.b32 	%r1102, 2;
	// begin inline asm
	{
    .reg .pred p;
    and.b32 %r1100, %r1119, %r1102;    setp.ne.u32 p, %r1100, 0;
    vote.ballot.sync.b32 %r1100, p, 0xffffffff;
    @!p not.b32 %r1100, %r1100;
}

	// end inline asm
	and.b32  	%r1125, %r1100, %r1097;
	mov.b32 	%r1105, 4;
	// begin inline asm
	{
    .reg .pred p;
    and.b32 %r1103, %r1119, %r1105;    setp.ne.u32 p, %r1103, 0;
    vote.ballot.sync.b32 %r1103, p, 0xffffffff;
    @!p not.b32 %r1103, %r1103;
}

	// end inline asm
	and.b32  	%r1126, %r1103, %r1125;
	mov.b32 	%r1108, 8;
	// begin inline asm
	{
    .reg .pred p;
    and.b32 %r1106, %r1119, %r1108;    setp.ne.u32 p, %r1106, 0;
    vote.ballot.sync.b32 %r1106, p, 0xffffffff;
    @!p not.b32 %r1106, %r1106;
}

	// end inline asm
	and.b32  	%r1127, %r1106, %r1126;
	mov.b32 	%r1111, 16;
	// begin inline asm
	{
    .reg .pred p;
    and.b32 %r1109, %r1119, %r1111;    setp.ne.u32 p, %r1109, 0;
    vote.ballot.sync.b32 %r1109, p, 0xffffffff;
    @!p not.b32 %r1109, %r1109;
}

	// end inline asm
	and.b32  	%r1128, %r1109, %r1127;
	mov.b32 	%r1114, 32;
	// begin inline asm
	{
    .reg .pred p;
    and.b32 %r1112, %r1119, %r1114;    setp.ne.u32 p, %r1112, 0;
    vote.ballot.sync.b32 %r1112, p, 0xffffffff;
    @!p not.b32 %r1112, %r1112;
}

	// end inline asm
	and.b32  	%r1129, %r1112, %r1128;
	mov.b32 	%r1117, 64;
	// begin inline asm
	{
    .reg .pred p;
    and.b32 %r1115, %r1119, %r1117;    setp.ne.u32 p, %r1115, 0;
    vote.ballot.sync.b32 %r1115, p, 0xffffffff;
    @!p not.b32 %r1115, %r1115;
}

	// end inline asm
	and.b32  	%r1130, %r1115, %r1129;
	mov.b32 	%r1120, 128;
	// begin inline asm
	{
    .reg .pred p;
    and.b32 %r1118, %r1119, %r1120;    setp.ne.u32 p, %r1118, 0;
    vote.ballot.sync.b32 %r1118, p, 0xffffffff;
    @!p not.b32 %r1118, %r1118;
}

	// end inline asm
	and.b32  	%r1131, %r1118, %r1130;
	clz.b32 	%r1132, %r1131;
	sub.s32 	%r221, 31, %r1132;
	and.b32  	%r1133, %r780, %r1131;
	popc.b32 	%r222, %r1133;
	setp.ne.s32 	%p181, %r326, %r221;
	mov.b32 	%r2157, 0;
	@%p181 bra 	$L__BB14_197;
	shl.b32 	%r1134, %r1119, 2;
	add.s32 	%r1135, %r169, %r1134;
	atom.shared.add.u32 	%r2157, [%r1135], %r222;
$L__BB14_197:
	ld.param.u32 	%r2057, [_ZN3cub18CUB_300001_SM_10006detail10radix_sort29DeviceRadixSortOnesweepKernelINS1_5radix10policy_hubIffyE10Policy1000ELNS0_9SortOrderE0EffyiiNS1_21identity_decomposer_tEEEvPT5_SB_PT3_PKSC_PT1_PKSG_PT2_PKSK_T4_iiT6__param_9];
	shfl.sync.idx.b32	%r1161|%p182, %r2157, %r221, 31, -1;
	add.s32 	%r225, %r222, %r1161;
	setp.eq.s32 	%p183, %r2139, 2147483647;
	selp.b32 	%r1162, -2147483648, %r2139, %p183;
	shr.u32 	%r1163, %r1162, %r2057;
	and.b32  	%r1158, %r1163, %r171;
	mov.b32 	%r1138, 1;
	// begin inline asm
	{
    .reg .pred p;
    and.b32 %r1136, %r1158, %r1138;    setp.ne.u32 p, %r1136, 0;
    vote.ballot.sync.b32 %r1136, p, 0xffffffff;
    @!p not.b32 %r1136, %r1136;
}

	// end inline asm
	mov.b32 	%r1141, 2;
	// begin inline asm
	{
    .reg .pred p;
    and.b32 %r1139, %r1158, %r1141;    setp.ne.u32 p, %r1139, 0;
    vote.ballot.sync.b32 %r1139, p, 0xffffffff;
    @!p not.b32 %r1139, %r1139;
}

	// end inline asm
	and.b32  	%r1164, %r1139, %r1136;
	mov.b32 	%r1144, 4;
	// begin inline asm
	{
    .reg .pred p;
    and.b32 %r1142, %r1158, %r1144;    setp.ne.u32 p, %r1142, 0;
    vote.ballot.sync.b32 %r1142, p, 0xffffffff;
    @!p not.b32 %r1142, %r1142;
}

	// end inline asm
	and.b32  	%r1165, %r1142, %r1164;
	mov.b32 	%r1147, 8;
	// begin inline asm
	{
    .reg .pred p;
    and.b32 %r1145, %r1158, %r1147;    setp.ne.u32 p, %r1145, 0;
    vote.ballot.sync.b32 %r1145, p, 0xffffffff;
    @!p not.b32 %r1145, %r1145;
}

	// end inline asm
	and.b32  	%r1166, %r1145, %r1165;
	mov.b32 	%r1150, 16;
	// begin inline asm
	{
    .reg .pred p;
    and.b32 %r1148, %r1158, %r1150;    setp.ne.u32 p, %r1148, 0;
    vote.ballot.sync.b32 %r1148, p, 0xffffffff;
    @!p not.b32 %r1148, %r1148;
}

	// end inline asm
	and.b32  	%r1167, %r1148, %r1166;
	mov.b32 	%r1153, 32;
	// begin inline asm
	{
    .reg .pred p;
    and.b32 %r1151, %r1158, %r1153;    setp.ne.u32 p, %r1151, 0;
    vote.ballot.sync.b32 %r1151, p, 0xffffffff;
    @!p not.b32 %r1151, %r1151;
}

	// end inline asm
	and.b32  	%r1168, %r1151, %r1167;
	mov.b32 	%r1156, 64;
	// begin inline asm
	{
    .reg .pred p;
    and.b32 %r1154, %r1158, %r1156;    setp.ne.u32 p, %r1154, 0;
    vote.ballot.sync.b32 %r1154, p, 0xffffffff;
    @!p not.b32 %r1154, %r1154;
}

	// end inline asm
	and.b32  	%r1169, %r1154, %r1168;
	mov.b32 	%r1159, 128;
	// begin inline asm
	{
    .reg .pred p;
    and.b32 %r1157, %r1158, %r1159;    setp.ne.u32 p, %r1157, 0;
    vote.ballot.sync.b32 %r1157, p, 0xffffffff;
    @!p not.b32 %r1157, %r1157;
}

	// end inline asm
	and.b32  	%r1170, %r1157, %r1169;
	clz.b32 	%r1171, %r1170;
	sub.s32 	%r227, 31, %r1171;
	and.b32  	%r1172, %r780, %r1170;
	popc.b32 	%r228, %r1172;
	setp.ne.s32 	%p184, %r326, %r227;
	mov.b32 	%r2158, 0;
	@%p184 bra 	$L__BB14_199;
	shl.b32 	%r1177, %r1158, 2;
	add.s32 	%r1178, %r169, %r1177;
	atom.shared.add.u32 	%r2158, [%r1178], %r228;
$L__BB14_199:
	ld.param.u32 	%r2058, [_ZN3cub18CUB_300001_SM_10006detail10radix_sort29DeviceRadixSortOnesweepKernelINS1_5radix10policy_hubIffyE10Policy1000ELNS0_9SortOrderE0EffyiiNS1_21identity_decomposer_tEEEvPT5_SB_PT3_PKSC_PT1_PKSG_PT2_PKSK_T4_iiT6__param_9];
	shfl.sync.idx.b32	%r1204|%p185, %r2158, %r227, 31, -1;
	add.s32 	%r231, %r228, %r1204;
	setp.eq.s32 	%p186, %r2138, 2147483647;
	selp.b32 	%r1205, -2147483648, %r2138, %p186;
	shr.u32 	%r1206, %r1205, %r2058;
	and.b32  	%r1201, %r1206, %r171;
	mov.b32 	%r1181, 1;
	// begin inline asm
	{
    .reg .pred p;
    and.b32 %r1179, %r1201, %r1181;    setp.ne.u32 p, %r1179, 0;
    vote.ballot.sync.b32 %r1179, p, 0xffffffff;
    @!p not.b32 %r1179, %r1179;
}

	// end inline asm
	mov.b32 	%r1184, 2;
	// begin inline asm
	{
    .reg .pred p;
    and.b32 %r1182, %r1201, %r1184;    setp.ne.u32 p, %r1182, 0;
    vote.ballot.sync.b32 %r1182, p, 0xffffffff;
    @!p not.b32 %r1182, %r1182;
}

	// end inline asm
	and.b32  	%r1207, %r1182, %r1179;
	mov.b32 	%r1187, 4;
	// begin inline asm
	{
    .reg .pred p;
    and.b32 %r1185, %r1201, %r1187;    setp.ne.u32 p, %r1185, 0;
    vote.ballot.sync.b32 %r1185, p, 0xffffffff;
    @!p not.b32 %r1185, %r1185;
}

	// end inline asm
	and.b32  	%r1208, %r1185, %r1207;
	mov.b32 	%r1190, 8;
	// begin inline asm
	{
    .reg .pred p;
    and.b32 %r1188, %r1201, %r1190;    setp.ne.u32 p, %r1188, 0;
    vote.ballot.sync.b32 %r1188, p, 0xffffffff;
    @!p not.b32 %r1188, %r1188;
}

	// end inline asm
	and.b32  	%r1209, %r1188, %r1208;
	mov.b32 	%r1193, 16;
	// begin inline asm
	{
    .reg .pred p;
    and.b32 %r1191, %r1201, %r1193;    setp.ne.u32 p, %r1191, 0;
    vote.ballot.sync.b32 %r1191, p, 0xffffffff;
    @!p not.b32 %r1191, %r1191;
}

	// end inline asm
	and.b32  	%r1210, %r1191, %r1209;
	mov.b32 	%r1196, 32;
	// begin inline asm
	{
    .reg .pred p;
    and.b32 %r1194, %r1201, %r1196;    setp.ne.u32 p, %r1194, 0;
    vote.ballot.sync.b32 %r1194, p, 0xffffffff;
    @!p not.b32 %r1194, %r1194;
}

	// end inline asm
	and.b32  	%r1211, %r1194, %r1210;
	mov.b32 	%r1199, 64;
	// begin inline asm
	{
    .reg .pred p;
    and.b32 %r1197, %r1201, %r1199;    setp.ne.u32 p, %r1197, 0;
    vote.ballot.sync.b32 %r1197, p, 0xffffffff;
    @!p not.b32 %r1197, %r1197;
}

	// end inline asm
	and.b32  	%r1212, %r1197, %r1211;
	mov.b32 	%r1202, 128;
	// begin inline asm
	{
    .reg .pred p;
    and.b32 %r1200, %r1201, %r1202;    setp.ne.u32 p, %r1200, 0;
    vote.ballot.sync.b32 %r1200, p, 0xffffffff;
    @!p not.b32 %r1200, %r1200;
}

	// end inline asm
	and.b32  	%r1213, %r1200, %r1212;
	clz.b32 	%r1214, %r1213;
	sub.s32 	%r233, 31, %r1214;
	and.b32  	%r1215, %r780, %r1213;
	popc.b32 	%r234, %r1215;
	setp.ne.s32 	%p187, %r326, %r233;
	mov.b32 	%r2159, 0;
	@%p187 bra 	$L__BB14_201;
	shl.b32 	%r1220, %r1201, 2;
	add.s32 	%r1221, %r169, %r1220;
	atom.shared.add.u32 	%r2159, [%r1221], %r234;
$L__BB14_201:
	ld.param.u32 	%r2059, [_ZN3cub18CUB_300001_SM_10006detail10radix_sort29DeviceRadixSortOnesweepKernelINS1_5radix10policy_hubIffyE10Policy1000ELNS0_9SortOrderE0EffyiiNS1_21identity_decomposer_tEEEvPT5_SB_PT3_PKSC_PT1_PKSG_PT2_PKSK_T4_iiT6__param_9];
	shfl.sync.idx.b32	%r1247|%p188, %r2159, %r233, 31, -1;
	add.s32 	%r237, %r234, %r1247;
	setp.eq.s32 	%p189, %r2137, 2147483647;
	selp.b32 	%r1248, -2147483648, %r2137, %p189;
	shr.u32 	%r1249, %r1248, %r2059;
	and.b32  	%r1244, %r1249, %r171;
	mov.b32 	%r1224, 1;
	// begin inline asm
	{
    .reg .pred p;
    and.b32 %r1222, %r1244, %r1224;    setp.ne.u32 p, %r1222, 0;
    vote.ballot.sync.b32 %r1222, p, 0xffffffff;
    @!p not.b32 %r1222, %r1222;
}

	// end inline asm
	mov.b32 	%r1227, 2;
	// begin inline asm
	{
    .reg .pred p;
    and.b32 %r1225, %r1244, %r1227;    setp.ne.u32 p, %r1225, 0;
    vote.ballot.sync.b32 %r1225, p, 0xffffffff;
    @!p not.b32 %r1225, %r1225;
}

	// end inline asm
	and.b32  	%r1250, %r1225, %r1222;
	mov.b32 	%r1230, 4;
	// begin inline asm
	{
    .reg .pred p;
    and.b32 %r1228, %r1244, %r1230;    setp.ne.u32 p, %r1228, 0;
    vote.ballot.sync.b32 %r1228, p, 0xffffffff;
    @!p not.b32 %r1228, %r1228;
}

	// end inline asm
	and.b32  	%r1251, %r1228, %r1250;
	mov.b32 	%r1233, 8;
	// begin inline asm
	{
    .reg .pred p;
    and.b32 %r1231, %r1244, %r1233;    setp.ne.u32 p, %r1231, 0;
    vote.ballot.sync.b32 %r1231, p, 0xffffffff;
    @!p not.b32 %r1231, %r1231;
}

	// end inline asm
	and.b32  	%r1252, %r1231, %r1251;
	mov.b32 	%r1236, 16;
	// begin inline asm
	{
    .reg .pred p;
    and.b32 %r1234, %r1244, %r1236;    setp.ne.u32 p, %r1234, 0;
    vote.ballot.sync.b32 %r1234, p, 0xffffffff;
    @!p not.b32 %r1234, %r1234;
}

	// end inline asm
	and.b32  	%r1253, %r1234, %r1252;
	mov.b32 	%r1239, 32;
	// begin inline asm
	{
    .reg .pred p;
    and.b32 %r1237, %r1244, %r1239;    setp.ne.u32 p, %r1237, 0;
    vote.ballot.sync.b32 %r1237, p, 0xffffffff;
    @!p not.b32 %r1237, %r1237;
}

	// end inline asm
	and.b32  	%r1254, %r1237, %r1253;
	mov.b32 	%r1242, 64;
	// begin inline asm
	{
    .reg .pred p;
    and.b32 %r1240, %r1244, %r1242;    setp.ne.u32 p, %r1240, 0;
    vote.ballot.sync.b32 %r1240, p, 0xffffffff;
    @!p not.b32 %r1240, %r1240;
}

	// end inline asm
	and.b32  	%r1255, %r1240, %r1254;
	mov.b32 	%r1245, 128;
	// begin inline asm
	{
    .reg .pred p;
    and.b32 %r1243, %r1244, %r1245;    setp.ne.u32 p, %r1243, 0;
    vote.ballot.sync.b32 %r1243, p, 0xffffffff;
    @!p not.b32 %r1243, %r1243;
}

	// end inline asm
	and.b32  	%r1256, %r1243, %r1255;
	clz.b32 	%r1257, %r1256;
	sub.s32 	%r239, 31, %r1257;
	and.b32  	%r1258, %r780, %r1256;
	popc.b32 	%r240, %r1258;
	setp.ne.s32 	%p190, %r326, %r239;
	mov.b32 	%r2160, 0;
	@%p190 bra 	$L__BB14_203;
	shl.b32 	%r1263, %r1244, 2;
	add.s32 	%r1264, %r169, %r1263;
	atom.shared.add.u32 	%r2160, [%r1264], %r240;
$L__BB14_203:
	ld.param.u32 	%r2060, [_ZN3cub18CUB_300001_SM_10006detail10radix_sort29DeviceRadixSortOnesweepKernelINS1_5radix10policy_hubIffyE10Policy1000ELNS0_9SortOrderE0EffyiiNS1_21identity_decomposer_tEEEvPT5_SB_PT3_PKSC_PT1_PKSG_PT2_PKSK_T4_iiT6__param_9];
	shfl.sync.idx.b32	%r1290|%p191, %r2160, %r239, 31, -1;
	add.s32 	%r243, %r240, %r1290;
	setp.eq.s32 	%p192, %r2136, 2147483647;
	selp.b32 	%r1291, -2147483648, %r2136, %p192;
	shr.u32 	%r1292, %r1291, %r2060;
	and.b32  	%r1287, %r1292, %r171;
	mov.b32 	%r1267, 1;
	// begin inline asm
	{
    .reg .pred p;
    and.b32 %r1265, %r1287, %r1267;    setp.ne.u32 p, %r1265, 0;
    vote.ballot.sync.b32 %r1265, p, 0xffffffff;
    @!p not.b32 %r1265, %r1265;
}

	// end inline asm
	mov.b32 	%r1270, 2;
	// begin inline asm
	{
    .reg .pred p;
    and.b32 %r1268, %r1287, %r1270;    setp.ne.u32 p, %r1268, 0;
    vote.ballot.sync.b32 %r1268, p, 0xffffffff;
    @!p not.b32 %r1268, %r1268;
}

	// end inline asm
	and.b32  	%r1293, %r1268, %r1265;
	mov.b32 	%r1273, 4;
	// begin inline asm
	{
    .reg .pred p;
    and.b32 %r1271, %r1287, %r1273;    setp.ne.u32 p, %r1271, 0;
    vote.ballot.sync.b32 %r1271, p, 0xffffffff;
    @!p not.b32 %r1271, %r1271;
}

	// end inline asm
	and.b32  	%r1294, %r1271, %r1293;
	mov.b32 	%r1276, 8;
	// begin inline asm
	{
    .reg .pred p;
    and.b32 %r1274, %r1287, %r1276;    setp.ne.u32 p, %r1274, 0;
    vote.ballot.sync.b32 %r1274, p, 0xffffffff;
    @!p not.b32 %r1274, %r1274;
}

	// end inline asm
	and.b32  	%r1295, %r1274, %r1294;
	mov.b32 	%r1279, 16;
	// begin inline asm
	{
    .reg .pred p;
    and.b32 %r1277, %r1287, %r1279;    setp.ne.u32 p, %r1277, 0;
    vote.ballot.sync.b32 %r1277, p, 0xffffffff;
    @!p not.b32 %r1277, %r1277;
}

	// end inline asm
	and.b32  	%r1296, %r1277, %r1295;
	mov.b32 	%r1282, 32;
	// begin inline asm
	{
    .reg .pred p;
    and.b32 %r1280, %r1287, %r1282;    setp.ne.u32 p, %r1280, 0;
    vote.ballot.sync.b32 %r1280, p, 0xffffffff;
    @!p not.b32 %r1280, %r1280;
}

	// end inline asm
	and.b32  	%r1297, %r1280, %r1296;
	mov.b32 	%r1285, 64;
	// begin inline asm
	{
    .reg .pred p;
    and.b32 %r1283, %r1287, %r1285;    setp.ne.u32 p, %r1283, 0;
    vote.ballot.sync.b32 %r1283, p, 0xffffffff;
    @!p not.b32 %r1283, %r1283;
}

	// end inline asm
	and.b32  	%r1298, %r1283, %r1297;
	mov.b32 	%r1288, 128;
	// begin inline asm
	{
    .reg .pred p;
    and.b32 %r1286, %r1287, %r1288;    setp.ne.u32 p, %r1286, 0;
    vote.ballot.sync.b32 %r1286, p, 0xffffffff;
    @!p not.b32 %r1286, %r1286;
}

	// end inline asm
	and.b32  	%r1299, %r1286, %r1298;
	clz.b32 	%r1300, %r1299;
	sub.s32 	%r245, 31, %r1300;
	and.b32  	%r1301, %r780, %r1299;
	popc.b32 	%r246, %r1301;
	setp.ne.s32 	%p193, %r326, %r245;
	mov.b32 	%r2161, 0;
	@%p193 bra 	$L__BB14_205;
	shl.b32 	%r1306, %r1287, 2;
	add.s32 	%r1307, %r169, %r1306;
	atom.shared.add.u32 	%r2161, [%r1307], %r246;
$L__BB14_205:
	ld.param.u32 	%r2061, [_ZN3cub18CUB_300001_SM_10006detail10radix_sort29DeviceRadixSortOnesweepKernelINS1_5radix10policy_hubIffyE10Policy1000ELNS0_9SortOrderE0EffyiiNS1_21identity_decomposer_tEEEvPT5_SB_PT3_PKSC_PT1_PKSG_PT2_PKSK_T4_iiT6__param_9];
	shfl.sync.idx.b32	%r1333|%p194, %r2161, %r245, 31, -1;
	add.s32 	%r249, %r246, %r1333;
	setp.eq.s32 	%p195, %r2135, 2147483647;
	selp.b32 	%r1334, -2147483648, %r2135, %p195;
	shr.u32 	%r1335, %r1334, %r2061;
	and.b32  	%r1330, %r1335, %r171;
	mov.b32 	%r1310, 1;
	// begin inline asm
	{
    .reg .pred p;
    and.b32 %r1308, %r1330, %r1310;    setp.ne.u32 p, %r1308, 0;
    vote.ballot.sync.b32 %r1308, p, 0xffffffff;
    @!p not.b32 %r1308, %r1308;
}

	// end inline asm
	mov.b32 	%r1313, 2;
	// begin inline asm
	{
    .reg .pred p;
    and.b32 %r1311, %r1330, %r1313;    setp.ne.u32 p, %r1311, 0;
    vote.ballot.sync.b32 %r1311, p, 0xffffffff;
    @!p not.b32 %r1311, %r1311;
}

	// end inline asm
	and.b32  	%r1336, %r1311, %r1308;
	mov.b32 	%r1316, 4;
	// begin inline asm
	{
    .reg .pred p;
    and.b32 %r1314, %r1330, %r1316;    setp.ne.u32 p, %r1314, 0;
    vote.ballot.sync.b32 %r1314, p, 0xffffffff;
    @!p not.b32 %r1314, %r1314;
}

	// end inline asm
	and.b32  	%r1337, %r1314, %r1336;
	mov.b32 	%r1319, 8;
	// begin inline asm
	{
    .reg .pred p;
    and.b32 %r1317, %r1330, %r1319;    setp.ne.u32 p, %r1317, 0;
    vote.ballot.sync.b32 %r1317, p, 0xffffffff;
    @!p not.b32 %r1317, %r1317;
}

	// end inline asm
	and.b32  	%r1338, %r1317, %r1337;
	mov.b32 	%r1322, 16;
	// begin inline asm
	{
    .reg .pred p;
    and.b32 %r1320, %r1330, %r1322;    setp.ne.u32 p, %r1320, 0;
    vote.ballot.sync.b32 %r1320, p, 0xffffffff;
    @!p not.b32 %r1320, %r1320;
}

	// end inline asm
	and.b32  	%r1339, %r1320, %r1338;
	mov.b32 	%r1325, 32;
	// begin inline asm
	{
    .reg .pred p;
    and.b32 %r1323, %r1330, %r1325;    setp.ne.u32 p, %r1323, 0;
    vote.ballot.sync.b32 %r1323, p, 0xffffffff;
    @!p not.b32 %r1323, %r1323;
}

	// end inline asm
	and.b32  	%r1340, %r1323, %r1339;
	mov.b32 	%r1328, 64;
	// begin inline asm
	{
    .reg .pred p;
    and.b32 %r1326, %r1330, %r1328;    setp.ne.u32 p, %r1326, 0;
    vote.ballot.sync.b32 %r1326, p, 0xffffffff;
    @!p not.b32 %r1326, %r1326;
}

	// end inline asm
	and.b32  	%r1341, %r1326, %r1340;
	mov.b32 	%r1331, 128;
	// begin inline asm
	{
    .reg .pred p;
    and.b32 %r1329, %r1330, %r1331;    setp.ne.u32 p, %r1329, 0;
    vote.ballot.sync.b32 %r1329, p, 0xffffffff;
    @!p not.b32 %r1329, %r1329;
}

	// end inline asm
	and.b32  	%r1342, %r1329, %r1341;
	clz.b32 	%r1343, %r1342;
	sub.s32 	%r251, 31, %r1343;
	and.b32  	%r1344, %r780, %r1342;
	popc.b32 	%r252, %r1344;
	setp.ne.s32 	%p196, %r326, %r251;
	mov.b32 	%r2162, 0;
	@%p196 bra 	$L__BB14_207;
	shl.b32 	%r1349, %r1330, 2;
	add.s32 	%r1350, %r169, %r1349;
	atom.shared.add.u32 	%r2162, [%r1350], %r252;
$L__BB14_207:
	ld.param.u32 	%r2062, [_ZN3cub18CUB_300001_SM_10006detail10radix_sort29DeviceRadixSortOnesweepKernelINS1_5radix10policy_hubIffyE10Policy1000ELNS0_9SortOrderE0EffyiiNS1_21identity_decomposer_tEEEvPT5_SB_PT3_PKSC_PT1_PKSG_PT2_PKSK_T4_iiT6__param_9];
	shfl.sync.idx.b32	%r1376|%p197, %r2162, %r251, 31, -1;
	add.s32 	%r255, %r252, %r1376;
	setp.eq.s32 	%p198, %r2134, 2147483647;
	selp.b32 	%r1377, -2147483648, %r2134, %p198;
	shr.u32 	%r1378, %r1377, %r2062;
	and.b32  	%r1373, %r1378, %r171;
	mov.b32 	%r1353, 1;
	// begin inline asm
	{
    .reg .pred p;
    and.b32 %r1351, %r1373, %r1353;    setp.ne.u32 p, %r1351, 0;
    vote.ballot.sync.b32 %r1351, p, 0xffffffff;
    @!p not.b32 %r1351, %r1351;
}

	// end inline asm
	mov.b32 	%r1356, 2;
	// begin inline asm
	{
    .reg .pred p;
    and.b32 %r1354, %r1373, %r1356;    setp.ne.u32 p, %r1354, 0;
    vote.ballot.sync.b32 %r1354, p, 0xffffffff;
    @!p not.b32 %r1354, %r1354;
}

	// end inline asm
	and.b32  	%r1379, %r1354, %r1351;
	mov.b32 	%r1359, 4;
	// begin inline asm
	{
    .reg .pred p;
    and.b32 %r1357, %r1373, %r1359;    setp.ne.u32 p, %r1357, 0;
    vote.ballot.sync.b32 %r1357, p, 0xffffffff;
    @!p not.b32 %r1357, %r1357;
}

	// end inline asm
	and.b32  	%r1380, %r1357, %r1379;
	mov.b32 	%r1362, 8;
	// begin inline asm
	{
    .reg .pred p;
    and.b32 %r1360, %r1373, %r1362;    setp.ne.u32 p, %r1360, 0;
    vote.ballot.sync.b32 %r1360, p, 0xffffffff;
    @!p not.b32 %r1360, %r1360;
}

	// end inline asm
	and.b32  	%r1381, %r1360, %r1380;
	mov.b32 	%r1365, 16;
	// begin inline asm
	{
    .reg .pred p;
    and.b32 %r1363, %r1373, %r1365;    setp.ne.u32 p, %r1363, 0;
    vote.ballot.sync.b32 %r1363, p, 0xffffffff;
    @!p not.b32 %r1363, %r1363;
}

	// end inline asm
	and.b32  	%r1382, %r1363, %r1381;
	mov.b32 	%r1368, 32;
	// begin inline asm
	{
    .reg .pred p;
    and.b32 %r1366, %r1373, %r1368;    setp.ne.u32 p, %r1366, 0;
    vote.ballot.sync.b32 %r1366, p, 0xffffffff;
    @!p not.b32 %r1366, %r1366;
}

	// end inline asm
	and.b32  	%r1383, %r1366, %r1382;
	mov.b32 	%r1371, 64;
	// begin inline asm
	{
    .reg .pred p;
    and.b32 %r1369, %r1373, %r1371;    setp.ne.u32 p, %r1369, 0;
    vote.ballot.sync.b32 %r1369, p, 0xffffffff;
    @!p not.b32 %r1369, %r1369;
}

	// end inline asm
	and.b32  	%r1384, %r1369, %r1383;
	mov.b32 	%r1374, 128;
	// begin inline asm
	{
    .reg .pred p;
    and.b32 %r1372, %r1373, %r1374;    setp.ne.u32 p, %r1372, 0;
    vote.ballot.sync.b32 %r1372, p, 0xffffffff;
    @!p not.b32 %r1372, %r1372;
}

	// end inline asm
	and.b32  	%r1385, %r1372, %r1384;
	clz.b32 	%r1386, %r1385;
	sub.s32 	%r257, 31, %r1386;
	and.b32  	%r1387, %r780, %r1385;
	popc.b32 	%r258, %r1387;
	setp.ne.s32 	%p199, %r326, %r257;
	mov.b32 	%r2163, 0;
	@%p199 bra 	$L__BB14_209;
	shl.b32 	%r1392, %r1373, 2;
	add.s32 	%r1393, %r169, %r1392;
	atom.shared.add.u32 	%r2163, [%r1393], %r258;
$L__BB14_209:
	ld.param.u32 	%r2063, [_ZN3cub18CUB_300001_SM_10006detail10radix_sort29DeviceRadixSortOnesweepKernelINS1_5radix10policy_hubIffyE10Policy1000ELNS0_9SortOrderE0EffyiiNS1_21identity_decomposer_tEEEvPT5_SB_PT3_PKSC_PT1_PKSG_PT2_PKSK_T4_iiT6__param_9];
	shfl.sync.idx.b32	%r1419|%p200, %r2163, %r257, 31, -1;
	add.s32 	%r261, %r258, %r1419;
	setp.eq.s32 	%p201, %r2133, 2147483647;
	selp.b32 	%r1420, -2147483648, %r2133, %p201;
	shr.u32 	%r1421, %r1420, %r2063;
	and.b32  	%r1416, %r1421, %r171;
	mov.b32 	%r1396, 1;
	// begin inline asm
	{
    .reg .pred p;
    and.b32 %r1394, %r1416, %r1396;    setp.ne.u32 p, %r1394, 0;
    vote.ballot.sync.b32 %r1394, p, 0xffffffff;
    @!p not.b32 %r1394, %r1394;
}

	// end inline asm
	mov.b32 	%r1399, 2;
	// begin inline asm
	{
    .reg .pred p;
    and.b32 %r1397, %r1416, %r1399;    setp.ne.u32 p, %r1397, 0;
    vote.ballot.sync.b32 %r1397, p, 0xffffffff;
    @!p not.b32 %r1397, %r1397;
}

	// end inline asm
	and.b32  	%r1422, %r1397, %r1394;
	mov.b32 	%r1402, 4;
	// begin inline asm
	{
    .reg .pred p;
    and.b32 %r1400, %r1416, %r1402;    setp.ne.u32 p, %r1400, 0;
    vote.ballot.sync.b32 %r1400, p, 0xffffffff;
    @!p not.b32 %r1400, %r1400;
}

	// end inline asm
	and.b32  	%r1423, %r1400, %r1422;
	mov.b32 	%r1405, 8;
	// begin inline asm
	{
    .reg .pred p;
    and.b32 %r1403, %r1416, %r1405;    setp.ne.u32 p, %r1403, 0;
    vote.ballot.sync.b32 %r1403, p, 0xffffffff;
    @!p not.b32 %r1403, %r1403;
}

	// end inline asm
	and.b32  	%r1424, %r1403, %r1423;
	mov.b32 	%r1408, 16;
	// begin inline asm
	{
    .reg .pred p;
    and.b32 %r1406, %r1416, %r1408;    setp.ne.u32 p, %r1406, 0;
    vote.ballot.sync.b32 %r1406, p, 0xffffffff;
    @!p not.b32 %r1406, %r1406;
}

	// end inline asm
	and.b32  	%r1425, %r1406, %r1424;
	mov.b32 	%r1411, 32;
	// begin inline asm
	{
    .reg .pred p;
    and.b32 %r1409, %r1416, %r1411;    setp.ne.u32 p, %r1409, 0;
    vote.ballot.sync.b32 %r1409, p, 0xffffffff;
    @!p not.b32 %r1409, %r1409;
}

	// end inline asm
	and.b32  	%r1426, %r1409, %r1425;
	mov.b32 	%r1414, 64;
	// begin inline asm
	{
    .reg .pred p;
    and.b32 %r1412, %r1416, %r1414;    setp.ne.u32 p, %r1412, 0;
    vote.ballot.sync.b32 %r1412, p, 0xffffffff;
    @!p not.b32 %r1412, %r1412;
}

	// end inline asm
	and.b32  	%r1427, %r1412, %r1426;
	mov.b32 	%r1417, 128;
	// begin inline asm
	{
    .reg .pred p;
    and.b32 %r1415, %r1416, %r1417;    setp.ne.u32 p, %r1415, 0;
    vote.ballot.sync.b32 %r1415, p, 0xffffffff;
    @!p not.b32 %r1415, %r1415;
}

	// end inline asm
	and.b32  	%r1428, %r1415, %r1427;
	clz.b32 	%r1429, %r1428;
	sub.s32 	%r263, 31, %r1429;
	and.b32  	%r1430, %r780, %r1428;
	popc.b32 	%r264, %r1430;
	setp.ne.s32 	%p202, %r326, %r263;
	mov.b32 	%r2164, 0;
	@%p202 bra 	$L__BB14_211;
	shl.b32 	%r1431, %r1, 5;
	and.b32  	%r1432, %r1431, 31744;
	add.s32 	%r1434, %r390, %r1432;
	shl.b32 	%r1435, %r1416, 2;
	add.s32 	%r1436, %r1434, %r1435;
	atom.shared.add.u32 	%r2164, [%r1436], %r264;
$L__BB14_211:
	ld.param.u32 	%r2064, [_ZN3cub18CUB_300001_SM_10006detail10radix_sort29DeviceRadixSortOnesweepKernelINS1_5radix10policy_hubIffyE10Policy1000ELNS0_9SortOrderE0EffyiiNS1_21identity_decomposer_tEEEvPT5_SB_PT3_PKSC_PT1_PKSG_PT2_PKSK_T4_iiT6__param_9];
	shfl.sync.idx.b32	%r1462|%p203, %r2164, %r263, 31, -1;
	add.s32 	%r267, %r264, %r1462;
	setp.eq.s32 	%p204, %r2132, 2147483647;
	selp.b32 	%r1463, -2147483648, %r2132, %p204;
	shr.u32 	%r1464, %r1463, %r2064;
	and.b32  	%r1459, %r1464, %r171;
	mov.b32 	%r1439, 1;
	// begin inline asm
	{
    .reg .pred p;
    and.b32 %r1437, %r1459, %r1439;    setp.ne.u32 p, %r1437, 0;
    vote.ballot.sync.b32 %r1437, p, 0xffffffff;
    @!p not.b32 %r1437, %r1437;
}

	// end inline asm
	mov.b32 	%r1442, 2;
	// begin inline asm
	{
    .reg .pred p;
    and.b32 %r1440, %r1459, %r1442;    setp.ne.u32 p, %r1440, 0;
    vote.ballot.sync.b32 %r1440, p, 0xffffffff;
    @!p not.b32 %r1440, %r1440;
}

	// end inline asm
	and.b32  	%r1465, %r1440, %r1437;
	mov.b32 	%r1445, 4;
	// begin inline asm
	{
    .reg .pred p;
    and.b32 %r1443, %r1459, %r1445;    setp.ne.u32 p, %r1443, 0;
    vote.ballot.sync.b32 %r1443, p, 0xffffffff;
    @!p not.b32 %r1443, %r1443;
}

	// end inline asm
	and.b32  	%r1466, %r1443, %r1465;
	mov.b32 	%r1448, 8;
	// begin inline asm
	{
    .reg .pred p;
    and.b32 %r1446, %r1459, %r1448;    setp.ne.u32 p, %r1446, 0;
    vote.ballot.sync.b32 %r1446, p, 0xffffffff;
    @!p not.b32 %r1446, %r1446;
}

	// end inline asm
	and.b32  	%r1467, %r1446, %r1466;
	mov.b32 	%r1451, 16;
	// begin inline asm
	{
    .reg .pred p;
    and.b32 %r1449, %r1459, %r1451;    setp.ne.u32 p, %r1449, 0;
    vote.ballot.sync.b32 %r1449, p, 0xffffffff;
    @!p not.b32 %r1449, %r1449;
}

	// end inline asm
	and.b32  	%r1468, %r1449, %r1467;
	mov.b32 	%r1454, 32;
	// begin inline asm
	{
    .reg .pred p;
    and.b32 %r1452, %r1459, %r1454;    setp.ne.u32 p, %r1452, 0;
    vote.ballot.sync.b32 %r1452, p, 0xffffffff;
    @!p not.b32 %r1452, %r1452;
}

	// end inline asm
	and.b32  	%r1469, %r1452, %r1468;
	mov.b32 	%r1457, 64;
	// begin inline asm
	{
    .reg .pred p;
    and.b32 %r1455, %r1459, %r1457;    setp.ne.u32 p, %r1455, 0;
    vote.ballot.sync.b32 %r1455, p, 0xffffffff;
    @!p not.b32 %r1455, %r1455;
}

	// end inline asm
	and.b32  	%r1470, %r1455, %r1469;
	mov.b32 	%r1460, 128;
	// begin inline asm
	{
    .reg .pred p;
    and.b32 %r1458, %r1459, %r1460;    setp.ne.u32 p, %r1458, 0;
    vote.ballot.sync.b32 %r1458, p, 0xffffffff;
    @!p not.b32 %r1458, %r1458;
}

	// end inline asm
	and.b32  	%r1471, %r1458, %r1470;
	clz.b32 	%r1472, %r1471;
	sub.s32 	%r269, 31, %r1472;
	and.b32  	%r1473, %r780, %r1471;
	popc.b32 	%r270, %r1473;
	setp.ne.s32 	%p205, %r326, %r269;
	mov.b32 	%r2165, 0;
	@%p205 bra 	$L__BB14_213;
	shl.b32 	%r1478, %r1459, 2;
	add.s32 	%r1479, %r169, %r1478;
	atom.shared.add.u32 	%r2165, [%r1479], %r270;
$L__BB14_213:
	setp.gt.u32 	%p206, %r1, 255;
	shfl.sync.idx.b32	%r1480|%p207, %r2165, %r269, 31, -1;
	add.s32 	%r1481, %r270, %r1480;
	bar.sync 	0;
	shl.b32 	%r1482, %r177, 2;
	add.s32 	%r273, %r390, %r1482;
	st.shared.u32 	[%r273+-4], %r2148;
	shl.b32 	%r1484, %r183, 2;
	add.s32 	%r274, %r390, %r1484;
	st.shared.u32 	[%r274+-4], %r2147;
	shl.b32 	%r1485, %r189, 2;
	add.s32 	%r275, %r390, %r1485;
	st.shared.u32 	[%r275+-4], %r2146;
	shl.b32 	%r1486, %r195, 2;
	add.s32 	%r276, %r390, %r1486;
	st.shared.u32 	[%r276+-4], %r2145;
	shl.b32 	%r1487, %r201, 2;
	add.s32 	%r277, %r390, %r1487;
	st.shared.u32 	[%r277+-4], %r2144;
	shl.b32 	%r1488, %r207, 2;
	add.s32 	%r278, %r390, %r1488;
	st.shared.u32 	[%r278+-4], %r2143;
	shl.b32 	%r1489, %r213, 2;
	add.s32 	%r279, %r390, %r1489;
	st.shared.u32 	[%r279+-4], %r2142;
	shl.b32 	%r1490, %r219, 2;
	add.s32 	%r280, %r390, %r1490;
	st.shared.u32 	[%r280+-4], %r2141;
	shl.b32 	%r1491, %r225, 2;
	add.s32 	%r281, %r390, %r1491;
	st.shared.u32 	[%r281+-4], %r2140;
	shl.b32 	%r1492, %r231, 2;
	add.s32 	%r282, %r390, %r1492;
	st.shared.u32 	[%r282+-4], %r2139;
	shl.b32 	%r1493, %r237, 2;
	add.s32 	%r283, %r390, %r1493;
	st.shared.u32 	[%r283+-4], %r2138;
	shl.b32 	%r1494, %r243, 2;
	add.s32 	%r284, %r390, %r1494;
	st.shared.u32 	[%r284+-4], %r2137;
	shl.b32 	%r1495, %r249, 2;
	add.s32 	%r285, %r390, %r1495;
	st.shared.u32 	[%r285+-4], %r2136;
	shl.b32 	%r1496, %r255, 2;
	add.s32 	%r286, %r390, %r1496;
	st.shared.u32 	[%r286+-4], %r2135;
	shl.b32 	%r1497, %r261, 2;
	add.s32 	%r287, %r390, %r1497;
	st.shared.u32 	[%r287+-4], %r2134;
	shl.b32 	%r1498, %r267, 2;
	add.s32 	%r288, %r390, %r1498;
	st.shared.u32 	[%r288+-4], %r2133;
	shl.b32 	%r1499, %r1481, 2;
	add.s32 	%r289, %r390, %r1499;
	st.shared.u32 	[%r289+-4], %r2132;
	shl.b32 	%r1500, %r1, 3;
	add.s32 	%r1501, %r390, %r1500;
	add.s32 	%r290, %r1501, 26112;
	@%p206 bra 	$L__BB14_221;
	ld.param.u64 	%rd437, [_ZN3cub18CUB_300001_SM_10006detail10radix_sort29DeviceRadixSortOnesweepKernelINS1_5radix10policy_hubIffyE10Policy1000ELNS0_9SortOrderE0EffyiiNS1_21identity_decomposer_tEEEvPT5_SB_PT3_PKSC_PT1_PKSG_PT2_PKSK_T4_iiT6__param_3];
	cvta.to.global.u64 	%rd94, %rd437;
	shl.b64 	%rd95, %rd9, 3;
	add.s64 	%rd96, %rd94, %rd95;
	ld.global.u64 	%rd97, [%rd96];
	cvt.s64.s32 	%rd98, %r168;
	sub.s64 	%rd456, %rd97, %rd98;
	st.shared.u64 	[%r290], %rd456;
	setp.lt.s32 	%p208, %r4, 1;
	mov.u32 	%r2169, %r2127;
	@%p208 bra 	$L__BB14_220;
	mov.b32 	%r2167, -1;
	mov.u32 	%r2166, %r4;
	mov.u32 	%r2169, %r2127;
$L__BB14_216:
	ld.param.u64 	%rd430, [_ZN3cub18CUB_300001_SM_10006detail10radix_sort29DeviceRadixSortOnesweepKernelINS1_5radix10policy_hubIffyE10Policy1000ELNS0_9SortOrderE0EffyiiNS1_21identity_decomposer_tEEEvPT5_SB_PT3_PKSC_PT1_PKSG_PT2_PKSK_T4_iiT6__param_0];
	add.s32 	%r294, %r2166, -1;
	shl.b32 	%r1503, %r294, 8;
	add.s32 	%r1504, %r1503, %r1;
	cvta.to.global.u64 	%rd99, %rd430;
	mul.wide.s32 	%rd100, %r1504, 4;
	add.s64 	%rd19, %rd99, %rd100;
$L__BB14_217:
	membar.cta;
	ld.volatile.global.u32 	%r295, [%rd19];
	setp.eq.s32 	%p209, %r295, 0;
	@%p209 bra 	$L__BB14_217;
	and.b32  	%r1505, %r295, 1073741823;
	add.s32 	%r2169, %r1505, %r2169;
	setp.gt.s32 	%p210, %r295, -1;
	vote.sync.ballot.b32 	%r2167, %p210, %r2167;
	setp.gt.u32 	%p212, %r2166, 1;
	and.pred  	%p213, %p210, %p212;
	mov.u32 	%r2166, %r294;
	@%p213 bra 	$L__BB14_216;
	ld.shared.u64 	%rd456, [%r290];
$L__BB14_220:
	ld.param.u64 	%rd431, [_ZN3cub18CUB_300001_SM_10006detail10radix_sort29DeviceRadixSortOnesweepKernelINS1_5radix10policy_hubIffyE10Policy1000ELNS0_9SortOrderE0EffyiiNS1_21identity_decomposer_tEEEvPT5_SB_PT3_PKSC_PT1_PKSG_PT2_PKSK_T4_iiT6__param_0];
	or.b32  	%r1506, %r2169, -2147483648;
	cvta.to.global.u64 	%rd101, %rd431;
	add.s64 	%rd103, %rd101, %rd59;
	st.volatile.global.u32 	[%rd103], %r1506;
	sub.s32 	%r1509, %r2169, %r2127;
	cvt.s64.s32 	%rd104, %r1509;
	add.s64 	%rd105, %rd456, %rd104;
	st.shared.u64 	[%r290], %rd105;
$L__BB14_221:
	ld.param.u32 	%r2040, [_ZN3cub18CUB_300001_SM_10006detail10radix_sort29DeviceRadixSortOnesweepKernelINS1_5radix10policy_hubIffyE10Policy1000ELNS0_9SortOrderE0EffyiiNS1_21identity_decomposer_tEEEvPT5_SB_PT3_PKSC_PT1_PKSG_PT2_PKSK_T4_iiT6__param_8];
	ld.param.u64 	%rd434, [_ZN3cub18CUB_300001_SM_10006detail10radix_sort29DeviceRadixSortOnesweepKernelINS1_5radix10policy_hubIffyE10Policy1000ELNS0_9SortOrderE0EffyiiNS1_21identity_decomposer_tEEEvPT5_SB_PT3_PKSC_PT1_PKSG_PT2_PKSK_T4_iiT6__param_2];
	setp.gt.u32 	%p214, %r1, 255;
	mad.lo.s32 	%r299, %r4, 6528, 6528;
	setp.lt.s32 	%p215, %r299, %r2040;
	setp.eq.s64 	%p216, %rd434, 0;
	or.pred  	%p217, %p216, %p215;
	or.pred  	%p218, %p214, %p217;
	@%p218 bra 	$L__BB14_223;
	ld.param.u64 	%rd435, [_ZN3cub18CUB_300001_SM_10006detail10radix_sort29DeviceRadixSortOnesweepKernelINS1_5radix10policy_hubIffyE10Policy1000ELNS0_9SortOrderE0EffyiiNS1_21identity_decomposer_tEEEvPT5_SB_PT3_PKSC_PT1_PKSG_PT2_PKSK_T4_iiT6__param_2];
	ld.shared.u64 	%rd106, [%r290];
	cvt.s64.s32 	%rd107, %r2127;
	cvt.s64.s32 	%rd108, %r168;
	add.s64 	%rd109, %rd108, %rd107;
	add.s64 	%rd110, %rd109, %rd106;
	cvta.to.global.u64 	%rd111, %rd435;
	shl.b64 	%rd112, %rd9, 3;
	add.s64 	%rd113, %rd111, %rd112;
	st.global.u64 	[%rd113], %rd110;
$L__BB14_223:
	ld.param.u32 	%r2041, [_ZN3cub18CUB_300001_SM_10006detail10radix_sort29DeviceRadixSortOnesweepKernelINS1_5radix10policy_hubIffyE10Policy1000ELNS0_9SortOrderE0EffyiiNS1_21identity_decomposer_tEEEvPT5_SB_PT3_PKSC_PT1_PKSG_PT2_PKSK_T4_iiT6__param_8];
	ld.param.u64 	%rd438, [_ZN3cub18CUB_300001_SM_10006detail10radix_sort29DeviceRadixSortOnesweepKernelINS1_5radix10policy_hubIffyE10Policy1000ELNS0_9SortOrderE0EffyiiNS1_21identity_decomposer_tEEEvPT5_SB_PT3_PKSC_PT1_PKSG_PT2_PKSK_T4_iiT6__param_4];
	cvta.to.global.u64 	%rd22, %rd438;
	setp.gt.s32 	%p219, %r299, %r2041;
	bar.sync 	0;
	@%p219 bra 	$L__BB14_225;
	ld.param.u32 	%r2065, [_ZN3cub18CUB_300001_SM_10006detail10radix_sort29DeviceRadixSortOnesweepKernelINS1_5radix10policy_hubIffyE10Policy1000ELNS0_9SortOrderE0EffyiiNS1_21identity_decomposer_tEEEvPT5_SB_PT3_PKSC_PT1_PKSG_PT2_PKSK_T4_iiT6__param_9];
	ld.shared.u32 	%r1512, [%r118];
	setp.eq.s32 	%p220, %r1512, 2147483647;
	selp.b32 	%r1513, -2147483648, %r1512, %p220;
	shr.u32 	%r1514, %r1513, %r2065;
	and.b32  	%r1515, %r1514, %r171;
	shl.b32 	%r1516, %r1515, 3;
	add.s32 	%r1518, %r390, 26112;
	add.s32 	%r1519, %r1518, %r1516;
	ld.shared.u64 	%rd114, [%r1519];
	add.s64 	%rd115, %rd114, %rd9;
	setp.gt.s32 	%p221, %r1512, -1;
	selp.b32 	%r1520, -1, -2147483648, %p221;
	xor.b32  	%r1521, %r1520, %r1512;
	shl.b64 	%rd116, %rd115, 2;
	add.s64 	%rd117, %rd22, %rd116;
	st.global.u32 	[%rd117], %r1521;
	bar.warp.sync 	-1;
	ld.shared.u32 	%r1522, [%r118+1536];
	setp.eq.s32 	%p222, %r1522, 2147483647;
	selp.b32 	%r1523, -2147483648, %r1522, %p222;
	shr.u32 	%r1524, %r1523, %r2065;
	and.b32  	%r1525, %r1524, %r171;
	shl.b32 	%r1526, %r1525, 3;
	add.s32 	%r1527, %r1518, %r1526;
	ld.shared.u64 	%rd118, [%r1527];
	add.s64 	%rd119, %rd118, %rd9;
	setp.gt.s32 	%p223, %r1522, -1;
	selp.b32 	%r1528, -1, -2147483648, %p223;
	xor.b32  	%r1529, %r1528, %r1522;
	shl.b64 	%rd120, %rd119, 2;
	add.s64 	%rd121, %rd22, %rd120;
	st.global.u32 	[%rd121+1536], %r1529;
	bar.warp.sync 	-1;
	ld.shared.u32 	%r1530, [%r118+3072];
	setp.eq.s32 	%p224, %r1530, 2147483647;
	selp.b32 	%r1531, -2147483648, %r1530, %p224;
	shr.u32 	%r1532, %r1531, %r2065;
	and.b32  	%r1533, %r1532, %r171;
	shl.b32 	%r1534, %r1533, 3;
	add.s32 	%r1535, %r1518, %r1534;
	ld.shared.u64 	%rd122, [%r1535];
	add.s64 	%rd123, %rd122, %rd9;
	setp.gt.s32 	%p225, %r1530, -1;
	selp.b32 	%r1536, -1, -2147483648, %p225;
	xor.b32  	%r1537, %r1536, %r1530;
	shl.b64 	%rd124, %rd123, 2;
	add.s64 	%rd125, %rd22, %rd124;
	st.global.u32 	[%rd125+3072], %r1537;
	bar.warp.sync 	-1;
	ld.shared.u32 	%r1538, [%r118+4608];
	setp.eq.s32 	%p226, %r1538, 2147483647;
	selp.b32 	%r1539, -2147483648, %r1538, %p226;
	shr.u32 	%r1540, %r1539, %r2065;
	and.b32  	%r1541, %r1540, %r171;
	shl.b32 	%r1542, %r1541, 3;
	add.s32 	%r1543, %r1518, %r1542;
	ld.shared.u64 	%rd126, [%r1543];
	add.s64 	%rd127, %rd126, %rd9;
	setp.gt.s32 	%p227, %r1538, -1;
	selp.b32 	%r1544, -1, -2147483648, %p227;
	xor.b32  	%r1545, %r1544, %r1538;
	shl.b64 	%rd128, %rd127, 2;
	add.s64 	%rd129, %rd22, %rd128;
	st.global.u32 	[%rd129+4608], %r1545;
	bar.warp.sync 	-1;
	ld.shared.u32 	%r1546, [%r118+6144];
	setp.eq.s32 	%p228, %r1546, 2147483647;
	selp.b32 	%r1547, -2147483648, %r1546, %p228;
	shr.u32 	%r1548, %r1547, %r2065;
	and.b32  	%r1549, %r1548, %r171;
	shl.b32 	%r1550, %r1549, 3;
	add.s32 	%r1551, %r1518, %r1550;
	ld.shared.u64 	%rd130, [%r1551];
	add.s64 	%rd131, %rd130, %rd9;
	setp.gt.s32 	%p229, %r1546, -1;
	selp.b32 	%r1552, -1, -2147483648, %p229;
	xor.b32  	%r1553, %r1552, %r1546;
	shl.b64 	%rd132, %rd131, 2;
	add.s64 	%rd133, %rd22, %rd132;
	st.global.u32 	[%rd133+6144], %r1553;
	bar.warp.sync 	-1;
	ld.shared.u32 	%r1554, [%r118+7680];
	setp.eq.s32 	%p230, %r1554, 2147483647;
	selp.b32 	%r1555, -2147483648, %r1554, %p230;
	shr.u32 	%r1556, %r1555, %r2065;
	and.b32  	%r1557, %r1556, %r171;
	shl.b32 	%r1558, %r1557, 3;
	add.s32 	%r1559, %r1518, %r1558;
	ld.shared.u64 	%rd134, [%r1559];
	add.s64 	%rd135, %rd134, %rd9;
	setp.gt.s32 	%p231, %r1554, -1;
	selp.b32 	%r1560, -1, -2147483648, %p231;
	xor.b32  	%r1561, %r1560, %r1554;
	shl.b64 	%rd136, %rd135, 2;
	add.s64 	%rd137, %rd22, %rd136;
	st.global.u32 	[%rd137+7680], %r1561;
	bar.warp.sync 	-1;
	ld.shared.u32 	%r1562, [%r118+9216];
	setp.eq.s32 	%p232, %r1562, 2147483647;
	selp.b32 	%r1563, -2147483648, %r1562, %p232;
	shr.u32 	%r1564, %r1563, %r2065;
	and.b32  	%r1565, %r1564, %r171;
	shl.b32 	%r1566, %r1565, 3;
	add.s32 	%r1567, %r1518, %r1566;
	ld.shared.u64 	%rd138, [%r1567];
	add.s64 	%rd139, %rd138, %rd9;
	setp.gt.s32 	%p233, %r1562, -1;
	selp.b32 	%r1568, -1, -2147483648, %p233;
	xor.b32  	%r1569, %r1568, %r1562;
	shl.b64 	%rd140, %rd139, 2;
	add.s64 	%rd141, %rd22, %rd140;
	st.global.u32 	[%rd141+9216], %r1569;
	bar.warp.sync 	-1;
	ld.shared.u32 	%r1570, [%r118+10752];
	setp.eq.s32 	%p234, %r1570, 2147483647;
	selp.b32 	%r1571, -2147483648, %r1570, %p234;
	shr.u32 	%r1572, %r1571, %r2065;
	and.b32  	%r1573, %r1572, %r171;
	shl.b32 	%r1574, %r1573, 3;
	add.s32 	%r1575, %r1518, %r1574;
	ld.shared.u64 	%rd142, [%r1575];
	add.s64 	%rd143, %rd142, %rd9;
	setp.gt.s32 	%p235, %r1570, -1;
	selp.b32 	%r1576, -1, -2147483648, %p235;
	xor.b32  	%r1577, %r1576, %r1570;
	shl.b64 	%rd144, %rd143, 2;
	add.s64 	%rd145, %rd22, %rd144;
	st.global.u32 	[%rd145+10752], %r1577;
	bar.warp.sync 	-1;
	ld.shared.u32 	%r1578, [%r118+12288];
	setp.eq.s32 	%p236, %r1578, 2147483647;
	selp.b32 	%r1579, -2147483648, %r1578, %p236;
	shr.u32 	%r1580, %r1579, %r2065;
	and.b32  	%r1581, %r1580, %r171;
	shl.b32 	%r1582, %r1581, 3;
	add.s32 	%r1583, %r1518, %r1582;
	ld.shared.u64 	%rd146, [%r1583];
	add.s64 	%rd147, %rd146, %rd9;
	setp.gt.s32 	%p237, %r1578, -1;
	selp.b32 	%r1584, -1, -2147483648, %p237;
	xor.b32  	%r1585, %r1584, %r1578;
	shl.b64 	%rd148, %rd147, 2;
	add.s64 	%rd149, %rd22, %rd148;
	st.global.u32 	[%rd149+12288], %r1585;
	bar.warp.sync 	-1;
	ld.shared.u32 	%r1586, [%r118+13824];
	setp.eq.s32 	%p238, %r1586, 2147483647;
	selp.b32 	%r1587, -2147483648, %r1586, %p238;
	shr.u32 	%r1588, %r1587, %r2065;
	and.b32  	%r1589, %r1588, %r171;
	shl.b32 	%r1590, %r1589, 3;
	add.s32 	%r1591, %r1518, %r1590;
	ld.shared.u64 	%rd150, [%r1591];
	add.s64 	%rd151, %rd150, %rd9;
	setp.gt.s32 	%p239, %r1586, -1;
	selp.b32 	%r1592, -1, -2147483648, %p239;
	xor.b32  	%r1593, %r1592, %r1586;
	shl.b64 	%rd152, %rd151, 2;
	add.s64 	%rd153, %rd22, %rd152;
	st.global.u32 	[%rd153+13824], %r1593;
	bar.warp.sync 	-1;
	ld.shared.u32 	%r1594, [%r118+15360];
	setp.eq.s32 	%p240, %r1594, 2147483647;
	selp.b32 	%r1595, -2147483648, %r1594, %p240;
	shr.u32 	%r1596, %r1595, %r2065;
	and.b32  	%r1597, %r1596, %r171;
	shl.b32 	%r1598, %r1597, 3;
	add.s32 	%r1599, %r1518, %r1598;
	ld.shared.u64 	%rd154, [%r1599];
	add.s64 	%rd155, %rd154, %rd9;
	setp.gt.s32 	%p241, %r1594, -1;
	selp.b32 	%r1600, -1, -2147483648, %p241;
	xor.b32  	%r1601, %r1600, %r1594;
	shl.b64 	%rd156, %rd155, 2;
	add.s64 	%rd157, %rd22, %rd156;
	st.global.u32 	[%rd157+15360], %r1601;
	bar.warp.sync 	-1;
	ld.shared.u32 	%r1602, [%r118+16896];
	setp.eq.s32 	%p242, %r1602, 2147483647;
	selp.b32 	%r1603, -2147483648, %r1602, %p242;
	shr.u32 	%r1604, %r1603, %r2065;
	and.b32  	%r1605, %r1604, %r171;
	shl.b32 	%r1606, %r1605, 3;
	add.s32 	%r1607, %r1518, %r1606;
	ld.shared.u64 	%rd158, [%r1607];
	add.s64 	%rd159, %rd158, %rd9;
	setp.gt.s32 	%p243, %r1602, -1;
	selp.b32 	%r1608, -1, -2147483648, %p243;
	xor.b32  	%r1609, %r1608, %r1602;
	shl.b64 	%rd160, %rd159, 2;
	add.s64 	%rd161, %rd22, %rd160;
	st.global.u32 	[%rd161+16896], %r1609;
	bar.warp.sync 	-1;
	ld.shared.u32 	%r1610, [%r118+18432];
	setp.eq.s32 	%p244, %r1610, 2147483647;
	selp.b32 	%r1611, -2147483648, %r1610, %p244;
	shr.u32 	%r1612, %r1611, %r2065;
	and.b32  	%r1613, %r1612, %r171;
	shl.b32 	%r1614, %r1613, 3;
	add.s32 	%r1615, %r1518, %r1614;
	ld.shared.u64 	%rd162, [%r1615];
	add.s64 	%rd163, %rd162, %rd9;
	setp.gt.s32 	%p245, %r1610, -1;
	selp.b32 	%r1616, -1, -2147483648, %p245;
	xor.b32  	%r1617, %r1616, %r1610;
	shl.b64 	%rd164, %rd163, 2;
	add.s64 	%rd165, %rd22, %rd164;
	st.global.u32 	[%rd165+18432], %r1617;
	bar.warp.sync 	-1;
	ld.shared.u32 	%r1618, [%r118+19968];
	setp.eq.s32 	%p246, %r1618, 2147483647;
	selp.b32 	%r1619, -2147483648, %r1618, %p246;
	shr.u32 	%r1620, %r1619, %r2065;
	and.b32  	%r1621, %r1620, %r171;
	shl.b32 	%r1622, %r1621, 3;
	add.s32 	%r1623, %r1518, %r1622;
	ld.shared.u64 	%rd166, [%r1623];
	add.s64 	%rd167, %rd166, %rd9;
	setp.gt.s32 	%p247, %r1618, -1;
	selp.b32 	%r1624, -1, -2147483648, %p247;
	xor.b32  	%r1625, %r1624, %r1618;
	shl.b64 	%rd168, %rd167, 2;
	add.s64 	%rd169, %rd22, %rd168;
	st.global.u32 	[%rd169+19968], %r1625;
	bar.warp.sync 	-1;
	ld.shared.u32 	%r1626, [%r118+21504];
	setp.eq.s32 	%p248, %r1626, 2147483647;
	selp.b32 	%r1627, -2147483648, %r1626, %p248;
	shr.u32 	%r1628, %r1627, %r2065;
	and.b32  	%r1629, %r1628, %r171;
	shl.b32 	%r1630, %r1629, 3;
	add.s32 	%r1631, %r1518, %r1630;
	ld.shared.u64 	%rd170, [%r1631];
	add.s64 	%rd171, %rd170, %rd9;
	setp.gt.s32 	%p249, %r1626, -1;
	selp.b32 	%r1632, -1, -2147483648, %p249;
	xor.b32  	%r1633, %r1632, %r1626;
	shl.b64 	%rd172, %rd171, 2;
	add.s64 	%rd173, %rd22, %rd172;
	st.global.u32 	[%rd173+21504], %r1633;
	bar.warp.sync 	-1;
	ld.shared.u32 	%r1634, [%r118+23040];
	setp.eq.s32 	%p250, %r1634, 2147483647;
	selp.b32 	%r1635, -2147483648, %r1634, %p250;
	shr.u32 	%r1636, %r1635, %r2065;
	and.b32  	%r1637, %r1636, %r171;
	shl.b32 	%r1638, %r1637, 3;
	add.s32 	%r1639, %r1518, %r1638;
	ld.shared.u64 	%rd174, [%r1639];
	add.s64 	%rd175, %rd174, %rd9;
	setp.gt.s32 	%p251, %r1634, -1;
	selp.b32 	%r1640, -1, -2147483648, %p251;
	xor.b32  	%r1641, %r1640, %r1634;
	shl.b64 	%rd176, %rd175, 2;
	add.s64 	%rd177, %rd22, %rd176;
	st.global.u32 	[%rd177+23040], %r1641;
	bar.warp.sync 	-1;
	ld.shared.u32 	%r1642, [%r118+24576];
	setp.eq.s32 	%p252, %r1642, 2147483647;
	selp.b32 	%r1643, -2147483648, %r1642, %p252;
	shr.u32 	%r1644, %r1643, %r2065;
	and.b32  	%r1645, %r1644, %r171;
	shl.b32 	%r1646, %r1645, 3;
	add.s32 	%r1647, %r1518, %r1646;
	ld.shared.u64 	%rd178, [%r1647];
	add.s64 	%rd179, %rd178, %rd9;
	setp.gt.s32 	%p253, %r1642, -1;
	selp.b32 	%r1648, -1, -2147483648, %p253;
	xor.b32  	%r1649, %r1648, %r1642;
	shl.b64 	%rd180, %rd179, 2;
	add.s64 	%rd181, %rd22, %rd180;
	st.global.u32 	[%rd181+24576], %r1649;
	bar.warp.sync 	-1;
	bra.uni 	$L__BB14_260;
$L__BB14_225:
	ld.param.u32 	%r2042, [_ZN3cub18CUB_300001_SM_10006detail10radix_sort29DeviceRadixSortOnesweepKernelINS1_5radix10policy_hubIffyE10Policy1000ELNS0_9SortOrderE0EffyiiNS1_21identity_decomposer_tEEEvPT5_SB_PT3_PKSC_PT1_PKSG_PT2_PKSK_T4_iiT6__param_8];
	mad.lo.s32 	%r301, %r4, -6528, %r2042;
	setp.ge.s32 	%p254, %r1, %r301;
	@%p254 bra 	$L__BB14_227;
	ld.param.u32 	%r2066, [_ZN3cub18CUB_300001_SM_10006detail10radix_sort29DeviceRadixSortOnesweepKernelINS1_5radix10policy_hubIffyE10Policy1000ELNS0_9SortOrderE0EffyiiNS1_21identity_decomposer_tEEEvPT5_SB_PT3_PKSC_PT1_PKSG_PT2_PKSK_T4_iiT6__param_9];
	ld.shared.u32 	%r1650, [%r118];
	setp.eq.s32 	%p255, %r1650, 2147483647;
	selp.b32 	%r1651, -2147483648, %r1650, %p255;
	shr.u32 	%r1652, %r1651, %r2066;
	and.b32  	%r1653, %r1652, %r171;
	shl.b32 	%r1654, %r1653, 3;
	add.s32 	%r1656, %r390, %r1654;
	ld.shared.u64 	%rd182, [%r1656+26112];
	setp.gt.s32 	%p256, %r1650, -1;
	selp.b32 	%r1657, -1, -2147483648, %p256;
	xor.b32  	%r1658, %r1657, %r1650;
	add.s64 	%rd183, %rd182, %rd9;
	shl.b64 	%rd184, %rd183, 2;
	add.s64 	%rd185, %rd22, %rd184;
	st.global.u32 	[%rd185], %r1658;
$L__BB14_227:
	bar.warp.sync 	-1;
	add.s32 	%r1659, %r1, 384;
	setp.ge.s32 	%p257, %r1659, %r301;
	@%p257 bra 	$L__BB14_229;
	ld.param.u32 	%r2067, [_ZN3cub18CUB_300001_SM_10006detail10radix_sort29DeviceRadixSortOnesweepKernelINS1_5radix10policy_hubIffyE10Policy1000ELNS0_9SortOrderE0EffyiiNS1_21identity_decomposer_tEEEvPT5_SB_PT3_PKSC_PT1_PKSG_PT2_PKSK_T4_iiT6__param_9];
	ld.shared.u32 	%r1660, [%r118+1536];
	setp.eq.s32 	%p258, %r1660, 2147483647;
	selp.b32 	%r1661, -2147483648, %r1660, %p258;
	shr.u32 	%r1662, %r1661, %r2067;
	and.b32  	%r1663, %r1662, %r171;
	shl.b32 	%r1664, %r1663, 3;
	add.s32 	%r1666, %r390, %r1664;
	ld.shared.u64 	%rd186, [%r1666+26112];
	setp.gt.s32 	%p259, %r1660, -1;
	selp.b32 	%r1667, -1, -2147483648, %p259;
	xor.b32  	%r1668, %r1667, %r1660;
	add.s64 	%rd187, %rd186, %rd9;
	shl.b64 	%rd188, %rd187, 2;
	add.s64 	%rd189, %rd22, %rd188;
	st.global.u32 	[%rd189+1536], %r1668;
$L__BB14_229:
	bar.warp.sync 	-1;
	add.s32 	%r1669, %r1, 768;
	setp.ge.s32 	%p260, %r1669, %r301;
	@%p260 bra 	$L__BB14_231;
	ld.param.u32 	%r2068, [_ZN3cub18CUB_300001_SM_10006detail10radix_sort29DeviceRadixSortOnesweepKernelINS1_5radix10policy_hubIffyE10Policy1000ELNS0_9SortOrderE0EffyiiNS1_21identity_decomposer_tEEEvPT5_SB_PT3_PKSC_PT1_PKSG_PT2_PKSK_T4_iiT6__param_9];
	ld.shared.u32 	%r1670, [%r118+3072];
	setp.eq.s32 	%p261, %r1670, 2147483647;
	selp.b32 	%r1671, -2147483648, %r1670, %p261;
	shr.u32 	%r1672, %r1671, %r2068;
	and.b32  	%r1673, %r1672, %r171;
	shl.b32 	%r1674, %r1673, 3;
	add.s32 	%r1676, %r390, %r1674;
	ld.shared.u64 	%rd190, [%r1676+26112];
	setp.gt.s32 	%p262, %r1670, -1;
	selp.b32 	%r1677, -1, -2147483648, %p262;
	xor.b32  	%r1678, %r1677, %r1670;
	add.s64 	%rd191, %rd190, %rd9;
	shl.b64 	%rd192, %rd191, 2;
	add.s64 	%rd193, %rd22, %rd192;
	st.global.u32 	[%rd193+3072], %r1678;
$L__BB14_231:
	bar.warp.sync 	-1;
	add.s32 	%r1679, %r1, 1152;
	setp.ge.s32 	%p263, %r1679, %r301;
	@%p263 bra 	$L__BB14_233;
	ld.param.u32 	%r2069, [_ZN3cub18CUB_300001_SM_10006detail10radix_sort29DeviceRadixSortOnesweepKernelINS1_5radix10policy_hubIffyE10Policy1000ELNS0_9SortOrderE0EffyiiNS1_21identity_decomposer_tEEEvPT5_SB_PT3_PKSC_PT1_PKSG_PT2_PKSK_T4_iiT6__param_9];
	ld.shared.u32 	%r1680, [%r118+4608];
	setp.eq.s32 	%p264, %r1680, 2147483647;
	selp.b32 	%r1681, -2147483648, %r1680, %p264;
	shr.u32 	%r1682, %r1681, %r2069;
	and.b32  	%r1683, %r1682, %r171;
	shl.b32 	%r1684, %r1683, 3;
	add.s32 	%r1686, %r390, %r1684;
	ld.shared.u64 	%rd194, [%r1686+26112];
	setp.gt.s32 	%p265, %r1680, -1;
	selp.b32 	%r1687, -1, -2147483648, %p265;
	xor.b32  	%r1688, %r1687, %r1680;
	add.s64 	%rd195, %rd194, %rd9;
	shl.b64 	%rd196, %rd195, 2;
	add.s64 	%rd197, %rd22, %rd196;
	st.global.u32 	[%rd197+4608], %r1688;
$L__BB14_233:
	bar.warp.sync 	-1;
	add.s32 	%r1689, %r1, 1536;
	setp.ge.s32 	%p266, %r1689, %r301;
	@%p266 bra 	$L__BB14_235;
	ld.param.u32 	%r2070, [_ZN3cub18CUB_300001_SM_10006detail10radix_sort29DeviceRadixSortOnesweepKernelINS1_5radix10policy_hubIffyE10Policy1000ELNS0_9SortOrderE0EffyiiNS1_21identity_decomposer_tEEEvPT5_SB_PT3_PKSC_PT1_PKSG_PT2_PKSK_T4_iiT6__param_9];
	ld.shared.u32 	%r1690, [%r118+6144];
	setp.eq.s32 	%p267, %r1690, 2147483647;
	selp.b32 	%r1691, -2147483648, %r1690, %p267;
	shr.u32 	%r1692, %r1691, %r2070;
	and.b32  	%r1693, %r1692, %r171;
	shl.b32 	%r1694, %r1693, 3;
	add.s32 	%r1696, %r390, %r1694;
	ld.shared.u64 	%rd198, [%r1696+26112];
	setp.gt.s32 	%p268, %r1690, -1;
	selp.b32 	%r1697, -1, -2147483648, %p268;
	xor.b32  	%r1698, %r1697, %r1690;
	add.s64 	%rd199, %rd198, %rd9;
	shl.b64 	%rd200, %rd199, 2;
	add.s64 	%rd201, %rd22, %rd200;
	st.global.u32 	[%rd201+6144], %r1698;
$L__BB14_235:
	bar.warp.sync 	-1;
	add.s32 	%r1699, %r1, 1920;
	setp.ge.s32 	%p269, %r1699, %r301;
	@%p269 bra 	$L__BB14_237;
	ld.param.u32 	%r2071, [_ZN3cub18CUB_300001_SM_10006detail10radix_sort29DeviceRadixSortOnesweepKernelINS1_5radix10policy_hubIffyE10Policy1000ELNS0_9SortOrderE0EffyiiNS1_21identity_decomposer_tEEEvPT5_SB_PT3_PKSC_PT1_PKSG_PT2_PKSK_T4_iiT6__param_9];
	ld.shared.u32 	%r1700, [%r118+7680];
	setp.eq.s32 	%p270, %r1700, 2147483647;
	selp.b32 	%r1701, -2147483648, %r1700, %p270;
	shr.u32 	%r1702, %r1701, %r2071;
	and.b32  	%r1703, %r1702, %r171;
	shl.b32 	%r1704, %r1703, 3;
	add.s32 	%r1706, %r390, %r1704;
	ld.shared.u64 	%rd202, [%r1706+26112];
	setp.gt.s32 	%p271, %r1700, -1;
	selp.b32 	%r1707, -1, -2147483648, %p271;
	xor.b32  	%r1708, %r1707, %r1700;
	add.s64 	%rd203, %rd202, %rd9;
	shl.b64 	%rd204, %rd203, 2;
	add.s64 	%rd205, %rd22, %rd204;
	st.global.u32 	[%rd205+7680], %r1708;
$L__BB14_237:
	bar.warp.sync 	-1;
	add.s32 	%r1709, %r1, 2304;
	setp.ge.s32 	%p272, %r1709, %r301;
	@%p272 bra 	$L__BB14_239;
	ld.param.u32 	%r2072, [_ZN3cub18CUB_300001_SM_10006detail10radix_sort29DeviceRadixSortOnesweepKernelINS1_5radix10policy_hubIffyE10Policy1000ELNS0_9SortOrderE0EffyiiNS1_21identity_decomposer_tEEEvPT5_SB_PT3_PKSC_PT1_PKSG_PT2_PKSK_T4_iiT6__param_9];
	ld.shared.u32 	%r1710, [%r118+9216];
	setp.eq.s32 	%p273, %r1710, 2147483647;
	selp.b32 	%r1711, -2147483648, %r1710, %p273;
	shr.u32 	%r1712, %r1711, %r2072;
	and.b32  	%r1713, %r1712, %r171;
	shl.b32 	%r1714, %r1713, 3;
	add.s32 	%r1716, %r390, %r1714;
	ld.shared.u64 	%rd206, [%r1716+26112];
	setp.gt.s32 	%p274, %r1710, -1;
	selp.b32 	%r1717, -1, -2147483648, %p274;
	xor.b32  	%r1718, %r1717, %r1710;
	add.s64 	%rd207, %rd206, %rd9;
	shl.b64 	%rd208, %rd207, 2;
	add.s64 	%rd209, %rd22, %rd208;
	st.global.u32 	[%rd209+9216], %r1718;
$L__BB14_239:
	bar.warp.sync 	-1;
	add.s32 	%r1719, %r1, 2688;
	setp.ge.s32 	%p275, %r1719, %r301;
	@%p275 bra 	$L__BB14_241;
	ld.param.u32 	%r2073, [_ZN3cub18CUB_300001_SM_10006detail10radix_sort29DeviceRadixSortOnesweepKernelINS1_5radix10policy_hubIffyE10Policy1000ELNS0_9SortOrderE0EffyiiNS1_21identity_decomposer_tEEEvPT5_SB_PT3_PKSC_PT1_PKSG_PT2_PKSK_T4_iiT6__param_9];
	ld.shared.u32 	%r1720, [%r118+10752];
	setp.eq.s32 	%p276, %r1720, 2147483647;
	selp.b32 	%r1721, -2147483648, %r1720, %p276;
	shr.u32 	%r1722, %r1721, %r2073;
	and.b32  	%r1723, %r1722, %r171;
	shl.b32 	%r1724, %r1723, 3;
	add.s32 	%r1726, %r390, %r1724;
	ld.shared.u64 	%rd210, [%r1726+26112];
	setp.gt.s32 	%p277, %r1720, -1;
	selp.b32 	%r1727, -1, -2147483648, %p277;
	xor.b32  	%r1728, %r1727, %r1720;
	add.s64 	%rd211, %rd210, %rd9;
	shl.b64 	%rd212, %rd211, 2;
	add.s64 	%rd213, %rd22, %rd212;
	st.global.u32 	[%rd213+10752], %r1728;
$L__BB14_241:
	bar.warp.sync 	-1;
	or.b32  	%r1729, %r1, 3072;
	setp.ge.s32 	%p278, %r1729, %r301;
	@%p278 bra 	$L__BB14_243;
	ld.param.u32 	%r2074, [_ZN3cub18CUB_300001_SM_10006detail10radix_sort29DeviceRadixSortOnesweepKernelINS1_5radix10policy_hubIffyE10Policy1000ELNS0_9SortOrderE0EffyiiNS1_21identity_decomposer_tEEEvPT5_SB_PT3_PKSC_PT1_PKSG_PT2_PKSK_T4_iiT6__param_9];
	ld.shared.u32 	%r1730, [%r118+12288];
	setp.eq.s32 	%p279, %r1730, 2147483647;
	selp.b32 	%r1731, -2147483648, %r1730, %p279;
	shr.u32 	%r1732, %r1731, %r2074;
	and.b32  	%r1733, %r1732, %r171;
	shl.b32 	%r1734, %r1733, 3;
	add.s32 	%r1736, %r390, %r1734;
	ld.shared.u64 	%rd214, [%r1736+26112];
	setp.gt.s32 	%p280, %r1730, -1;
	selp.b32 	%r1737, -1, -2147483648, %p280;
	xor.b32  	%r1738, %r1737, %r1730;
	add.s64 	%rd215, %rd214, %rd9;
	shl.b64 	%rd216, %rd215, 2;
	add.s64 	%rd217, %rd22, %rd216;
	st.global.u32 	[%rd217+12288], %r1738;
$L__BB14_243:
	bar.warp.sync 	-1;
	add.s32 	%r1739, %r1, 3456;
	setp.ge.s32 	%p281, %r1739, %r301;
	@%p281 bra 	$L__BB14_245;
	ld.param.u32 	%r2075, [_ZN3cub18CUB_300001_SM_10006detail10radix_sort29DeviceRadixSortOnesweepKernelINS1_5radix10policy_hubIffyE10Policy1000ELNS0_9SortOrderE0EffyiiNS1_21identity_decomposer_tEEEvPT5_SB_PT3_PKSC_PT1_PKSG_PT2_PKSK_T4_iiT6__param_9];
	ld.shared.u32 	%r1740, [%r118+13824];
	setp.eq.s32 	%p282, %r1740, 2147483647;
	selp.b32 	%r1741, -2147483648, %r1740, %p282;
	shr.u32 	%r1742, %r1741, %r2075;
	and.b32  	%r1743, %r1742, %r171;
	shl.b32 	%r1744, %r1743, 3;
	add.s32 	%r1746, %r390, %r1744;
	ld.shared.u64 	%rd218, [%r1746+26112];
	setp.gt.s32 	%p283, %r1740, -1;
	selp.b32 	%r1747, -1, -2147483648, %p283;
	xor.b32  	%r1748, %r1747, %r1740;
	add.s64 	%rd219, %rd218, %rd9;
	shl.b64 	%rd220, %rd219, 2;
	add.s64 	%rd221, %rd22, %rd220;
	st.global.u32 	[%rd221+13824], %r1748;
$L__BB14_245:
	bar.warp.sync 	-1;
	add.s32 	%r1749, %r1, 3840;
	setp.ge.s32 	%p284, %r1749, %r301;
	@%p284 bra 	$L__BB14_247;
	ld.param.u32 	%r2076, [_ZN3cub18CUB_300001_SM_10006detail10radix_sort29DeviceRadixSortOnesweepKernelINS1_5radix10policy_hubIffyE10Policy1000ELNS0_9SortOrderE0EffyiiNS1_21identity_decomposer_tEEEvPT5_SB_PT3_PKSC_PT1_PKSG_PT2_PKSK_T4_iiT6__param_9];
	ld.shared.u32 	%r1750, [%r118+15360];
	setp.eq.s32 	%p285, %r1750, 2147483647;
	selp.b32 	%r1751, -2147483648, %r1750, %p285;
	shr.u32 	%r1752, %r1751, %r2076;
	and.b32  	%r1753, %r1752, %r171;
	shl.b32 	%r1754, %r1753, 3;
	add.s32 	%r1756, %r390, %r1754;
	ld.shared.u64 	%rd222, [%r1756+26112];
	setp.gt.s32 	%p286, %r1750, -1;
	selp.b32 	%r1757, -1, -2147483648, %p286;
	xor.b32  	%r1758, %r1757, %r1750;
	add.s64 	%rd223, %rd222, %rd9;
	shl.b64 	%rd224, %rd223, 2;
	add.s64 	%rd225, %rd22, %rd224;
	st.global.u32 	[%rd225+15360], %r1758;
$L__BB14_247:
	bar.warp.sync 	-1;
	add.s32 	%r1759, %r1, 4224;
	setp.ge.s32 	%p287, %r1759, %r301;
	@%p287 bra 	$L__BB14_249;
	ld.param.u32 	%r2077, [_ZN3cub18CUB_300001_SM_10006detail10radix_sort29DeviceRadixSortOnesweepKernelINS1_5radix10policy_hubIffyE10Policy1000ELNS0_9SortOrderE0EffyiiNS1_21identity_decomposer_tEEEvPT5_SB_PT3_PKSC_PT1_PKSG_PT2_PKSK_T4_iiT6__param_9];
	ld.shared.u32 	%r1760, [%r118+16896];
	setp.eq.s32 	%p288, %r1760, 2147483647;
	selp.b32 	%r1761, -2147483648, %r1760, %p288;
	shr.u32 	%r1762, %r1761, %r2077;
	and.b32  	%r1763, %r1762, %r171;
	shl.b32 	%r1764, %r1763, 3;
	add.s32 	%r1766, %r390, %r1764;
	ld.shared.u64 	%rd226, [%r1766+26112];
	setp.gt.s32 	%p289, %r1760, -1;
	selp.b32 	%r1767, -1, -2147483648, %p289;
	xor.b32  	%r1768, %r1767, %r1760;
	add.s64 	%rd227, %rd226, %rd9;
	shl.b64 	%rd228, %rd227, 2;
	add.s64 	%rd229, %rd22, %rd228;
	st.global.u32 	[%rd229+16896], %r1768;
$L__BB14_249:
	bar.warp.sync 	-1;
	add.s32 	%r1769, %r1, 4608;
	setp.ge.s32 	%p290, %r1769, %r301;
	@%p290 bra 	$L__BB14_251;
	ld.param.u32 	%r2078, [_ZN3cub18CUB_300001_SM_10006detail10radix_sort29DeviceRadixSortOnesweepKernelINS1_5radix10policy_hubIffyE10Policy1000ELNS0_9SortOrderE0EffyiiNS1_21identity_decomposer_tEEEvPT5_SB_PT3_PKSC_PT1_PKSG_PT2_PKSK_T4_iiT6__param_9];
	ld.shared.u32 	%r1770, [%r118+18432];
	setp.eq.s32 	%p291, %r1770, 2147483647;
	selp.b32 	%r1771, -2147483648, %r1770, %p291;
	shr.u32 	%r1772, %r1771, %r2078;
	and.b32  	%r1773, %r1772, %r171;
	shl.b32 	%r1774, %r1773, 3;
	add.s32 	%r1776, %r390, %r1774;
	ld.shared.u64 	%rd230, [%r1776+26112];
	setp.gt.s32 	%p292, %r1770, -1;
	selp.b32 	%r1777, -1, -2147483648, %p292;
	xor.b32  	%r1778, %r1777, %r1770;
	add.s64 	%rd231, %rd230, %rd9;
	shl.b64 	%rd232, %rd231, 2;
	add.s64 	%rd233, %rd22, %rd232;
	st.global.u32 	[%rd233+18432], %r1778;
$L__BB14_251:
	bar.warp.sync 	-1;
	add.s32 	%r1779, %r1, 4992;
	setp.ge.s32 	%p293, %r1779, %r301;
	@%p293 bra 	$L__BB14_253;
	ld.param.u32 	%r2079, [_ZN3cub18CUB_300001_SM_10006detail10radix_sort29DeviceRadixSortOnesweepKernelINS1_5radix10policy_hubIffyE10Policy1000ELNS0_9SortOrderE0EffyiiNS1_21identity_decomposer_tEEEvPT5_SB_PT3_PKSC_PT1_PKSG_PT2_PKSK_T4_iiT6__param_9];
	ld.shared.u32 	%r1780, [%r118+19968];
	setp.eq.s32 	%p294, %r1780, 2147483647;
	selp.b32 	%r1781, -2147483648, %r1780, %p294;
	shr.u32 	%r1782, %r1781, %r2079;
	and.b32  	%r1783, %r1782, %r171;
	shl.b32 	%r1784, %r1783, 3;
	add.s32 	%r1786, %r390, %r1784;
	ld.shared.u64 	%rd234, [%r1786+26112];
	setp.gt.s32 	%p295, %r1780, -1;
	selp.b32 	%r1787, -1, -2147483648, %p295;
	xor.b32  	%r1788, %r1787, %r1780;
	add.s64 	%rd235, %rd234, %rd9;
	shl.b64 	%rd236, %rd235, 2;
	add.s64 	%rd237, %rd22, %rd236;
	st.global.u32 	[%rd237+19968], %r1788;
$L__BB14_253:
	bar.warp.sync 	-1;
	add.s32 	%r1789, %r1, 5376;
	setp.ge.s32 	%p296, %r1789, %r301;
	@%p296 bra 	$L__BB14_255;
	ld.param.u32 	%r2080, [_ZN3cub18CUB_300001_SM_10006detail10radix_sort29DeviceRadixSortOnesweepKernelINS1_5radix10policy_hubIffyE10Policy1000ELNS0_9SortOrderE0EffyiiNS1_21identity_decomposer_tEEEvPT5_SB_PT3_PKSC_PT1_PKSG_PT2_PKSK_T4_iiT6__param_9];
	ld.shared.u32 	%r1790, [%r118+21504];
	setp.eq.s32 	%p297, %r1790, 2147483647;
	selp.b32 	%r1791, -2147483648, %r1790, %p297;
	shr.u32 	%r1792, %r1791, %r2080;
	and.b32  	%r1793, %r1792, %r171;
	shl.b32 	%r1794, %r1793, 3;
	add.s32 	%r1796, %r390, %r1794;
	ld.shared.u64 	%rd238, [%r1796+26112];
	setp.gt.s32 	%p298, %r1790, -1;
	selp.b32 	%r1797, -1, -2147483648, %p298;
	xor.b32  	%r1798, %r1797, %r1790;
	add.s64 	%rd239, %rd238, %rd9;
	shl.b64 	%rd240, %rd239, 2;
	add.s64 	%rd241, %rd22, %rd240;
	st.global.u32 	[%rd241+21504], %r1798;
$L__BB14_255:
	bar.warp.sync 	-1;
	add.s32 	%r1799, %r1, 5760;
	setp.ge.s32 	%p299, %r1799, %r301;
	@%p299 bra 	$L__BB14_257;
	ld.param.u32 	%r2081, [_ZN3cub18CUB_300001_SM_10006detail10radix_sort29DeviceRadixSortOnesweepKernelINS1_5radix10policy_hubIffyE10Policy1000ELNS0_9SortOrderE0EffyiiNS1_21identity_decomposer_tEEEvPT5_SB_PT3_PKSC_PT1_PKSG_PT2_PKSK_T4_iiT6__param_9];
	ld.shared.u32 	%r1800, [%r118+23040];
	setp.eq.s32 	%p300, %r1800, 2147483647;
	selp.b32 	%r1801, -2147483648, %r1800, %p300;
	shr.u32 	%r1802, %r1801, %r2081;
	and.b32  	%r1803, %r1802, %r171;
	shl.b32 	%r1804, %r1803, 3;
	add.s32 	%r1806, %r390, %r1804;
	ld.shared.u64 	%rd242, [%r1806+26112];
	setp.gt.s32 	%p301, %r1800, -1;
	selp.b32 	%r1807, -1, -2147483648, %p301;
	xor.b32  	%r1808, %r1807, %r1800;
	add.s64 	%rd243, %rd242, %rd9;
	shl.b64 	%rd244, %rd243, 2;
	add.s64 	%rd245, %rd22, %rd244;
	st.global.u32 	[%rd245+23040], %r1808;
$L__BB14_257:
	bar.warp.sync 	-1;
	or.b32  	%r1809, %r1, 6144;
	setp.ge.s32 	%p302, %r1809, %r301;
	@%p302 bra 	$L__BB14_259;
	ld.param.u32 	%r2082, [_ZN3cub18CUB_300001_SM_10006detail10radix_sort29DeviceRadixSortOnesweepKernelINS1_5radix10policy_hubIffyE10Policy1000ELNS0_9SortOrderE0EffyiiNS1_21identity_decomposer_tEEEvPT5_SB_PT3_PKSC_PT1_PKSG_PT2_PKSK_T4_iiT6__param_9];
	ld.shared.u32 	%r1810, [%r118+24576];
	setp.eq.s32 	%p303, %r1810, 2147483647;
	selp.b32 	%r1811, -2147483648, %r1810, %p303;
	shr.u32 	%r1812, %r1811, %r2082;
	and.b32  	%r1813, %r1812, %r171;
	shl.b32 	%r1814, %r1813, 3;
	add.s32 	%r1816, %r390, %r1814;
	ld.shared.u64 	%rd246, [%r1816+26112];
	setp.gt.s32 	%p304, %r1810, -1;
	selp.b32 	%r1817, -1, -2147483648, %p304;
	xor.b32  	%r1818, %r1817, %r1810;
	add.s64 	%rd247, %rd246, %rd9;
	shl.b64 	%rd248, %rd247, 2;
	add.s64 	%rd249, %rd22, %rd248;
	st.global.u32 	[%rd249+24576], %r1818;
$L__BB14_259:
	bar.warp.sync 	-1;
$L__BB14_260:
	ld.param.u32 	%r2083, [_ZN3cub18CUB_300001_SM_10006detail10radix_sort29DeviceRadixSortOnesweepKernelINS1_5radix10policy_hubIffyE10Policy1000ELNS0_9SortOrderE0EffyiiNS1_21identity_decomposer_tEEEvPT5_SB_PT3_PKSC_PT1_PKSG_PT2_PKSK_T4_iiT6__param_9];
	ld.param.u32 	%r2043, [_ZN3cub18CUB_300001_SM_10006detail10radix_sort29DeviceRadixSortOnesweepKernelINS1_5radix10policy_hubIffyE10Policy1000ELNS0_9SortOrderE0EffyiiNS1_21identity_decomposer_tEEEvPT5_SB_PT3_PKSC_PT1_PKSG_PT2_PKSK_T4_iiT6__param_8];
	setp.gt.s32 	%p305, %r299, %r2043;
	ld.shared.u32 	%r1819, [%r118];
	setp.eq.s32 	%p306, %r1819, 2147483647;
	selp.b32 	%r1820, -2147483648, %r1819, %p306;
	shr.u32 	%r1821, %r1820, %r2083;
	and.b32  	%r302, %r1821, %r171;
	ld.shared.u32 	%r1822, [%r118+1536];
	setp.eq.s32 	%p307, %r1822, 2147483647;
	selp.b32 	%r1823, -2147483648, %r1822, %p307;
	shr.u32 	%r1824, %r1823, %r2083;
	and.b32  	%r303, %r1824, %r171;
	ld.shared.u32 	%r1825, [%r118+3072];
	setp.eq.s32 	%p308, %r1825, 2147483647;
	selp.b32 	%r1826, -2147483648, %r1825, %p308;
	shr.u32 	%r1827, %r1826, %r2083;
	and.b32  	%r304, %r1827, %r171;
	ld.shared.u32 	%r1828, [%r118+4608];
	setp.eq.s32 	%p309, %r1828, 2147483647;
	selp.b32 	%r1829, -2147483648, %r1828, %p309;
	shr.u32 	%r1830, %r1829, %r2083;
	and.b32  	%r305, %r1830, %r171;
	ld.shared.u32 	%r1831, [%r118+6144];
	setp.eq.s32 	%p310, %r1831, 2147483647;
	selp.b32 	%r1832, -2147483648, %r1831, %p310;
	shr.u32 	%r1833, %r1832, %r2083;
	and.b32  	%r306, %r1833, %r171;
	ld.shared.u32 	%r1834, [%r118+7680];
	setp.eq.s32 	%p311, %r1834, 2147483647;
	selp.b32 	%r1835, -2147483648, %r1834, %p311;
	shr.u32 	%r1836, %r1835, %r2083;
	and.b32  	%r307, %r1836, %r171;
	ld.shared.u32 	%r1837, [%r118+9216];
	setp.eq.s32 	%p312, %r1837, 2147483647;
	selp.b32 	%r1838, -2147483648, %r1837, %p312;
	shr.u32 	%r1839, %r1838, %r2083;
	and.b32  	%r308, %r1839, %r171;
	ld.shared.u32 	%r1840, [%r118+10752];
	setp.eq.s32 	%p313, %r1840, 2147483647;
	selp.b32 	%r1841, -2147483648, %r1840, %p313;
	shr.u32 	%r1842, %r1841, %r2083;
	and.b32  	%r309, %r1842, %r171;
	ld.shared.u32 	%r1843, [%r118+12288];
	setp.eq.s32 	%p314, %r1843, 2147483647;
	selp.b32 	%r1844, -2147483648, %r1843, %p314;
	shr.u32 	%r1845, %r1844, %r2083;
	and.b32  	%r310, %r1845, %r171;
	ld.shared.u32 	%r1846, [%r118+13824];
	setp.eq.s32 	%p315, %r1846, 2147483647;
	selp.b32 	%r1847, -2147483648, %r1846, %p315;
	shr.u32 	%r1848, %r1847, %r2083;
	and.b32  	%r311, %r1848, %r171;
	ld.shared.u32 	%r1849, [%r118+15360];
	setp.eq.s32 	%p316, %r1849, 2147483647;
	selp.b32 	%r1850, -2147483648, %r1849, %p316;
	shr.u32 	%r1851, %r1850, %r2083;
	and.b32  	%r312, %r1851, %r171;
	ld.shared.u32 	%r1852, [%r118+16896];
	setp.eq.s32 	%p317, %r1852, 2147483647;
	selp.b32 	%r1853, -2147483648, %r1852, %p317;
	shr.u32 	%r1854, %r1853, %r2083;
	and.b32  	%r313, %r1854, %r171;
	ld.shared.u32 	%r1855, [%r118+18432];
	setp.eq.s32 	%p318, %r1855, 2147483647;
	selp.b32 	%r1856, -2147483648, %r1855, %p318;
	shr.u32 	%r1857, %r1856, %r2083;
	and.b32  	%r314, %r1857, %r171;
	ld.shared.u32 	%r1858, [%r118+19968];
	setp.eq.s32 	%p319, %r1858, 2147483647;
	selp.b32 	%r1859, -2147483648, %r1858, %p319;
	shr.u32 	%r1860, %r1859, %r2083;
	and.b32  	%r315, %r1860, %r171;
	ld.shared.u32 	%r1861, [%r118+21504];
	setp.eq.s32 	%p320, %r1861, 2147483647;
	selp.b32 	%r1862, -2147483648, %r1861, %p320;
	shr.u32 	%r1863, %r1862, %r2083;
	and.b32  	%r316, %r1863, %r171;
	ld.shared.u32 	%r1864, [%r118+23040];
	setp.eq.s32 	%p321, %r1864, 2147483647;
	selp.b32 	%r1865, -2147483648, %r1864, %p321;
	shr.u32 	%r1866, %r1865, %r2083;
	and.b32  	%r317, %r1866, %r171;
	ld.shared.u32 	%r1867, [%r118+24576];
	setp.eq.s32 	%p322, %r1867, 2147483647;
	selp.b32 	%r1868, -2147483648, %r1867, %p322;
	shr.u32 	%r1869, %r1868, %r2083;
	and.b32  	%r318, %r1869, %r171;
	@%p305 bra 	$L__BB14_262;
	ld.param.u64 	%rd443, [_ZN3cub18CUB_300001_SM_10006detail10radix_sort29DeviceRadixSortOnesweepKernelINS1_5radix10policy_hubIffyE10Policy1000ELNS0_9SortOrderE0EffyiiNS1_21identity_decomposer_tEEEvPT5_SB_PT3_PKSC_PT1_PKSG_PT2_PKSK_T4_iiT6__param_7];
	cvta.to.global.u64 	%rd250, %rd443;
	and.b32  	%r1873, %r1, 31;
	or.b32  	%r1874, %r547, %r1873;
	cvt.u64.u32 	%rd251, %r1874;
	mul.lo.s32 	%r1875, %r4, 6528;
	cvt.s64.s32 	%rd252, %r1875;
	add.s64 	%rd253, %rd251, %rd252;
	shl.b64 	%rd254, %rd253, 2;
	add.s64 	%rd255, %rd250, %rd254;
	ld.global.f32 	%f252, [%rd255];
	ld.global.f32 	%f253, [%rd255+128];
	ld.global.f32 	%f254, [%rd255+256];
	ld.global.f32 	%f255, [%rd255+384];
	ld.global.f32 	%f256, [%rd255+512];
	ld.global.f32 	%f257, [%rd255+640];
	ld.global.f32 	%f258, [%rd255+768];
	ld.global.f32 	%f259, [%rd255+896];
	ld.global.f32 	%f260, [%rd255+1024];
	ld.global.f32 	%f261, [%rd255+1152];
	ld.global.f32 	%f262, [%rd255+1280];
	ld.global.f32 	%f263, [%rd255+1408];
	ld.global.f32 	%f264, [%rd255+1536];
	ld.global.f32 	%f265, [%rd255+1664];
	ld.global.f32 	%f266, [%rd255+1792];
	ld.global.f32 	%f267, [%rd255+1920];
	ld.global.f32 	%f268, [%rd255+2048];
	bra.uni 	$L__BB14_296;
$L__BB14_262:
	ld.param.u32 	%r2044, [_ZN3cub18CUB_300001_SM_10006detail10radix_sort29DeviceRadixSortOnesweepKernelINS1_5radix10policy_hubIffyE10Policy1000ELNS0_9SortOrderE0EffyiiNS1_21identity_decomposer_tEEEvPT5_SB_PT3_PKSC_PT1_PKSG_PT2_PKSK_T4_iiT6__param_8];
	ld.param.u64 	%rd444, [_ZN3cub18CUB_300001_SM_10006detail10radix_sort29DeviceRadixSortOnesweepKernelINS1_5radix10policy_hubIffyE10Policy1000ELNS0_9SortOrderE0EffyiiNS1_21identity_decomposer_tEEEvPT5_SB_PT3_PKSC_PT1_PKSG_PT2_PKSK_T4_iiT6__param_7];
	cvta.to.global.u64 	%rd256, %rd444;
	cvt.s64.s32 	%rd257, %r328;
	add.s64 	%rd258, %rd7, %rd257;
	shl.b64 	%rd259, %rd258, 2;
	add.s64 	%rd23, %rd256, %rd259;
	cvt.u32.u64 	%r1877, %rd7;
	sub.s32 	%r319, %r2044, %r328;
	setp.ge.s32 	%p323, %r1877, %r319;
	@%p323 bra 	$L__BB14_264;
	ld.global.f32 	%f252, [%rd23];
$L__BB14_264:
	add.s32 	%r1879, %r1877, 32;
	setp.ge.s32 	%p324, %r1879, %r319;
	@%p324 bra 	$L__BB14_266;
	ld.global.f32 	%f253, [%rd23+128];
$L__BB14_266:
	add.s32 	%r1881, %r1877, 64;
	setp.ge.s32 	%p325, %r1881, %r319;
	@%p325 bra 	$L__BB14_268;
	ld.global.f32 	%f254, [%rd23+256];
$L__BB14_268:
	add.s32 	%r1883, %r1877, 96;
	setp.ge.s32 	%p326, %r1883, %r319;
	@%p326 bra 	$L__BB14_270;
	ld.global.f32 	%f255, [%rd23+384];
$L__BB14_270:
	add.s32 	%r1885, %r1877, 128;
	setp.ge.s32 	%p327, %r1885, %r319;
	@%p327 bra 	$L__BB14_272;
	ld.global.f32 	%f256, [%rd23+512];
$L__BB14_272:
	add.s32 	%r1887, %r1877, 160;
	setp.ge.s32 	%p328, %r1887, %r319;
	@%p328 bra 	$L__BB14_274;
	ld.global.f32 	%f257, [%rd23+640];
$L__BB14_274:
	add.s32 	%r1889, %r1877, 192;
	setp.ge.s32 	%p329, %r1889, %r319;
	@%p329 bra 	$L__BB14_276;
	ld.global.f32 	%f258, [%rd23+768];
$L__BB14_276:
	add.s32 	%r1891, %r1877, 224;
	setp.ge.s32 	%p330, %r1891, %r319;
	@%p330 bra 	$L__BB14_278;
	ld.param.u64 	%rd445, [_ZN3cub18CUB_300001_SM_10006detail10radix_sort29DeviceRadixSortOnesweepKernelINS1_5radix10policy_hubIffyE10Policy1000ELNS0_9SortOrderE0EffyiiNS1_21identity_decomposer_tEEEvPT5_SB_PT3_PKSC_PT1_PKSG_PT2_PKSK_T4_iiT6__param_7];
	cvta.to.global.u64 	%rd260, %rd445;
	add.s64 	%rd264, %rd260, %rd259;
	ld.global.f32 	%f259, [%rd264+896];
$L__BB14_278:
	add.s32 	%r1894, %r1877, 256;
	setp.ge.s32 	%p331, %r1894, %r319;
	@%p331 bra 	$L__BB14_280;
	ld.param.u64 	%rd446, [_ZN3cub18CUB_300001_SM_10006detail10radix_sort29DeviceRadixSortOnesweepKernelINS1_5radix10policy_hubIffyE10Policy1000ELNS0_9SortOrderE0EffyiiNS1_21identity_decomposer_tEEEvPT5_SB_PT3_PKSC_PT1_PKSG_PT2_PKSK_T4_iiT6__param_7];
	cvta.to.global.u64 	%rd265, %rd446;
	cvt.s64.s32 	%rd266, %r328;
	add.s64 	%rd267, %rd7, %rd266;
	shl.b64 	%rd268, %rd267, 2;
	add.s64 	%rd269, %rd265, %rd268;
	ld.global.f32 	%f260, [%rd269+1024];
$L__BB14_280:
	add.s32 	%r1897, %r1877, 288;
	setp.ge.s32 	%p332, %r1897, %r319;
	@%p332 bra 	$L__BB14_282;
	ld.param.u64 	%rd447, [_ZN3cub18CUB_300001_SM_10006detail10radix_sort29DeviceRadixSortOnesweepKernelINS1_5radix10policy_hubIffyE10Policy1000ELNS0_9SortOrderE0EffyiiNS1_21identity_decomposer_tEEEvPT5_SB_PT3_PKSC_PT1_PKSG_PT2_PKSK_T4_iiT6__param_7];
	cvta.to.global.u64 	%rd270, %rd447;
	cvt.s64.s32 	%rd271, %r328;
	add.s64 	%rd272, %rd7, %rd271;
	shl.b64 	%rd273, %rd272, 2;
	add.s64 	%rd274, %rd270, %rd273;
	ld.global.f32 	%f261, [%rd274+1152];
$L__BB14_282:
	add.s32 	%r1900, %r1877, 320;
	setp.ge.s32 	%p333, %r1900, %r319;
	@%p333 bra 	$L__BB14_284;
	ld.param.u64 	%rd448, [_ZN3cub18CUB_300001_SM_10006detail10radix_sort29DeviceRadixSortOnesweepKernelINS1_5radix10policy_hubIffyE10Policy1000ELNS0_9SortOrderE0EffyiiNS1_21identity_decomposer_tEEEvPT5_SB_PT3_PKSC_PT1_PKSG_PT2_PKSK_T4_iiT6__param_7];
	cvta.to.global.u64 	%rd275, %rd448;
	cvt.s64.s32 	%rd276, %r328;
	add.s64 	%rd277, %rd7, %rd276;
	shl.b64 	%rd278, %rd277, 2;
	add.s64 	%rd279, %rd275, %rd278;
	ld.global.f32 	%f262, [%rd279+1280];
$L__BB14_284:
	add.s32 	%r1903, %r1877, 352;
	setp.ge.s32 	%p334, %r1903, %r319;
	@%p334 bra 	$L__BB14_286;
	ld.param.u64 	%rd449, [_ZN3cub18CUB_300001_SM_10006detail10radix_sort29DeviceRadixSortOnesweepKernelINS1_5radix10policy_hubIffyE10Policy1000ELNS0_9SortOrderE0EffyiiNS1_21identity_decomposer_tEEEvPT5_SB_PT3_PKSC_PT1_PKSG_PT2_PKSK_T4_iiT6__param_7];
	cvta.to.global.u64 	%rd280, %rd449;
	mul.lo.s32 	%r1904, %r4, 6528;
	cvt.s64.s32 	%rd281, %r1904;
	add.s64 	%rd282, %rd7, %rd281;
	shl.b64 	%rd283, %rd282, 2;
	add.s64 	%rd284, %rd280, %rd283;
	ld.global.f32 	%f263, [%rd284+1408];
$L__BB14_286:
	add.s32 	%r1906, %r1877, 384;
	setp.ge.s32 	%p335, %r1906, %r319;
	@%p335 bra 	$L__BB14_288;
	ld.param.u64 	%rd450, [_ZN3cub18CUB_300001_SM_10006detail10radix_sort29DeviceRadixSortOnesweepKernelINS1_5radix10policy_hubIffyE10Policy1000ELNS0_9SortOrderE0EffyiiNS1_21identity_decomposer_tEEEvPT5_SB_PT3_PKSC_PT1_PKSG_PT2_PKSK_T4_iiT6__param_7];
	cvta.to.global.u64 	%rd285, %rd450;
	mul.lo.s32 	%r1907, %r4, 6528;
	cvt.s64.s32 	%rd286, %r1907;
	add.s64 	%rd287, %rd7, %rd286;
	shl.b64 	%rd288, %rd287, 2;
	add.s64 	%rd289, %rd285, %rd288;
	ld.global.f32 	%f264, [%rd289+1536];
$L__BB14_288:
	cvt.u32.u64 	%r1908, %rd7;
	add.s32 	%r1909, %r1908, 416;
	setp.ge.s32 	%p336, %r1909, %r319;
	@%p336 bra 	$L__BB14_290;
	ld.param.u64 	%rd451, [_ZN3cub18CUB_300001_SM_10006detail10radix_sort29DeviceRadixSortOnesweepKernelINS1_5radix10policy_hubIffyE10Policy1000ELNS0_9SortOrderE0EffyiiNS1_21identity_decomposer_tEEEvPT5_SB_PT3_PKSC_PT1_PKSG_PT2_PKSK_T4_iiT6__param_7];
	cvta.to.global.u64 	%rd290, %rd451;
	mul.lo.s32 	%r1910, %r4, 6528;
	cvt.s64.s32 	%rd291, %r1910;
	add.s64 	%rd292, %rd7, %rd291;
	shl.b64 	%rd293, %rd292, 2;
	add.s64 	%rd294, %rd290, %rd293;
	ld.global.f32 	%f265, [%rd294+1664];
$L__BB14_290:
	cvt.u32.u64 	%r1911, %rd7;
	add.s32 	%r1912, %r1911, 448;
	setp.ge.s32 	%p337, %r1912, %r319;
	@%p337 bra 	$L__BB14_292;
	ld.param.u64 	%rd452, [_ZN3cub18CUB_300001_SM_10006detail10radix_sort29DeviceRadixSortOnesweepKernelINS1_5radix10policy_hubIffyE10Policy1000ELNS0_9SortOrderE0EffyiiNS1_21identity_decomposer_tEEEvPT5_SB_PT3_PKSC_PT1_PKSG_PT2_PKSK_T4_iiT6__param_7];
	cvta.to.global.u64 	%rd295, %rd452;
	mul.lo.s32 	%r1913, %r4, 6528;
	cvt.s64.s32 	%rd296, %r1913;
	add.s64 	%rd297, %rd7, %rd296;
	shl.b64 	%rd298, %rd297, 2;
	add.s64 	%rd299, %rd295, %rd298;
	ld.global.f32 	%f266, [%rd299+1792];
$L__BB14_292:
	cvt.u32.u64 	%r1914, %rd7;
	add.s32 	%r1915, %r1914, 480;
	setp.ge.s32 	%p338, %r1915, %r319;
	@%p338 bra 	$L__BB14_294;
	ld.param.u64 	%rd453, [_ZN3cub18CUB_300001_SM_10006detail10radix_sort29DeviceRadixSortOnesweepKernelINS1_5radix10policy_hubIffyE10Policy1000ELNS0_9SortOrderE0EffyiiNS1_21identity_decomposer_tEEEvPT5_SB_PT3_PKSC_PT1_PKSG_PT2_PKSK_T4_iiT6__param_7];
	cvta.to.global.u64 	%rd300, %rd453;
	mul.lo.s32 	%r1916, %r4, 6528;
	cvt.s64.s32 	%rd301, %r1916;
	add.s64 	%rd302, %rd7, %rd301;
	shl.b64 	%rd303, %rd302, 2;
	add.s64 	%rd304, %rd300, %rd303;
	ld.global.f32 	%f267, [%rd304+1920];
$L__BB14_294:
	cvt.u32.u64 	%r1917, %rd7;
	add.s32 	%r1918, %r1917, 512;
	setp.ge.s32 	%p339, %r1918, %r319;
	@%p339 bra 	$L__BB14_296;
	ld.param.u64 	%rd454, [_ZN3cub18CUB_300001_SM_10006detail10radix_sort29DeviceRadixSortOnesweepKernelINS1_5radix10policy_hubIffyE10Policy1000ELNS0_9SortOrderE0EffyiiNS1_21identity_decomposer_tEEEvPT5_SB_PT3_PKSC_PT1_PKSG_PT2_PKSK_T4_iiT6__param_7];
	cvta.to.global.u64 	%rd305, %rd454;
	mov.u32 	%r1919, %tid.x;
	and.b32  	%r1920, %r1919, 992;
	mul.lo.s32 	%r1921, %r1920, 17;
	and.b32  	%r1922, %r1919, 31;
	or.b32  	%r1923, %r1921, %r1922;
	cvt.u64.u32 	%rd306, %r1923;
	mul.lo.s32 	%r1924, %r4, 6528;
	cvt.s64.s32 	%rd307, %r1924;
	add.s64 	%rd308, %rd306, %rd307;
	shl.b64 	%rd309, %rd308, 2;
	add.s64 	%rd310, %rd305, %rd309;
	ld.global.f32 	%f268, [%rd310+2048];
$L__BB14_296:
	ld.param.u32 	%r2045, [_ZN3cub18CUB_300001_SM_10006detail10radix_sort29DeviceRadixSortOnesweepKernelINS1_5radix10policy_hubIffyE10Policy1000ELNS0_9SortOrderE0EffyiiNS1_21identity_decomposer_tEEEvPT5_SB_PT3_PKSC_PT1_PKSG_PT2_PKSK_T4_iiT6__param_8];
	ld.param.u64 	%rd441, [_ZN3cub18CUB_300001_SM_10006detail10radix_sort29DeviceRadixSortOnesweepKernelINS1_5radix10policy_hubIffyE10Policy1000ELNS0_9SortOrderE0EffyiiNS1_21identity_decomposer_tEEEvPT5_SB_PT3_PKSC_PT1_PKSG_PT2_PKSK_T4_iiT6__param_6];
	cvta.to.global.u64 	%rd24, %rd441;
	mov.u32 	%r320, %tid.x;
	shl.b32 	%r1925, %r320, 2;
	mov.u32 	%r1926, _ZZN3cub18CUB_300001_SM_10006detail10radix_sort29DeviceRadixSortOnesweepKernelINS1_5radix10policy_hubIffyE10Policy1000ELNS0_9SortOrderE0EffyiiNS1_21identity_decomposer_tEEEvPT5_SB_PT3_PKSC_PT1_PKSG_PT2_PKSK_T4_iiT6_E1s;
	add.s32 	%r321, %r1926, %r1925;
	cvt.u64.u32 	%rd25, %r320;
	mad.lo.s32 	%r1927, %r4, 6528, 6528;
	setp.gt.s32 	%p340, %r1927, %r2045;
	bar.sync 	0;
	st.shared.f32 	[%r273+-4], %f252;
	st.shared.f32 	[%r274+-4], %f253;
	st.shared.f32 	[%r275+-4], %f254;
	st.shared.f32 	[%r276+-4], %f255;
	st.shared.f32 	[%r277+-4], %f256;
	st.shared.f32 	[%r278+-4], %f257;
	st.shared.f32 	[%r279+-4], %f258;
	st.shared.f32 	[%r280+-4], %f259;
	st.shared.f32 	[%r281+-4], %f260;
	st.shared.f32 	[%r282+-4], %f261;
	st.shared.f32 	[%r283+-4], %f262;
	st.shared.f32 	[%r284+-4], %f263;
	st.shared.f32 	[%r285+-4], %f264;
	st.shared.f32 	[%r286+-4], %f265;
	st.shared.f32 	[%r287+-4], %f266;
	st.shared.f32 	[%r288+-4], %f267;
	st.shared.f32 	[%r289+-4], %f268;
	bar.sync 	0;
	@%p340 bra 	$L__BB14_298;
	ld.shared.f32 	%f169, [%r321];
	shl.b32 	%r1928, %r302, 3;
	add.s32 	%r1930, %r1926, 26112;
	add.s32 	%r1931, %r1930, %r1928;
	ld.shared.u64 	%rd311, [%r1931];
	add.s64 	%rd312, %rd311, %rd25;
	shl.b64 	%rd313, %rd312, 2;
	add.s64 	%rd314, %rd24, %rd313;
	st.global.f32 	[%rd314], %f169;
	bar.warp.sync 	-1;
	ld.shared.f32 	%f170, [%r321+1536];
	shl.b32 	%r1932, %r303, 3;
	add.s32 	%r1933, %r1930, %r1932;
	ld.shared.u64 	%rd315, [%r1933];
	add.s64 	%rd316, %rd315, %rd25;
	shl.b64 	%rd317, %rd316, 2;
	add.s64 	%rd318, %rd24, %rd317;
	st.global.f32 	[%rd318+1536], %f170;
	bar.warp.sync 	-1;
	ld.shared.f32 	%f171, [%r321+3072];
	shl.b32 	%r1934, %r304, 3;
	add.s32 	%r1935, %r1930, %r1934;
	ld.shared.u64 	%rd319, [%r1935];
	add.s64 	%rd320, %rd319, %rd25;
	shl.b64 	%rd321, %rd320, 2;
	add.s64 	%rd322, %rd24, %rd321;
	st.global.f32 	[%rd322+3072], %f171;
	bar.warp.sync 	-1;
	ld.shared.f32 	%f172, [%r321+4608];
	shl.b32 	%r1936, %r305, 3;
	add.s32 	%r1937, %r1930, %r1936;
	ld.shared.u64 	%rd323, [%r1937];
	add.s64 	%rd324, %rd323, %rd25;
	shl.b64 	%rd325, %rd324, 2;
	add.s64 	%rd326, %rd24, %rd325;
	st.global.f32 	[%rd326+4608], %f172;
	bar.warp.sync 	-1;
	ld.shared.f32 	%f173, [%r321+6144];
	shl.b32 	%r1938, %r306, 3;
	add.s32 	%r1939, %r1930, %r1938;
	ld.shared.u64 	%rd327, [%r1939];
	add.s64 	%rd328, %rd327, %rd25;
	shl.b64 	%rd329, %rd328, 2;
	add.s64 	%rd330, %rd24, %rd329;
	st.global.f32 	[%rd330+6144], %f173;
	bar.warp.sync 	-1;
	ld.shared.f32 	%f174, [%r321+7680];
	shl.b32 	%r1940, %r307, 3;
	add.s32 	%r1941, %r1930, %r1940;
	ld.shared.u64 	%rd331, [%r1941];
	add.s64 	%rd332, %rd331, %rd25;
	shl.b64 	%rd333, %rd332, 2;
	add.s64 	%rd334, %rd24, %rd333;
	st.global.f32 	[%rd334+7680], %f174;
	bar.warp.sync 	-1;
	ld.shared.f32 	%f175, [%r321+9216];
	shl.b32 	%r1942, %r308, 3;
	add.s32 	%r1943, %r1930, %r1942;
	ld.shared.u64 	%rd335, [%r1943];
	add.s64 	%rd336, %rd335, %rd25;
	shl.b64 	%rd337, %rd336, 2;
	add.s64 	%rd338, %rd24, %rd337;
	st.global.f32 	[%rd338+9216], %f175;
	bar.warp.sync 	-1;
	ld.shared.f32 	%f176, [%r321+10752];
	shl.b32 	%r1944, %r309, 3;
	add.s32 	%r1945, %r1930, %r1944;
	ld.shared.u64 	%rd339, [%r1945];
	add.s64 	%rd340, %rd339, %rd25;
	shl.b64 	%rd341, %rd340, 2;
	add.s64 	%rd342, %rd24, %rd341;
	st.global.f32 	[%rd342+10752], %f176;
	bar.warp.sync 	-1;
	ld.shared.f32 	%f177, [%r321+12288];
	shl.b32 	%r1946, %r310, 3;
	add.s32 	%r1947, %r1930, %r1946;
	ld.shared.u64 	%rd343, [%r1947];
	add.s64 	%rd344, %rd343, %rd25;
	shl.b64 	%rd345, %rd344, 2;
	add.s64 	%rd346, %rd24, %rd345;
	st.global.f32 	[%rd346+12288], %f177;
	bar.warp.sync 	-1;
	ld.shared.f32 	%f178, [%r321+13824];
	shl.b32 	%r1948, %r311, 3;
	add.s32 	%r1949, %r1930, %r1948;
	ld.shared.u64 	%rd347, [%r1949];
	add.s64 	%rd348, %rd347, %rd25;
	shl.b64 	%rd349, %rd348, 2;
	add.s64 	%rd350, %rd24, %rd349;
	st.global.f32 	[%rd350+13824], %f178;
	bar.warp.sync 	-1;
	ld.shared.f32 	%f179, [%r321+15360];
	shl.b32 	%r1950, %r312, 3;
	add.s32 	%r1951, %r1930, %r1950;
	ld.shared.u64 	%rd351, [%r1951];
	add.s64 	%rd352, %rd351, %rd25;
	shl.b64 	%rd353, %rd352, 2;
	add.s64 	%rd354, %rd24, %rd353;
	st.global.f32 	[%rd354+15360], %f179;
	bar.warp.sync 	-1;
	ld.shared.f32 	%f180, [%r321+16896];
	shl.b32 	%r1952, %r313, 3;
	add.s32 	%r1953, %r1930, %r1952;
	ld.shared.u64 	%rd355, [%r1953];
	add.s64 	%rd356, %rd355, %rd25;
	shl.b64 	%rd357, %rd356, 2;
	add.s64 	%rd358, %rd24, %rd357;
	st.global.f32 	[%rd358+16896], %f180;
	bar.warp.sync 	-1;
	ld.shared.f32 	%f181, [%r321+18432];
	shl.b32 	%r1954, %r314, 3;
	add.s32 	%r1955, %r1930, %r1954;
	ld.shared.u64 	%rd359, [%r1955];
	add.s64 	%rd360, %rd359, %rd25;
	shl.b64 	%rd361, %rd360, 2;
	add.s64 	%rd362, %rd24, %rd361;
	st.global.f32 	[%rd362+18432], %f181;
	bar.warp.sync 	-1;
	ld.shared.f32 	%f182, [%r321+19968];
	shl.b32 	%r1956, %r315, 3;
	add.s32 	%r1957, %r1930, %r1956;
	ld.shared.u64 	%rd363, [%r1957];
	add.s64 	%rd364, %rd363, %rd25;
	shl.b64 	%rd365, %rd364, 2;
	add.s64 	%rd366, %rd24, %rd365;
	st.global.f32 	[%rd366+19968], %f182;
	bar.warp.sync 	-1;
	ld.shared.f32 	%f183, [%r321+21504];
	shl.b32 	%r1958, %r316, 3;
	add.s32 	%r1959, %r1930, %r1958;
	ld.shared.u64 	%rd367, [%r1959];
	add.s64 	%rd368, %rd367, %rd25;
	shl.b64 	%rd369, %rd368, 2;
	add.s64 	%rd370, %rd24, %rd369;
	st.global.f32 	[%rd370+21504], %f183;
	bar.warp.sync 	-1;
	ld.shared.f32 	%f184, [%r321+23040];
	shl.b32 	%r1960, %r317, 3;
	add.s32 	%r1961, %r1930, %r1960;
	ld.shared.u64 	%rd371, [%r1961];
	add.s64 	%rd372, %rd371, %rd25;
	shl.b64 	%rd373, %rd372, 2;
	add.s64 	%rd374, %rd24, %rd373;
	st.global.f32 	[%rd374+23040], %f184;
	bar.warp.sync 	-1;
	ld.shared.f32 	%f185, [%r321+24576];
	shl.b32 	%r1962, %r318, 3;
	add.s32 	%r1963, %r1930, %r1962;
	ld.shared.u64 	%rd375, [%r1963];
	add.s64 	%rd376, %rd375, %rd25;
	shl.b64 	%rd377, %rd376, 2;
	add.s64 	%rd378, %rd24, %rd377;
	st.global.f32 	[%rd378+24576], %f185;
	bar.warp.sync 	-1;
	bra.uni 	$L__BB14_333;
$L__BB14_298:
	ld.param.u32 	%r2046, [_ZN3cub18CUB_300001_SM_10006detail10radix_sort29DeviceRadixSortOnesweepKernelINS1_5radix10policy_hubIffyE10Policy1000ELNS0_9SortOrderE0EffyiiNS1_21identity_decomposer_tEEEvPT5_SB_PT3_PKSC_PT1_PKSG_PT2_PKSK_T4_iiT6__param_8];
	mad.lo.s32 	%r322, %r4, -6528, %r2046;
	shl.b32 	%r1964, %r302, 3;
	add.s32 	%r1966, %r1926, %r1964;
	ld.shared.u64 	%rd26, [%r1966+26112];
	setp.ge.s32 	%p341, %r320, %r322;
	@%p341 bra 	$L__BB14_300;
	ld.shared.f32 	%f186, [%r321];
	add.s64 	%rd379, %rd26, %rd25;
	shl.b64 	%rd380, %rd379, 2;
	add.s64 	%rd381, %rd24, %rd380;
	st.global.f32 	[%rd381], %f186;
$L__BB14_300:
	bar.warp.sync 	-1;
	shl.b32 	%r1967, %r303, 3;
	add.s32 	%r1969, %r1926, %r1967;
	ld.shared.u64 	%rd27, [%r1969+26112];
	add.s32 	%r1970, %r320, 384;
	setp.ge.s32 	%p342, %r1970, %r322;
	@%p342 bra 	$L__BB14_302;
	ld.shared.f32 	%f187, [%r321+1536];
	add.s64 	%rd382, %rd27, %rd25;
	shl.b64 	%rd383, %rd382, 2;
	add.s64 	%rd384, %rd24, %rd383;
	st.global.f32 	[%rd384+1536], %f187;
$L__BB14_302:
	bar.warp.sync 	-1;
	shl.b32 	%r1971, %r304, 3;
	add.s32 	%r1973, %r1926, %r1971;
	ld.shared.u64 	%rd28, [%r1973+26112];
	add.s32 	%r1974, %r320, 768;
	setp.ge.s32 	%p343, %r1974, %r322;
	@%p343 bra 	$L__BB14_304;
	ld.shared.f32 	%f188, [%r321+3072];
	add.s64 	%rd385, %rd28, %rd25;
	shl.b64 	%rd386, %rd385, 2;
	add.s64 	%rd387, %rd24, %rd386;
	st.global.f32 	[%rd387+3072], %f188;
$L__BB14_304:
	bar.warp.sync 	-1;
	shl.b32 	%r1975, %r305, 3;
	add.s32 	%r1977, %r1926, %r1975;
	ld.shared.u64 	%rd29, [%r1977+26112];
	add.s32 	%r1978, %r320, 1152;
	setp.ge.s32 	%p344, %r1978, %r322;
	@%p344 bra 	$L__BB14_306;
	ld.shared.f32 	%f189, [%r321+4608];
	add.s64 	%rd388, %rd29, %rd25;
	shl.b64 	%rd389, %rd388, 2;
	add.s64 	%rd390, %rd24, %rd389;
	st.global.f32 	[%rd390+4608], %f189;
$L__BB14_306:
	bar.warp.sync 	-1;
	shl.b32 	%r1979, %r306, 3;
	add.s32 	%r1981, %r1926, %r1979;
	ld.shared.u64 	%rd30, [%r1981+26112];
	add.s32 	%r1982, %r320, 1536;
	setp.ge.s32 	%p345, %r1982, %r322;
	@%p345 bra 	$L__BB14_308;
	ld.shared.f32 	%f190, [%r321+6144];
	add.s64 	%rd391, %rd30, %rd25;
	shl.b64 	%rd392, %rd391, 2;
	add.s64 	%rd393, %rd24, %rd392;
	st.global.f32 	[%rd393+6144], %f190;
$L__BB14_308:
	bar.warp.sync 	-1;
	shl.b32 	%r1983, %r307, 3;
	add.s32 	%r1985, %r1926, %r1983;
	ld.shared.u64 	%rd31, [%r1985+26112];
	add.s32 	%r1986, %r320, 1920;
	setp.ge.s32 	%p346, %r1986, %r322;
	@%p346 bra 	$L__BB14_310;
	ld.shared.f32 	%f191, [%r321+7680];
	add.s64 	%rd394, %rd31, %rd25;
	shl.b64 	%rd395, %rd394, 2;
	add.s64 	%rd396, %rd24, %rd395;
	st.global.f32 	[%rd396+7680], %f191;
$L__BB14_310:
	bar.warp.sync 	-1;
	shl.b32 	%r1987, %r308, 3;
	add.s32 	%r1989, %r1926, %r1987;
	ld.shared.u64 	%rd32, [%r1989+26112];
	add.s32 	%r1990, %r320, 2304;
	setp.ge.s32 	%p347, %r1990, %r322;
	@%p347 bra 	$L__BB14_312;
	ld.shared.f32 	%f192, [%r321+9216];
	add.s64 	%rd397, %rd32, %rd25;
	shl.b64 	%rd398, %rd397, 2;
	add.s64 	%rd399, %rd24, %rd398;
	st.global.f32 	[%rd399+9216], %f192;
$L__BB14_312:
	bar.warp.sync 	-1;
	shl.b32 	%r1991, %r309, 3;
	add.s32 	%r1993, %r1926, %r1991;
	ld.shared.u64 	%rd33, [%r1993+26112];
	add.s32 	%r1994, %r320, 2688;
	setp.ge.s32 	%p348, %r1994, %r322;
	@%p348 bra 	$L__BB14_314;
	ld.shared.f32 	%f193, [%r321+10752];
	add.s64 	%rd400, %rd33, %rd25;
	shl.b64 	%rd401, %rd400, 2;
	add.s64 	%rd402, %rd24, %rd401;
	st.global.f32 	[%rd402+10752], %f193;
$L__BB14_314:
	bar.warp.sync 	-1;
	shl.b32 	%r1995, %r310, 3;
	add.s32 	%r1997, %r1926, %r1995;
	ld.shared.u64 	%rd34, [%r1997+26112];
	or.b32  	%r1998, %r320, 3072;
	setp.ge.s32 	%p349, %r1998, %r322;
	@%p349 bra 	$L__BB14_316;
	ld.shared.f32 	%f194, [%r321+12288];
	add.s64 	%rd403, %rd34, %rd25;
	shl.b64 	%rd404, %rd403, 2;
	add.s64 	%rd405, %rd24, %rd404;
	st.global.f32 	[%rd405+12288], %f194;
$L__BB14_316:
	bar.warp.sync 	-1;
	shl.b32 	%r1999, %r311, 3;
	add.s32 	%r2001, %r1926, %r1999;
	ld.shared.u64 	%rd35, [%r2001+26112];
	add.s32 	%r2002, %r320, 3456;
	setp.ge.s32 	%p350, %r2002, %r322;
	@%p350 bra 	$L__BB14_318;
	ld.shared.f32 	%f195, [%r321+13824];
	add.s64 	%rd406, %rd35, %rd25;
	shl.b64 	%rd407, %rd406, 2;
	add.s64 	%rd408, %rd24, %rd407;
	st.global.f32 	[%rd408+13824], %f195;
$L__BB14_318:
	bar.warp.sync 	-1;
	shl.b32 	%r2003, %r312, 3;
	add.s32 	%r2005, %r1926, %r2003;
	ld.shared.u64 	%rd36, [%r2005+26112];
	add.s32 	%r2006, %r320, 3840;
	setp.ge.s32 	%p351, %r2006, %r322;
	@%p351 bra 	$L__BB14_320;
	ld.shared.f32 	%f196, [%r321+15360];
	add.s64 	%rd409, %rd36, %rd25;
	shl.b64 	%rd410, %rd409, 2;
	add.s64 	%rd411, %rd24, %rd410;
	st.global.f32 	[%rd411+15360], %f196;
$L__BB14_320:
	bar.warp.sync 	-1;
	shl.b32 	%r2007, %r313, 3;
	add.s32 	%r2009, %r1926, %r2007;
	ld.shared.u64 	%rd37, [%r2009+26112];
	add.s32 	%r2010, %r320, 4224;
	setp.ge.s32 	%p352, %r2010, %r322;
	@%p352 bra 	$L__BB14_322;
	ld.shared.f32 	%f197, [%r321+16896];
	add.s64 	%rd412, %rd37, %rd25;
	shl.b64 	%rd413, %rd412, 2;
	add.s64 	%rd414, %rd24, %rd413;
	st.global.f32 	[%rd414+16896], %f197;
$L__BB14_322:
	bar.warp.sync 	-1;
	shl.b32 	%r2011, %r314, 3;
	add.s32 	%r2013, %r1926, %r2011;
	ld.shared.u64 	%rd38, [%r2013+26112];
	add.s32 	%r2014, %r320, 4608;
	setp.ge.s32 	%p353, %r2014, %r322;
	@%p353 bra 	$L__BB14_324;
	ld.shared.f32 	%f198, [%r321+18432];
	add.s64 	%rd415, %rd38, %rd25;
	shl.b64 	%rd416, %rd415, 2;
	add.s64 	%rd417, %rd24, %rd416;
	st.global.f32 	[%rd417+18432], %f198;
$L__BB14_324:
	bar.warp.sync 	-1;
	shl.b32 	%r2015, %r315, 3;
	add.s32 	%r2017, %r1926, %r2015;
	ld.shared.u64 	%rd39, [%r2017+26112];
	add.s32 	%r2018, %r320, 4992;
	setp.ge.s32 	%p354, %r2018, %r322;
	@%p354 bra 	$L__BB14_326;
	ld.shared.f32 	%f199, [%r321+19968];
	add.s64 	%rd418, %rd39, %rd25;
	shl.b64 	%rd419, %rd418, 2;
	add.s64 	%rd420, %rd24, %rd419;
	st.global.f32 	[%rd420+19968], %f199;
$L__BB14_326:
	bar.warp.sync 	-1;
	shl.b32 	%r2019, %r316, 3;
	add.s32 	%r2021, %r1926, %r2019;
	ld.shared.u64 	%rd40, [%r2021+26112];
	add.s32 	%r2022, %r320, 5376;
	setp.ge.s32 	%p355, %r2022, %r322;
	@%p355 bra 	$L__BB14_328;
	ld.shared.f32 	%f200, [%r321+21504];
	add.s64 	%rd421, %rd40, %rd25;
	shl.b64 	%rd422, %rd421, 2;
	add.s64 	%rd423, %rd24, %rd422;
	st.global.f32 	[%rd423+21504], %f200;
$L__BB14_328:
	bar.warp.sync 	-1;
	shl.b32 	%r2023, %r317, 3;
	add.s32 	%r2025, %r1926, %r2023;
	ld.shared.u64 	%rd41, [%r2025+26112];
	add.s32 	%r2026, %r320, 5760;
	setp.ge.s32 	%p356, %r2026, %r322;
	@%p356 bra 	$L__BB14_330;
	ld.shared.f32 	%f201, [%r321+23040];
	add.s64 	%rd424, %rd41, %rd25;
	shl.b64 	%rd425, %rd424, 2;
	add.s64 	%rd426, %rd24, %rd425;
	st.global.f32 	[%rd426+23040], %f201;
$L__BB14_330:
	bar.warp.sync 	-1;
	shl.b32 	%r2027, %r318, 3;
	add.s32 	%r2029, %r1926, %r2027;
	ld.shared.u64 	%rd427, [%r2029+26112];
	add.s64 	%rd42, %rd427, %rd25;
	or.b32  	%r2030, %r320, 6144;
	setp.ge.s32 	%p357, %r2030, %r322;
	@%p357 bra 	$L__BB14_332;
	ld.shared.f32 	%f202, [%r321+24576];
	shl.b64 	%rd428, %rd42, 2;
	add.s64 	%rd429, %rd24, %rd428;
	st.global.f32 	[%rd429+24576], %f202;
$L__BB14_332:
	bar.warp.sync 	-1;
$L__BB14_333:
	ret;

}


// ===== COMPILED SASS (sm_100) =====

	.target	sm_100

	.elftype	@"ET_EXEC"


//--------------------- .note.nv.tkinfo           --------------------------
	.section	.note.nv.tkinfo,"",@"SHT_NOTE"
	.sectionflags	@"SHF_NOTE_NV_TKINFO"
	.tkinfo
        /*0018*/ 	.word	0x00000002
        /*0030*/ 	.string	""
        /*0030*/ 	.string	"ptxas"
        /*0030*/ 	.string	"Cuda compilation tools, release 13.0, V13.0.88"
        /*0030*/ 	.string	"Build cuda_13.0.r13.0/compiler.36424714_0"
        /*0030*/ 	.string	"-arch sm_100 -m 64 "



//--------------------- .note.nv.cuinfo           --------------------------
	.section	.note.nv.cuinfo,"",@"SHT_NOTE"
	.sectionflags	@"SHF_NOTE_NV_CUINFO"
        /*0018*/ 	.short	0x0002
        /*001a*/ 	.short	0x0064
        /*001c*/ 	.short	0x0082
	.zero		2


//--------------------- .nv.info                  --------------------------
	.section	.nv.info,"",@"SHT_CUDA_INFO"
	.align	4


	//----- nvinfo : EIATTR_REGCOUNT
	.align		4
        /*0000*/ 	.byte	0x04, 0x2f
        /*0002*/ 	.short	(.L_46 - .L_45)
	.align		4
.L_45:
        /*0004*/ 	.word	index@(_Z20layersInEachTrianglePfPiif)
        /*0008*/ 	.word	0x00000013


	//----- nvinfo : EIATTR_FRAME_SIZE
	.align		4
.L_46:
        /*000c*/ 	.byte	0x04, 0x11
        /*000e*/ 	.short	(.L_48 - .L_47)
	.align		4
.L_47:
        /*0010*/ 	.word	index@($__internal_2_$__cuda_sm3x_div_rn_noftz_f32_slowpath)
        /*0014*/ 	.word	0x00000000


	//----- nvinfo : EIATTR_FRAME_SIZE
	.align		4
.L_48:
        /*0018*/ 	.byte	0x04, 0x11
        /*001a*/ 	.short	(.L_50 - .L_49)
	.align		4
.L_49:
        /*001c*/ 	.word	index@(_Z20layersInEachTrianglePfPiif)
        /*0020*/ 	.word	0x00000000


	//----- nvinfo : EIATTR_REGCOUNT
	.align		4
.L_50:
        /*0024*/ 	.byte	0x04, 0x2f
        /*0026*/ 	.short	(.L_52 - .L_51)
	.align		4
.L_51:
        /*0028*/ 	.word	index@(_Z22calculateIntersectionsPfS_S_PiS0_S_S_S_fi)
        /*002c*/ 	.word	0x00000036


	//----- nvinfo : EIATTR_FRAME_SIZE
	.align		4
.L_52:
        /*0030*/ 	.byte	0x04, 0x11
        /*0032*/ 	.short	(.L_54 - .L_53)
	.align		4
.L_53:
        /*0034*/ 	.word	index@($__internal_1_$__cuda_sm3x_div_rn_noftz_f32_slowpath)
        /*0038*/ 	.word	0x00000000


	//----- nvinfo : EIATTR_FRAME_SIZE
	.align		4
.L_54:
        /*003c*/ 	.byte	0x04, 0x11
        /*003e*/ 	.short	(.L_56 - .L_55)
	.align		4
.L_55:
        /*0040*/ 	.word	index@(_Z22calculateIntersectionsPfS_S_PiS0_S_S_S_fi)
        /*0044*/ 	.word	0x00000000


	//----- nvinfo : EIATTR_REGCOUNT
	.align		4
.L_56:
        /*0048*/ 	.byte	0x04, 0x2f
        /*004a*/ 	.short	(.L_58 - .L_57)
	.align		4
.L_57:
        /*004c*/ 	.word	index@(_Z29calculateScanPointsPerSegmentPfS_fi)
        /*0050*/ 	.word	0x00000011


	//----- nvinfo : EIATTR_FRAME_SIZE
	.align		4
.L_58:
        /*0054*/ 	.byte	0x04, 0x11
        /*0056*/ 	.short	(.L_60 - .L_59)
	.align		4
.L_59:
        /*0058*/ 	.word	index@($__internal_0_$__cuda_sm3x_div_rn_noftz_f32_slowpath)
        /*005c*/ 	.word	0x00000000


	//----- nvinfo : EIATTR_FRAME_SIZE
	.align		4
.L_60:
        /*0060*/ 	.byte	0x04, 0x11
        /*0062*/ 	.short	(.L_62 - .L_61)
	.align		4
.L_61:
        /*0064*/ 	.word	index@(_Z29calculateScanPointsPerSegmentPfS_fi)
        /*0068*/ 	.word	0x00000000


	//----- nvinfo : EIATTR_REGCOUNT
	.align		4
.L_62:
        /*006c*/ 	.byte	0x04, 0x2f
        /*006e*/ 	.short	(.L_64 - .L_63)
	.align		4
.L_63:
        /*0070*/ 	.word	index@(_ZN3cub18CUB_300001_SM_10006detail11EmptyKernelIvEEvv)
        /*0074*/ 	.word	0x00000004


	//----- nvinfo : EIATTR_FRAME_SIZE
	.align		4
.L_64:
        /*0078*/ 	.byte	0x04, 0x11
        /*007a*/ 	.short	(.L_66 - .L_65)
	.align		4
.L_65:
        /*007c*/ 	.word	index@(_ZN3cub18CUB_300001_SM_10006detail11EmptyKernelIvEEvv)
        /*0080*/ 	.word	0x00000000


	//----- nvinfo : EIATTR_REGCOUNT
	.align		4
.L_66:
        /*0084*/ 	.byte	0x04, 0x2f
        /*0086*/ 	.short	(.L_68 - .L_67)
	.align		4
.L_67:
        /*0088*/ 	.word	index@(_ZN3cub18CUB_300001_SM_10006detail8for_each13static_kernelINS2_12policy_hub_t12policy_500_tEmN6thrust24THRUST_300001_SM_1000_NS8cuda_cub20__uninitialized_fill7functorINS7_10device_ptrIfEEfEEEEvT0_T1_)
        /*008c*/ 	.word	0x00000008


	//----- nvinfo : EIATTR_FRAME_SIZE
	.align		4
.L_68:
        /*0090*/ 	.byte	0x04, 0x11
        /*0092*/ 	.short	(.L_70 - .L_69)
	.align		4
.L_69:
        /*0094*/ 	.word	index@(_ZN3cub18CUB_300001_SM_10006detail8for_each13static_kernelINS2_12policy_hub_t12policy_500_tEmN6thrust24THRUST_300001_SM_1000_NS8cuda_cub20__uninitialized_fill7functorINS7_10device_ptrIfEEfEEEEvT0_T1_)
        /*0098*/ 	.word	0x00000000


	//----- nvinfo : EIATTR_REGCOUNT
	.align		4
.L_70:
        /*009c*/ 	.byte	0x04, 0x2f
        /*009e*/ 	.short	(.L_72 - .L_71)
	.align		4
.L_71:
        /*00a0*/ 	.word	index@(_ZN3cub18CUB_300001_SM_10006detail8for_each13static_kernelINS2_12policy_hub_t12policy_500_tElN6thrust24THRUST_300001_SM_1000_NS8cuda_cub20__uninitialized_copy7functorINS7_6detail15normal_iteratorINS7_10device_ptrIKfEEEENS7_7pointerIfNS8_3tagENS7_11use_defaultESJ_EEEEEEvT0_T1_)
        /*00a4*/ 	.word	0x0000000c


	//----- nvinfo : EIATTR_FRAME_SIZE
	.align		4
.L_72:
        /*00a8*/ 	.byte	0x04, 0x11
        /*00aa*/ 	.short	(.L_74 - .L_73)
	.align		4
.L_73:
        /*00ac*/ 	.word	index@(_ZN3cub18CUB_300001_SM_10006detail8for_each13static_kernelINS2_12policy_hub_t12policy_500_tElN6thrust24THRUST_300001_SM_1000_NS8cuda_cub20__uninitialized_copy7functorINS7_6detail15normal_iteratorINS7_10device_ptrIKfEEEENS7_7pointerIfNS8_3tagENS7_11use_defaultESJ_EEEEEEvT0_T1_)
        /*00b0*/ 	.word	0x00000000


	//----- nvinfo : EIATTR_REGCOUNT
	.align		4
.L_74:
        /*00b4*/ 	.byte	0x04, 0x2f
        /*00b6*/ 	.short	(.L_76 - .L_75)
	.align		4
.L_75:
        /*00b8*/ 	.word	index@(_ZN3cub18CUB_300001_SM_10006detail8for_each13static_kernelINS2_12policy_hub_t12policy_500_tEmN6thrust24THRUST_300001_SM_1000_NS8cuda_cub20__uninitialized_fill7functorINS7_10device_ptrIiEEiEEEEvT0_T1_)
        /*00bc*/ 	.word	0x00000008


	//----- nvinfo : EIATTR_FRAME_SIZE
	.align		4
.L_76:
        /*00c0*/ 	.byte	0x04, 0x11
        /*00c2*/ 	.short	(.L_78 - .L_77)
	.align		4
.L_77:
        /*00c4*/ 	.word	index@(_ZN3cub18CUB_300001_SM_10006detail8for_each13static_kernelINS2_12policy_hub_t12policy_500_tEmN6thrust24THRUST_300001_SM_1000_NS8cuda_cub20__uninitialized_fill7functorINS7_10device_ptrIiEEiEEEEvT0_T1_)
        /*00c8*/ 	.word	0x00000000


	//----- nvinfo : EIATTR_REGCOUNT
	.align		4
.L_78:
        /*00cc*/ 	.byte	0x04, 0x2f
        /*00ce*/ 	.short	(.L_80 - .L_79)
	.align		4
.L_79:
        /*00d0*/ 	.word	index@(_ZN3cub18CUB_300001_SM_10006detail8for_each13static_kernelINS2_12policy_hub_t12policy_500_tElN6thrust24THRUST_300001_SM_1000_NS8cuda_cub20__uninitialized_copy7functorINS7_6detail15normal_iteratorINS7_10device_ptrIKiEEEENS7_7pointerIiNS8_3tagENS7_11use_defaultESJ_EEEEEEvT0_T1_)
        /*00d4*/ 	.word	0x0000000c


	//----- nvinfo : EIATTR_FRAME_SIZE
	.align		4
.L_80:
        /*00d8*/ 	.byte	0x04, 0x11
        /*00da*/ 	.short	(.L_82 - .L_81)
	.align		4
.L_81:
        /*00dc*/ 	.word	index@(_ZN3cub18CUB_300001_SM_10006detail8for_each13static_kernelINS2_12policy_hub_t12policy_500_tElN6thrust24THRUST_300001_SM_1000_NS8cuda_cub20__uninitialized_copy7functorINS7_6detail15normal_iteratorINS7_10device_ptrIKiEEEENS7_7pointerIiNS8_3tagENS7_11use_defaultESJ_EEEEEEvT0_T1_)
        /*00e0*/ 	.word	0x00000000


	//----- nvinfo : EIATTR_REGCOUNT
	.align		4
.L_82:
        /*00e4*/ 	.byte	0x04, 0x2f
        /*00e6*/ 	.short	(.L_84 - .L_83)
	.align		4
.L_83:
        /*00e8*/ 	.word	index@(_ZN3cub18CUB_300001_SM_10006detail4scan20DeviceScanInitKernelINS0_13ScanTileStateIiLb1EEEEEvT_i)
        /*00ec*/ 	.word	0x00000008


	//----- nvinfo : EIATTR_FRAME_SIZE
	.align		4
.L_84:
        /*00f0*/ 	.byte	0x04, 0x11
        /*00f2*/ 	.short	(.L_86 - .L_85)
	.align		4
.L_85:
        /*00f4*/ 	.word	index@(_ZN3cub18CUB_300001_SM_10006detail4scan20DeviceScanInitKernelINS0_13ScanTileStateIiLb1EEEEEvT_i)
        /*00f8*/ 	.word	0x00000000


	//----- nvinfo : EIATTR_REGCOUNT
	.align		4
.L_86:
        /*00fc*/ 	.byte	0x04, 0x2f
        /*00fe*/ 	.short	(.L_88 - .L_87)
	.align		4
.L_87:
        /*0100*/ 	.word	index@(_ZN3cub18CUB_300001_SM_10006detail4scan16DeviceScanKernelINS2_10policy_hubIiiijN4cuda3std3__44plusIvEEE10Policy1000EN6thrust24THRUST_300001_SM_1000_NS6detail15normal_iteratorINSD_10device_ptrIiEEEESI_NS0_13ScanTileStateIiLb1EEES9_NS0_8NullTypeEjiLb0ESL_EEvT0_T1_T2_iT3_T4_T5_)
        /*0104*/ 	.word	0x00000038


	//----- nvinfo : EIATTR_FRAME_SIZE
	.align		4
.L_88:
        /*0108*/ 	.byte	0x04, 0x11
        /*010a*/ 	.short	(.L_90 - .L_89)
	.align		4
.L_89:
        /*010c*/ 	.word	index@(_ZN3cub18CUB_300001_SM_10006detail4scan16DeviceScanKernelINS2_10policy_hubIiiijN4cuda3std3__44plusIvEEE10Policy1000EN6thrust24THRUST_300001_SM_1000_NS6detail15normal_iteratorINSD_10device_ptrIiEEEESI_NS0_13ScanTileStateIiLb1EEES9_NS0_8NullTypeEjiLb0ESL_EEvT0_T1_T2_iT3_T4_T5_)
        /*0110*/ 	.word	0x00000000


	//----- nvinfo : EIATTR_REGCOUNT
	.align		4
.L_90:
        /*0114*/ 	.byte	0x04, 0x2f
        /*0116*/ 	.short	(.L_92 - .L_91)
	.align		4
.L_91:
        /*0118*/ 	.word	index@(_ZN3cub18CUB_300001_SM_10006detail4scan16DeviceScanKernelINS2_10policy_hubIiiimN4cuda3std3__44plusIvEEE10Policy1000EN6thrust24THRUST_300001_SM_1000_NS6detail15normal_iteratorINSD_10device_ptrIiEEEESI_NS0_13ScanTileStateIiLb1EEES9_NS0_8NullTypeEmiLb0ESL_EEvT0_T1_T2_iT3_T4_T5_)
        /*011c*/ 	.word	0x00000030


	//----- nvinfo : EIATTR_FRAME_SIZE
	.align		4
.L_92:
        /*0120*/ 	.byte	0x04, 0x11
        /*0122*/ 	.short	(.L_94 - .L_93)
	.align		4
.L_93:
        /*0124*/ 	.word	index@(_ZN3cub18CUB_300001_SM_10006detail4scan16DeviceScanKernelINS2_10policy_hubIiiimN4cuda3std3__44plusIvEEE10Policy1000EN6thrust24THRUST_300001_SM_1000_NS6detail15normal_iteratorINSD_10device_ptrIiEEEESI_NS0_13ScanTileStateIiLb1EEES9_NS0_8NullTypeEmiLb0ESL_EEvT0_T1_T2_iT3_T4_T5_)
        /*0128*/ 	.word	0x00000000


	//----- nvinfo : EIATTR_REGCOUNT
	.align		4
.L_94:
        /*012c*/ 	.byte	0x04, 0x2f
        /*012e*/ 	.short	(.L_96 - .L_95)
	.align		4
.L_95:
        /*0130*/ 	.word	index@(_ZN3cub18CUB_300001_SM_10006detail10radix_sort31DeviceRadixSortSingleTileKernelINS1_5radix10policy_hubIffyE10Policy1000ELNS0_9SortOrderE0EffyNS1_21identity_decomposer_tEEEvPKT1_PSA_PKT2_PSE_T3_iiT4_)
        /*0134*/ 	.word	0x00000097


	//----- nvinfo : EIATTR_FRAME_SIZE
	.align		4
.L_96:
        /*0138*/ 	.byte	0x04, 0x11
        /*013a*/ 	.short	(.L_98 - .L_97)
	.align		4
.L_97:
        /*013c*/ 	.word	index@(_ZN3cub18CUB_300001_SM_10006detail10radix_sort31DeviceRadixSortSingleTileKernelINS1_5radix10policy_hubIffyE10Policy1000ELNS0_9SortOrderE0EffyNS1_21identity_decomposer_tEEEvPKT1_PSA_PKT2_PSE_T3_iiT4_)
        /*0140*/ 	.word	0x00000000


	//----- nvinfo : EIATTR_REGCOUNT
	.align		4
.L_98:
        /*0144*/ 	.byte	0x04, 0x2f
        /*0146*/ 	.short	(.L_100 - .L_99)
	.align		4
.L_99:
        /*0148*/ 	.word	index@(_ZN3cub18CUB_300001_SM_10006detail10radix_sort30DeviceRadixSortHistogramKernelINS1_5radix10policy_hubIffyE10Policy1000ELNS0_9SortOrderE0EfyNS1_21identity_decomposer_tEEEvPT2_PKT1_SA_iiT3_)
        /*014c*/ 	.word	0x00000020


	//----- nvinfo : EIATTR_FRAME_SIZE
	.align		4
.L_100:
        /*0150*/ 	.byte	0x04, 0x11
        /*0152*/ 	.short	(.L_102 - .L_101)
	.align		4
.L_101:
        /*0154*/ 	.word	index@(_ZN3cub18CUB_300001_SM_10006detail10radix_sort30DeviceRadixSortHistogramKernelINS1_5radix10policy_hubIffyE10Policy1000ELNS0_9SortOrderE0EfyNS1_21identity_decomposer_tEEEvPT2_PKT1_SA_iiT3_)
        /*0158*/ 	.word	0x00000000


	//----- nvinfo : EIATTR_REGCOUNT
	.align		4
.L_102:
        /*015c*/ 	.byte	0x04, 0x2f
        /*015e*/ 	.short	(.L_104 - .L_103)
	.align		4
.L_103:
        /*0160*/ 	.word	index@(_ZN3cub18CUB_300001_SM_10006detail10radix_sort33DeviceRadixSortExclusiveSumKernelINS1_5radix10policy_hubIffyE10Policy1000EyEEvPT0_)
        /*0164*/ 	.word	0x00000020


	//----- nvinfo : EIATTR_FRAME_SIZE
	.align		4
.L_104:
        /*0168*/ 	.byte	0x04, 0x11
        /*016a*/ 	.short	(.L_106 - .L_105)
	.align		4
.L_105:
        /*016c*/ 	.word	index@(_ZN3cub18CUB_300001_SM_10006detail10radix_sort33DeviceRadixSortExclusiveSumKernelINS1_5radix10policy_hubIffyE10Policy1000EyEEvPT0_)
        /*0170*/ 	.word	0x00000000


	//----- nvinfo : EIATTR_REGCOUNT
	.align		4
.L_106:
        /*0174*/ 	.byte	0x04, 0x2f
        /*0176*/ 	.short	(.L_108 - .L_107)
	.align		4
.L_107:
        /*0178*/ 	.word	index@(_ZN3cub18CUB_300001_SM_10006detail10radix_sort29DeviceRadixSortOnesweepKernelINS1_5radix10policy_hubIffyE10Policy1000ELNS0_9SortOrderE0EffyiiNS1_21identity_decomposer_tEEEvPT5_SB_PT3_PKSC_PT1_PKSG_PT2_PKSK_T4_iiT6_)
        /*017c*/ 	.word	0x0000004f


	//----- nvinfo : EIATTR_FRAME_SIZE
	.align		4
.L_108:
        /*0180*/ 	.byte	0x04, 0x11
        /*0182*/ 	.short	(.L_110 - .L_109)
	.align		4
.L_109:
        /*0184*/ 	.word	index@(_ZN3cub18CUB_300001_SM_10006detail10radix_sort29DeviceRadixSortOnesweepKernelINS1_5radix10policy_hubIffyE10Policy1000ELNS0_9SortOrderE0EffyiiNS1_21identity_decomposer_tEEEvPT5_SB_PT3_PKSC_PT1_PKSG_PT2_PKSK_T4_iiT6_)
        /*0188*/ 	.word	0x00000000


	//----- nvinfo : EIATTR_MIN_STACK_SIZE
	.align		4
.L_110:
        /*018c*/ 	.byte	0x04, 0x12
        /*018e*/ 	.short	(.L_112 - .L_111)
	.align		4
.L_111:
        /*0190*/ 	.word	index@(_ZN3cub18CUB_300001_SM_10006detail10radix_sort29DeviceRadixSortOnesweepKernelINS1_5radix10policy_hubIffyE10Policy1000ELNS0_9SortOrderE0EffyiiNS1_21identity_decomposer_tEEEvPT5_SB_PT3_PKSC_PT1_PKSG_PT2_PKSK_T4_iiT6_)
        /*0194*/ 	.word	0x00000000


	//----- nvinfo : EIATTR_MIN_STACK_SIZE
	.align		4
.L_112:
        /*0198*/ 	.byte	0x04, 0x12
        /*019a*/ 	.short	(.L_114 - .L_113)
	.align		4
.L_113:
        /*019c*/ 	.word	index@(_ZN3cub18CUB_300001_SM_10006detail10radix_sort33DeviceRadixSortExclusiveSumKernelINS1_5radix10policy_hubIffyE10Policy1000EyEEvPT0_)
        /*01a0*/ 	.word	0x00000000


	//----- nvinfo : EIATTR_MIN_STACK_SIZE
	.align		4
.L_114:
        /*01a4*/ 	.byte	0x04, 0x12
        /*01a6*/ 	.short	(.L_116 - .L_115)
	.align		4
.L_115:
        /*01a8*/ 	.word	index@(_ZN3cub18CUB_300001_SM_10006detail10radix_sort30DeviceRadixSortHistogramKernelINS1_5radix10policy_hubIffyE10Policy1000ELNS0_9SortOrderE0EfyNS1_21identity_decomposer_tEEEvPT2_PKT1_SA_iiT3_)
        /*01ac*/ 	.word	0x00000000


	//----- nvinfo : EIATTR_MIN_STACK_SIZE
	.align		4
.L_116:
        /*01b0*/ 	.byte	0x04, 0x12
        /*01b2*/ 	.short	(.L_118 - .L_117)
	.align		4
.L_117:
        /*01b4*/ 	.word	index@(_ZN3cub18CUB_300001_SM_10006detail10radix_sort31DeviceRadixSortSingleTileKernelINS1_5radix10policy_hubIffyE10Policy1000ELNS0_9SortOrderE0EffyNS1_21identity_decomposer_tEEEvPKT1_PSA_PKT2_PSE_T3_iiT4_)
        /*01b8*/ 	.word	0x00000000


	//----- nvinfo : EIATTR_MIN_STACK_SIZE
	.align		4
.L_118:
        /*01bc*/ 	.byte	0x04, 0x12
        /*01be*/ 	.short	(.L_120 - .L_119)
	.align		4
.L_119:
        /*01c0*/ 	.word	index@(_ZN3cub18CUB_300001_SM_10006detail4scan16DeviceScanKernelINS2_10policy_hubIiiimN4cuda3std3__44plusIvEEE10Policy1000EN6thrust24THRUST_300001_SM_1000_NS6detail15normal_iteratorINSD_10device_ptrIiEEEESI_NS0_13ScanTileStateIiLb1EEES9_NS0_8NullTypeEmiLb0ESL_EEvT0_T1_T2_iT3_T4_T5_)
        /*01c4*/ 	.word	0x00000000


	//----- nvinfo : EIATTR_MIN_STACK_SIZE
	.align		4
.L_120:
        /*01c8*/ 	.byte	0x04, 0x12
        /*01ca*/ 	.short	(.L_122 - .L_121)
	.align		4
.L_121:
        /*01cc*/ 	.word	index@(_ZN3cub18CUB_300001_SM_10006detail4scan16DeviceScanKernelINS2_10policy_hubIiiijN4cuda3std3__44plusIvEEE10Policy1000EN6thrust24THRUST_300001_SM_1000_NS6detail15normal_iteratorINSD_10device_ptrIiEEEESI_NS0_13ScanTileStateIiLb1EEES9_NS0_8NullTypeEjiLb0ESL_EEvT0_T1_T2_iT3_T4_T5_)
        /*01d0*/ 	.word	0x00000000


	//----- nvinfo : EIATTR_MIN_STACK_SIZE
	.align		4
.L_122:
        /*01d4*/ 	.byte	0x04, 0x12
        /*01d6*/ 	.short	(.L_124 - .L_123)
	.align		4
.L_123:
        /*01d8*/ 	.word	index@(_ZN3cub18CUB_300001_SM_10006detail4scan20DeviceScanInitKernelINS0_13ScanTileStateIiLb1EEEEEvT_i)
        /*01dc*/ 	.word	0x00000000


	//----- nvinfo : EIATTR_MIN_STACK_SIZE
	.align		4
.L_124:
        /*01e0*/ 	.byte	0x04, 0x12
        /*01e2*/ 	.short	(.L_126 - .L_125)
	.align		4
.L_125:
        /*01e4*/ 	.word	index@(_ZN3cub18CUB_300001_SM_10006detail8for_each13static_kernelINS2_12policy_hub_t12policy_500_tElN6thrust24THRUST_300001_SM_1000_NS8cuda_cub20__uninitialized_copy7functorINS7_6detail15normal_iteratorINS7_10device_ptrIKiEEEENS7_7pointerIiNS8_3tagENS7_11use_defaultESJ_EEEEEEvT0_T1_)
        /*01e8*/ 	.word	0x00000000


	//----- nvinfo : EIATTR_MIN_STACK_SIZE
	.align		4
.L_126:
        /*01ec*/ 	.byte	0x04, 0x12
        /*01ee*/ 	.short	(.L_128 - .L_127)
	.align		4
.L_127:
        /*01f0*/ 	.word	index@(_ZN3cub18CUB_300001_SM_10006detail8for_each13static_kernelINS2_12policy_hub_t12policy_500_tEmN6thrust24THRUST_300001_SM_1000_NS8cuda_cub20__uninitialized_fill7functorINS7_10device_ptrIiEEiEEEEvT0_T1_)
        /*01f4*/ 	.word	0x00000000


	//----- nvinfo : EIATTR_MIN_STACK_SIZE
	.align		4
.L_128:
        /*01f8*/ 	.byte	0x04, 0x12
        /*01fa*/ 	.short	(.L_130 - .L_129)
	.align		4
.L_129:
        /*01fc*/ 	.word	index@(_ZN3cub18CUB_300001_SM_10006detail8for_each13static_kernelINS2_12policy_hub_t12policy_500_tElN6thrust24THRUST_300001_SM_1000_NS8cuda_cub20__uninitialized_copy7functorINS7_6detail15normal_iteratorINS7_10device_ptrIKfEEEENS7_7pointerIfNS8_3tagENS7_11use_defaultESJ_EEEEEEvT0_T1_)
        /*0200*/ 	.word	0x00000000


	//----- nvinfo : EIATTR_MIN_STACK_SIZE
	.align		4
.L_130:
        /*0204*/ 	.byte	0x04, 0x12
        /*0206*/ 	.short	(.L_132 - .L_131)
	.align		4
.L_131:
        /*0208*/ 	.word	index@(_ZN3cub18CUB_300001_SM_10006detail8for_each13static_kernelINS2_12policy_hub_t12policy_500_tEmN6thrust24THRUST_300001_SM_1000_NS8cuda_cub20__uninitialized_fill7functorINS7_10device_ptrIfEEfEEEEvT0_T1_)
        /*020c*/ 	.word	0x00000000


	//----- nvinfo : EIATTR_MIN_STACK_SIZE
	.align		4
.L_132:
        /*0210*/ 	.byte	0x04, 0x12
        /*0212*/ 	.short	(.L_134 - .L_133)
	.align		4
.L_133:
        /*0214*/ 	.word	index@(_ZN3cub18CUB_300001_SM_10006detail11EmptyKernelIvEEvv)
        /*0218*/ 	.word	0x00000000


	//----- nvinfo : EIATTR_MIN_STACK_SIZE
	.align		4
.L_134:
        /*021c*/ 	.byte	0x04, 0x12
        /*021e*/ 	.short	(.L_136 - .L_135)
	.align		4
.L_135:
        /*0220*/ 	.word	index@(_Z29calculateScanPointsPerSegmentPfS_fi)
        /*0224*/ 	.word	0x00000000


	//----- nvinfo : EIATTR_MIN_STACK_SIZE
	.align		4
.L_136:
        /*0228*/ 	.byte	0x04, 0x12
        /*022a*/ 	.short	(.L_138 - .L_137)
	.align		4
.L_137:
        /*022c*/ 	.word	index@(_Z22calculateIntersectionsPfS_S_PiS0_S_S_S_fi)
        /*0230*/ 	.word	0x00000000


	//----- nvinfo : EIATTR_MIN_STACK_SIZE
	.align		4
.L_138:
        /*0234*/ 	.byte	0x04, 0x12
        /*0236*/ 	.short	(.L_140 - .L_139)
	.align		4
.L_139:
        /*0238*/ 	.word	index@(_Z20layersInEachTrianglePfPiif)
        /*023c*/ 	.word	0x00000000
.L_140:


//--------------------- .nv.compat                --------------------------
	.section	.nv.compat,"",@"SHT_CUDA_COMPAT_INFO"
	.align	4
        /*0000*/ 	.byte	0x02, 0x09, 0x00, 0x00, 0x02, 0x02, 0x01, 0x00, 0x02, 0x05, 0x05, 0x00, 0x03, 0x07, 0x01, 0x01
        /*0010*/ 	.byte	0x02, 0x03, 0x00, 0x00, 0x02, 0x06, 0x01, 0x00, 0x04, 0x0b, 0x08, 0x00, 0x01, 0x00, 0x00, 0x00
        /*0020*/ 	.byte	0x00, 0x00, 0x00, 0x00


//--------------------- .nv.info._ZN3cub18CUB_300001_SM_10006detail10radix_sort29DeviceRadixSortOnesweepKernelINS1_5radix10policy_hubIffyE10Policy1000ELNS0_9SortOrderE0EffyiiNS1_21identity_decomposer_tEEEvPT5_SB_PT3_PKSC_PT1_PKSG_PT2_PKSK_T4_iiT6_ --------------------------
	.section	.nv.info._ZN3cub18CUB_300001_SM_10006detail10radix_sort29DeviceRadixSortOnesweepKernelINS1_5radix10policy_hubIffyE10Policy1000ELNS0_9SortOrderE0EffyiiNS1_21identity_decomposer_tEEEvPT5_SB_PT3_PKSC_PT1_PKSG_PT2_PKSK_T4_iiT6_,"",@"SHT_CUDA_INFO"
	.sectionflags	@""
	.align	4


	//----- nvinfo : EIATTR_CUDA_API_VERSION
	.align		4
        /*0000*/ 	.byte	0x04, 0x37
        /*0002*/ 	.short	(.L_142 - .L_141)
.L_141:
        /*0004*/ 	.word	0x00000082


	//----- nvinfo : EIATTR_KPARAM_INFO
	.align		4
.L_142:
        /*0008*/ 	.byte	0x04, 0x17
        /*000a*/ 	.short	(.L_144 - .L_143)
.L_143:
        /*000c*/ 	.word	0x00000000
        /*0010*/ 	.short	0x000b
        /*0012*/ 	.short	0x004c
        /*0014*/ 	.byte	0x00, 0xf0, 0x05, 0x00


	//----- nvinfo : EIATTR_KPARAM_INFO
	.align		4
.L_144:
        /*0018*/ 	.byte	0x04, 0x17
        /*001a*/ 	.short	(.L_146 - .L_145)
.L_145:
        /*001c*/ 	.word	0x00000000
        /*0020*/ 	.short	0x000a
        /*0022*/ 	.short	0x0048
        /*0024*/ 	.byte	0x00, 0xf0, 0x11, 0x00


	//----- nvinfo : EIATTR_KPARAM_INFO
	.align		4
.L_146:
        /*0028*/ 	.byte	0x04, 0x17
        /*002a*/ 	.short	(.L_148 - .L_147)
.L_147:
        /*002c*/ 	.word	0x00000000
        /*0030*/ 	.short	0x0009
        /*0032*/ 	.short	0x0044
        /*0034*/ 	.byte	0x00, 0xf0, 0x11, 0x00


	//----- nvinfo : EIATTR_KPARAM_INFO
	.align		4
.L_148:
        /*0038*/ 	.byte	0x04, 0x17
        /*003a*/ 	.short	(.L_150 - .L_149)
.L_149:
        /*003c*/ 	.word	0x00000000
        /*0040*/ 	.short	0x0008
        /*0042*/ 	.short	0x0040
        /*0044*/ 	.byte	0x00, 0xf0, 0x11, 0x00


	//----- nvinfo : EIATTR_KPARAM_INFO
	.align		4
.L_150:
        /*0048*/ 	.byte	0x04, 0x17
        /*004a*/ 	.short	(.L_152 - .L_151)
.L_151:
        /*004c*/ 	.word	0x00000000
        /*0050*/ 	.short	0x0007
        /*0052*/ 	.short	0x0038
        /*0054*/ 	.byte	0x00, 0xf5, 0x21, 0x00


	//----- nvinfo : EIATTR_KPARAM_INFO
	.align		4
.L_152:
        /*0058*/ 	.byte	0x04, 0x17
        /*005a*/ 	.short	(.L_154 - .L_153)
.L_153:
        /*005c*/ 	.word	0x00000000
        /*0060*/ 	.short	0x0006
        /*0062*/ 	.short	0x0030
        /*0064*/ 	.byte	0x00, 0xf5, 0x21, 0x00


	//----- nvinfo : EIATTR_KPARAM_INFO
	.align		4
.L_154:
        /*0068*/ 	.byte	0x04, 0x17
        /*006a*/ 	.short	(.L_156 - .L_155)
.L_155:
        /*006c*/ 	.word	0x00000000
        /*0070*/ 	.short	0x0005
        /*0072*/ 	.short	0x0028
        /*0074*/ 	.byte	0x00, 0xf5, 0x21, 0x00


	//----- nvinfo : EIATTR_KPARAM_INFO
	.align		4
.L_156:
        /*0078*/ 	.byte	0x04, 0x17
        /*007a*/ 	.short	(.L_158 - .L_157)
.L_157:
        /*007c*/ 	.word	0x00000000
        /*0080*/ 	.short	0x0004
        /*0082*/ 	.short	0x0020
        /*0084*/ 	.byte	0x00, 0xf5, 0x21, 0x00


	//----- nvinfo : EIATTR_KPARAM_INFO
	.align		4
.L_158:
        /*0088*/ 	.byte	0x04, 0x17
        /*008a*/ 	.short	(.L_160 - .L_159)
.L_159:
        /*008c*/ 	.word	0x00000000
        /*0090*/ 	.short	0x0003
        /*0092*/ 	.short	0x0018
        /*0094*/ 	.byte	0x00, 0xf5, 0x21, 0x00


	//----- nvinfo : EIATTR_KPARAM_INFO
	.align		4
.L_160:
        /*0098*/ 	.byte	0x04, 0x17
        /*009a*/ 	.short	(.L_162 - .L_161)
.L_161:
        /*009c*/ 	.word	0x00000000
        /*00a0*/ 	.short	0x0002
        /*00a2*/ 	.short	0x0010
        /*00a4*/ 	.byte	0x00, 0xf5, 0x21, 0x00


	//----- nvinfo : EIATTR_KPARAM_INFO
	.align		4
.L_162:
        /*00a8*/ 	.byte	0x04, 0x17
        /*00aa*/ 	.short	(.L_164 - .L_163)
.L_163:
        /*00ac*/ 	.word	0x00000000
        /*00b0*/ 	.short	0x0001
        /*00b2*/ 	.short	0x0008
        /*00b4*/ 	.byte	0x00, 0xf5, 0x21, 0x00


	//----- nvinfo : EIATTR_KPARAM_INFO
	.align		4
.L_164:
        /*00b8*/ 	.byte	0x04, 0x17
        /*00ba*/ 	.short	(.L_166 - .L_165)
.L_165:
        /*00bc*/ 	.word	0x00000000
        /*00c0*/ 	.short	0x0000
        /*00c2*/ 	.short	0x0000
        /*00c4*/ 	.byte	0x00, 0xf5, 0x21, 0x00


	//----- nvinfo : EIATTR_SPARSE_MMA_MASK
	.align		4
.L_166:
        /*00c8*/ 	.byte	0x03, 0x50
        /*00ca*/ 	.short	0x0000


	//----- nvinfo : EIATTR_MAXREG_COUNT
	.align		4
        /*00cc*/ 	.byte	0x03, 0x1b
        /*00ce*/ 	.short	0x00a8


	//----- nvinfo : EIATTR_NUM_BARRIERS
	.align		4
        /*00d0*/ 	.byte	0x02, 0x4c
        /*00d2*/ 	.byte	0x01
	.zero		1


	//----- nvinfo : EIATTR_MERCURY_ISA_VERSION
	.align		4
        /*00d4*/ 	.byte	0x03, 0x5f
        /*00d6*/ 	.short	0x0101


	//----- nvinfo : EIATTR_COOP_GROUP_MASK_REGIDS
	.align		4
        /*00d8*/ 	.byte	0x04, 0x29
        /*00da*/ 	.short	(.L_168 - .L_167)


	//   ....[0]....
.L_167:
        /*00dc*/ 	.word	0xffffffff


	//   ....[1]....
        /*00e0*/ 	.word	0x05000000


	//   ....[2]....
        /*00e4*/ 	.word	0xffffffff


	//   ....[3]....
        /*00e8*/ 	.word	0xffffffff


	//   ....[4]....
        /*00ec*/ 	.word	0xffffffff


	//   ....[5]....
        /*00f0*/ 	.word	0xffffffff


	//   ....[6]....
        /*00f4*/ 	.word	0xffffffff


	//   ....[7]....
        /*00f8*/ 	.word	0xffffffff


	//   ....[8]....
        /*00fc*/ 	.word	0xffffffff


	//   ....[9]....
        /*0100*/ 	.word	0xffffffff


	//   ....[10]....
        /*0104*/ 	.word	0xffffffff


	//   ....[11]....
        /*0108*/ 	.word	0xffffffff


	//   ....[12]....
        /*010c*/ 	.word	0xffffffff


	//   ....[13]....
        /*0110*/ 	.word	0xffffffff


	//   ....[14]....
        /*0114*/ 	.word	0xffffffff


	//   ....[15]....
        /*0118*/ 	.word	0xffffffff


	//   ....[16]....
        /*011c*/ 	.word	0xffffffff


	//   ....[17]....
        /*0120*/ 	.word	0xffffffff


	//   ....[18]....
        /*0124*/ 	.word	0xffffffff


	//   ....[19]....
        /*0128*/ 	.word	0xffffffff


	//   ....[20]....
        /*012c*/ 	.word	0xffffffff


	//   ....[21]....
        /*0130*/ 	.word	0xffffffff


	//   ....[22]....
        /*0134*/ 	.word	0xffffffff


	//   ....[23]....
        /*0138*/ 	.word	0xffffffff


	//   ....[24]....
        /*013c*/ 	.word	0xffffffff


	//   ....[25]....
        /*0140*/ 	.word	0xffffffff


	//   ....[26]....
        /*0144*/ 	.word	0xffffffff


	//   ....[27]....
        /*0148*/ 	.word	0xffffffff


	//   ....[28]....
        /*014c*/ 	.word	0xffffffff


	//   ....[29]....
        /*0150*/ 	.word	0xffffffff


	//   ....[30]....
        /*0154*/ 	.word	0xffffffff


	//   ....[31]....
        /*0158*/ 	.word	0xffffffff


	//   ....[32]....
        /*015c*/ 	.word	0xffffffff


	//   ....[33]....
        /*0160*/ 	.word	0xffffffff


	//   ....[34]....
        /*0164*/ 	.word	0xffffffff


	//   ....[35]....
        /*0168*/ 	.word	0xffffffff


	//   ....[36]....
        /*016c*/ 	.word	0xffffffff


	//   ....[37]....
        /*0170*/ 	.word	0xffffffff


	//   ....[38]....
        /*0174*/ 	.word	0xffffffff


	//   ....[39]....
        /*0178*/ 	.word	0xffffffff


	//   ....[40]....
        /*017c*/ 	.word	0xffffffff


	//   ....[41]....
        /*0180*/ 	.word	0xffffffff


	//   ....[42]....
        /*0184*/ 	.word	0xffffffff


	//   ....[43]....
        /*0188*/ 	.word	0xffffffff


	//   ....[44]....
        /*018c*/ 	.word	0xffffffff


	//   ....[45]....
        /*0190*/ 	.word	0xffffffff


	//   ....[46]....
        /*0194*/ 	.word	0xffffffff


	//   ....[47]....
        /*0198*/ 	.word	0xffffffff


	//   ....[48]....
        /*019c*/ 	.word	0xffffffff


	//   ....[49]....
        /*01a0*/ 	.word	0xffffffff


	//   ....[50]....
        /*01a4*/ 	.word	0xffffffff


	//   ....[51]....
        /*01a8*/ 	.word	0xffffffff


	//   ....[52]....
        /*01ac*/ 	.word	0xffffffff


	//   ....[53]....
        /*01b0*/ 	.word	0xffffffff


	//   ....[54]....
        /*01b4*/ 	.word	0xffffffff


	//   ....[55]....
        /*01b8*/ 	.word	0xffffffff


	//   ....[56]....
        /*01bc*/ 	.word	0xffffffff


	//   ....[57]....
        /*01c0*/ 	.word	0xffffffff


	//   ....[58]....
        /*01c4*/ 	.word	0xffffffff


	//   ....[59]....
        /*01c8*/ 	.word	0xffffffff


	//   ....[60]....
        /*01cc*/ 	.word	0xffffffff


	//   ....[61]....
        /*01d0*/ 	.word	0xffffffff


	//   ....[62]....
        /*01d4*/ 	.word	0xffffffff


	//   ....[63]....
        /*01d8*/ 	.word	0xffffffff


	//   ....[64]....
        /*01dc*/ 	.word	0xffffffff


	//   ....[65]....
        /*01e0*/ 	.word	0xffffffff


	//   ....[66]....
        /*01e4*/ 	.word	0xffffffff


	//   ....[67]....
        /*01e8*/ 	.word	0xffffffff


	//   ....[68]....
        /*01ec*/ 	.word	0xffffffff


	//   ....[69]....
        /*01f0*/ 	.word	0xffffffff


	//   ....[70]....
        /*01f4*/ 	.word	0xffffffff


	//   ....[71]....
        /*01f8*/ 	.word	0xffffffff


	//   ....[72]....
        /*01fc*/ 	.word	0xffffffff


	//   ....[73]....
        /*0200*/ 	.word	0xffffffff


	//   ....[74]....
        /*0204*/ 	.word	0xffffffff


	//   ....[75]....
        /*0208*/ 	.word	0xffffffff


	//   ....[76]....
        /*020c*/ 	.word	0xffffffff


	//   ....[77]....
        /*0210*/ 	.word	0xffffffff


	//   ....[78]....
        /*0214*/ 	.word	0xffffffff


	//   ....[79]....
        /*0218*/ 	.word	0xffffffff


	//   ....[80]....
        /*021c*/ 	.word	0xffffffff


	//   ....[81]....
        /*0220*/ 	.word	0xffffffff


	//   ....[82]....
        /*0224*/ 	.word	0xffffffff


	//   ....[83]....
        /*0228*/ 	.word	0xffffffff


	//   ....[84]....
        /*022c*/ 	.word	0xffffffff


	//   ....[85]....
        /*0230*/ 	.word	0xffffffff


	//   ....[86]....
        /*0234*/ 	.word	0xffffffff


	//   ....[87]....
        /*0238*/ 	.word	0xffffffff


	//   ....[88]....
        /*023c*/ 	.word	0xffffffff


	//   ....[89]....
        /*0240*/ 	.word	0xffffffff


	//   ....[90]....
        /*0244*/ 	.word	0xffffffff


	//   ....[91]....
        /*0248*/ 	.word	0xffffffff


	//   ....[92]....
        /*024c*/ 	.word	0xffffffff


	//   ....[93]....
        /*0250*/ 	.word	0xffffffff


	//   ....[94]....
        /*0254*/ 	.word	0xffffffff


	//   ....[95]....
        /*0258*/ 	.word	0xffffffff


	//   ....[96]....
        /*025c*/ 	.word	0xffffffff


	//   ....[97]....
        /*0260*/ 	.word	0xffffffff


	//   ....[98]....
        /*0264*/ 	.word	0xffffffff


	//   ....[99]....
        /*0268*/ 	.word	0xffffffff


	//   ....[100]....
        /*026c*/ 	.word	0xffffffff


	//   ....[101]....
        /*0270*/ 	.word	0xffffffff


	//   ....[102]....
        /*0274*/ 	.word	0xffffffff


	//   ....[103]....
        /*0278*/ 	.word	0xffffffff


	//   ....[104]....
        /*027c*/ 	.word	0xffffffff


	//   ....[105]....
        /*0280*/ 	.word	0xffffffff


	//   ....[106]....
        /*0284*/ 	.word	0xffffffff


	//   ....[107]....
        /*0288*/ 	.word	0xffffffff


	//   ....[108]....
        /*028c*/ 	.word	0xffffffff


	//   ....[109]....
        /*0290*/ 	.word	0xffffffff


	//   ....[110]....
        /*0294*/ 	.word	0xffffffff


	//   ....[111]....
        /*0298*/ 	.word	0xffffffff


	//   ....[112]....
        /*029c*/ 	.word	0xffffffff


	//   ....[113]....
        /*02a0*/ 	.word	0xffffffff


	//   ....[114]....
        /*02a4*/ 	.word	0xffffffff


	//   ....[115]....
        /*02a8*/ 	.word	0xffffffff


	//   ....[116]....
        /*02ac*/ 	.word	0xffffffff


	//   ....[117]....
        /*02b0*/ 	.word	0xffffffff


	//   ....[118]....
        /*02b4*/ 	.word	0xffffffff


	//   ....[119]....
        /*02b8*/ 	.word	0xffffffff


	//   ....[120]....
        /*02bc*/ 	.word	0xffffffff


	//   ....[121]....
        /*02c0*/ 	.word	0xffffffff


	//   ....[122]....
        /*02c4*/ 	.word	0xffffffff


	//   ....[123]....
        /*02c8*/ 	.word	0xffffffff


	//   ....[124]....
        /*02cc*/ 	.word	0xffffffff


	//   ....[125]....
        /*02d0*/ 	.word	0xffffffff


	//   ....[126]....
        /*02d4*/ 	.word	0xffffffff


	//   ....[127]....
        /*02d8*/ 	.word	0xffffffff


	//   ....[128]....
        /*02dc*/ 	.word	0xffffffff


	//   ....[129]....
        /*02e0*/ 	.word	0xffffffff


	//   ....[130]....
        /*02e4*/ 	.word	0xffffffff


	//   ....[131]....
        /*02e8*/ 	.word	0xffffffff


	//   ....[132]....
        /*02ec*/ 	.word	0xffffffff


	//   ....[133]....
        /*02f0*/ 	.word	0xffffffff


	//   ....[134]....
        /*02f4*/ 	.word	0xffffffff


	//   ....[135]....
        /*02f8*/ 	.word	0xffffffff


	//   ....[136]....
        /*02fc*/ 	.word	0xffffffff


	//   ....[137]....
        /*0300*/ 	.word	0xffffffff


	//   ....[138]....
        /*0304*/ 	.word	0xffffffff


	//   ....[139]....
        /*0308*/ 	.word	0xffffffff


	//   ....[140]....
        /*030c*/ 	.word	0xffffffff


	//   ....[141]....
        /*0310*/ 	.word	0xffffffff


	//   ....[142]....
        /*0314*/ 	.word	0xffffffff


	//   ....[143]....
        /*0318*/ 	.word	0xffffffff


	//   ....[144]....
        /*031c*/ 	.word	0xffffffff


	//   ....[145]....
        /*0320*/ 	.word	0xffffffff


	//   ....[146]....
        /*0324*/ 	.word	0xffffffff


	//   ....[147]....
        /*0328*/ 	.word	0xffffffff


	//   ....[148]....
        /*032c*/ 	.word	0xffffffff


	//   ....[149]....
        /*0330*/ 	.word	0xffffffff


	//   ....[150]....
        /*0334*/ 	.word	0xffffffff


	//   ....[151]....
        /*0338*/ 	.word	0xffffffff


	//   ....[152]....
        /*033c*/ 	.word	0xffffffff


	//   ....[153]....
        /*0340*/ 	.word	0xffffffff


	//   ....[154]....
        /*0344*/ 	.word	0xffffffff


	//   ....[155]....
        /*0348*/ 	.word	0xffffffff


	//   ....[156]....
        /*034c*/ 	.word	0xffffffff


	//   ....[157]....
        /*0350*/ 	.word	0xffffffff


	//   ....[158]....
        /*0354*/ 	.word	0xffffffff


	//   ....[159]....
        /*0358*/ 	.word	0xffffffff


	//   ....[160]....
        /*035c*/ 	.word	0x0500001c


	//   ....[161]....
        /*0360*/ 	.word	0xffffffff


	//   ....[162]....
        /*0364*/ 	.word	0xffffffff


	//   ....[163]....
        /*0368*/ 	.word	0xffffffff


	//   ....[164]....
        /*036c*/ 	.word	0xffffffff


	//   ....[165]....
        /*0370*/ 	.word	0xffffffff


	//   ....[166]....
        /*0374*/ 	.word	0xffffffff


	//   ....[167]....
        /*0378*/ 	.word	0xffffffff


	//   ....[168]....
        /*037c*/ 	.word	0xffffffff


	//   ....[169]....
        /*0380*/ 	.word	0xffffffff


	//   ....[170]....
        /*0384*/ 	.word	0xffffffff


	//   ....[171]....
        /*0388*/ 	.word	0xffffffff


	//   ....[172]....
        /*038c*/ 	.word	0xffffffff


	//   ....[173]....
        /*0390*/ 	.word	0xffffffff


	//   ....[174]....
        /*0394*/ 	.word	0xffffffff


	//   ....[175]....
        /*0398*/ 	.word	0xffffffff


	//   ....[176]....
        /*039c*/ 	.word	0xffffffff


	//   ....[177]....
        /*03a0*/ 	.word	0xffffffff


	//   ....[178]....
        /*03a4*/ 	.word	0xffffffff


	//   ....[179]....
        /*03a8*/ 	.word	0xffffffff


	//   ....[180]....
        /*03ac*/ 	.word	0xffffffff


	//   ....[181]....
        /*03b0*/ 	.word	0xffffffff


	//   ....[182]....
        /*03b4*/ 	.word	0xffffffff


	//   ....[183]....
        /*03b8*/ 	.word	0xffffffff


	//   ....[184]....
        /*03bc*/ 	.word	0xffffffff


	//   ....[185]....
        /*03c0*/ 	.word	0xffffffff


	//   ....[186]....
        /*03c4*/ 	.word	0xffffffff


	//   ....[187]....
        /*03c8*/ 	.word	0xffffffff


	//   ....[188]....
        /*03cc*/ 	.word	0xffffffff


	//   ....[189]....
        /*03d0*/ 	.word	0xffffffff


	//   ....[190]....
        /*03d4*/ 	.word	0xffffffff


	//   ....[191]....
        /*03d8*/ 	.word	0xffffffff


	//   ....[192]....
        /*03dc*/ 	.word	0xffffffff


	//   ....[193]....
        /*03e0*/ 	.word	0xffffffff


	//   ....[194]....
        /*03e4*/ 	.word	0xffffffff


	//   ....[195]....
        /*03e8*/ 	.word	0xffffffff


	//   ....[196]....
        /*03ec*/ 	.word	0xffffffff


	//   ....[197]....
        /*03f0*/ 	.word	0xffffffff


	//   ....[198]....
        /*03f4*/ 	.word	0xffffffff


	//   ....[199]....
        /*03f8*/ 	.word	0xffffffff


	//   ....[200]....
        /*03fc*/ 	.word	0xffffffff


	//   ....[201]....
        /*0400*/ 	.word	0xffffffff


	//   ....[202]....
        /*0404*/ 	.word	0xffffffff


	//   ....[203]....
        /*0408*/ 	.word	0xffffffff


	//   ....[204]....
        /*040c*/ 	.word	0xffffffff


	//   ....[205]....
        /*0410*/ 	.word	0xffffffff


	//   ....[206]....
        /*0414*/ 	.word	0xffffffff


	//   ....[207]....
        /*0418*/ 	.word	0xffffffff


	//   ....[208]....
        /*041c*/ 	.word	0xffffffff


	//   ....[209]....
        /*0420*/ 	.word	0xffffffff


	//   ....[210]....
        /*0424*/ 	.word	0xffffffff


	//   ....[211]....
        /*0428*/ 	.word	0xffffffff


	//   ....[212]....
        /*042c*/ 	.word	0xffffffff


	//   ....[213]....
        /*0430*/ 	.word	0xffffffff


	//   ....[214]....
        /*0434*/ 	.word	0xffffffff


	//   ....[215]....
        /*0438*/ 	.word	0xffffffff


	//   ....[216]....
        /*043c*/ 	.word	0xffffffff


	//   ....[217]....
        /*0440*/ 	.word	0xffffffff


	//   ....[218]....
        /*0444*/ 	.word	0xffffffff


	//   ....[219]....
        /*0448*/ 	.word	0xffffffff


	//   ....[220]....
        /*044c*/ 	.word	0xffffffff


	//   ....[221]....
        /*0450*/ 	.word	0xffffffff


	//   ....[222]....
        /*0454*/ 	.word	0xffffffff


	//   ....[223]....
        /*0458*/ 	.word	0xffffffff


	//   ....[224]....
        /*045c*/ 	.word	0xffffffff


	//   ....[225]....
        /*0460*/ 	.word	0xffffffff


	//   ....[226]....
        /*0464*/ 	.word	0xffffffff


	//   ....[227]....
        /*0468*/ 	.word	0xffffffff


	//   ....[228]....
        /*046c*/ 	.word	0xffffffff


	//   ....[229]....
        /*0470*/ 	.word	0x0500003f


	//   ....[230]....
        /*0474*/ 	.word	0x0500003f


	//   ....[231]....
        /*0478*/ 	.word	0x0500003f


	//   ....[232]....
        /*047c*/ 	.word	0x0500003f


	//   ....[233]....
        /*0480*/ 	.word	0x0500003f


	//----- nvinfo : EIATTR_COOP_GROUP_INSTR_OFFSETS
	.align		4
.L_168:
        /*0484*/ 	.byte	0x04, 0x28
        /*0486*/ 	.short	(.L_170 - .L_169)


	//   ....[0]....
.L_169:
        /*0488*/ 	.word	0x00001180


	//   ....[1]....
        /*048c*/ 	.word	0x00001ca0


	//   ....[2]....
        /*0490*/ 	.word	0x00003220


	//   ....[3]....
        /*0494*/ 	.word	0x00003240


	//   ....[4]....
        /*0498*/ 	.word	0x00003260


	//   ....[5]....
        /*049c*/ 	.word	0x00003280


	//   ....[6]....
        /*04a0*/ 	.word	0x000032a0


	//   ....[7]....
        /*04a4*/ 	.word	0x00003730


	//   ....[8]....
        /*04a8*/ 	.word	0x00003740


	//   ....[9]....
        /*04ac*/ 	.word	0x00003760


	//   ....[10]....
        /*04b0*/ 	.word	0x00003780


	//   ....[11]....
        /*04b4*/ 	.word	0x000037d0


	//   ....[12]....
        /*04b8*/ 	.word	0x00003800


	//   ....[13]....
        /*04bc*/ 	.word	0x00003850


	//   ....[14]....
        /*04c0*/ 	.word	0x00003890


	//   ....[15]....
        /*04c4*/ 	.word	0x00003980


	//   ....[16]....
        /*04c8*/ 	.word	0x000039a0


	//   ....[17]....
        /*04cc*/ 	.word	0x000039b0


	//   ....[18]....
        /*04d0*/ 	.word	0x000039d0


	//   ....[19]....
        /*04d4*/ 	.word	0x00003a10


	//   ....[20]....
        /*04d8*/ 	.word	0x00003a40


	//   ....[21]....
        /*04dc*/ 	.word	0x00003a80


	//   ....[22]....
        /*04e0*/ 	.word	0x00003aa0


	//   ....[23]....
        /*04e4*/ 	.word	0x00003ac0


	//   ....[24]....
        /*04e8*/ 	.word	0x00003bc0


	//   ....[25]....
        /*04ec*/ 	.word	0x00003bf0


	//   ....[26]....
        /*04f0*/ 	.word	0x00003c00


	//   ....[27]....
        /*04f4*/ 	.word	0x00003c30


	//   ....[28]....
        /*04f8*/ 	.word	0x00003c50


	//   ....[29]....
        /*04fc*/ 	.word	0x00003ca0


	//   ....[30]....
        /*0500*/ 	.word	0x00003cc0


	//   ....[31]....
        /*0504*/ 	.word	0x00003d00


	//   ....[32]....
        /*0508*/ 	.word	0x00003d20


	//   ....[33]....
        /*050c*/ 	.word	0x00003e00


	//   ....[34]....
        /*0510*/ 	.word	0x00003e20


	//   ....[35]....
        /*0514*/ 	.word	0x00003e30


	//   ....[36]....
        /*0518*/ 	.word	0x00003e60


	//   ....[37]....
        /*051c*/ 	.word	0x00003e90


	//   ....[38]....
        /*0520*/ 	.word	0x00003ee0


	//   ....[39]....
        /*0524*/ 	.word	0x00003ef0


	//   ....[40]....
        /*0528*/ 	.word	0x00003f30


	//   ....[41]....
        /*052c*/ 	.word	0x00003f60


	//   ....[42]....
        /*0530*/ 	.word	0x00004040


	//   ....[43]....
        /*0534*/ 	.word	0x00004060


	//   ....[44]....
        /*0538*/ 	.word	0x00004070


	//   ....[45]....
        /*053c*/ 	.word	0x000040c0


	//   ....[46]....
        /*0540*/ 	.word	0x000040f0


	//   ....[47]....
        /*0544*/ 	.word	0x00004120


	//   ....[48]....
        /*0548*/ 	.word	0x00004150


	//   ....[49]....
        /*054c*/ 	.word	0x00004180


	//   ....[50]....
        /*0550*/ 	.word	0x000041b0


	//   ....[51]....
        /*0554*/ 	.word	0x00004280


	//   ....[52]....
        /*0558*/ 	.word	0x000042b0


	//   ....[53]....
        /*055c*/ 	.word	0x000042c0


	//   ....[54]....
        /*0560*/ 	.word	0x00004310


	//   ....[55]....
        /*0564*/ 	.word	0x00004340


	//   ....[56]....
        /*0568*/ 	.word	0x00004370


	//   ....[57]....
        /*056c*/ 	.word	0x000043a0


	//   ....[58]....
        /*0570*/ 	.word	0x000043d0


	//   ....[59]....
        /*0574*/ 	.word	0x00004400


	//   ....[60]....
        /*0578*/ 	.word	0x000044e0


	//   ....[61]....
        /*057c*/ 	.word	0x000044f0


	//   ....[62]....
        /*0580*/ 	.word	0x00004540


	//   ....[63]....
        /*0584*/ 	.word	0x00004570


	//   ....[64]....
        /*0588*/ 	.word	0x000045a0


	//   ....[65]....
        /*058c*/ 	.word	0x000045d0


	//   ....[66]....
        /*0590*/ 	.word	0x00004600


	//   ....[67]....
        /*0594*/ 	.word	0x00004630


	//   ....[68]....
        /*0598*/ 	.word	0x00004660


	//   ....[69]....
        /*059c*/ 	.word	0x00004720


	//   ....[70]....
        /*05a0*/ 	.word	0x00004730


	//   ....[71]....
        /*05a4*/ 	.word	0x00004780


	//   ....[72]....
        /*05a8*/ 	.word	0x000047b0


	//   ....[73]....
        /*05ac*/ 	.word	0x000047e0


	//   ....[74]....
        /*05b0*/ 	.word	0x00004810


	//   ....[75]....
        /*05b4*/ 	.word	0x00004840


	//   ....[76]....
        /*05b8*/ 	.word	0x00004870


	//   ....[77]....
        /*05bc*/ 	.word	0x000048a0


	//   ....[78]....
        /*05c0*/ 	.word	0x00004970


	//   ....[79]....
        /*05c4*/ 	.word	0x00004980


	//   ....[80]....
        /*05c8*/ 	.word	0x000049d0


	//   ....[81]....
        /*05cc*/ 	.word	0x00004a00


	//   ....[82]....
        /*05d0*/ 	.word	0x00004a30


	//   ....[83]....
        /*05d4*/ 	.word	0x00004a60


	//   ....[84]....
        /*05d8*/ 	.word	0x00004a90


	//   ....[85]....
        /*05dc*/ 	.word	0x00004ac0


	//   ....[86]....
        /*05e0*/ 	.word	0x00004af0


	//   ....[87]....
        /*05e4*/ 	.word	0x00004bc0


	//   ....[88]....
        /*05e8*/ 	.word	0x00004bd0


	//   ....[89]....
        /*05ec*/ 	.word	0x00004c20


	//   ....[90]....
        /*05f0*/ 	.word	0x00004c50


	//   ....[91]....
        /*05f4*/ 	.word	0x00004c80


	//   ....[92]....
        /*05f8*/ 	.word	0x00004cb0


	//   ....[93]....
        /*05fc*/ 	.word	0x00004ce0


	//   ....[94]....
        /*0600*/ 	.word	0x00004d10


	//   ....[95]....
        /*0604*/ 	.word	0x00004d40


	//   ....[96]....
        /*0608*/ 	.word	0x00004e00


	//   ....[97]....
        /*060c*/ 	.word	0x00004e10


	//   ....[98]....
        /*0610*/ 	.word	0x00004e40


	//   ....[99]....
        /*0614*/ 	.word	0x00004e70


	//   ....[100]....
        /*0618*/ 	.word	0x00004ea0


	//   ....[101]....
        /*061c*/ 	.word	0x00004ed0


	//   ....[102]....
        /*0620*/ 	.word	0x00004f00


	//   ....[103]....
        /*0624*/ 	.word	0x00004f30


	//   ....[104]....
        /*0628*/ 	.word	0x00004f60


	//   ....[105]....
        /*062c*/ 	.word	0x00005040


	//   ....[106]....
        /*0630*/ 	.word	0x00005070


	//   ....[107]....
        /*0634*/ 	.word	0x00005080


	//   ....[108]....
        /*0638*/ 	.word	0x000050d0


	//   ....[109]....
        /*063c*/ 	.word	0x00005100


	//   ....[110]....
        /*0640*/ 	.word	0x00005130


	//   ....[111]....
        /*0644*/ 	.word	0x00005160


	//   ....[112]....
        /*0648*/ 	.word	0x00005190


	//   ....[113]....
        /*064c*/ 	.word	0x000051c0


	//   ....[114]....
        /*0650*/ 	.word	0x00005290


	//   ....[115]....
        /*0654*/ 	.word	0x000052b0


	//   ....[116]....
        /*0658*/ 	.word	0x000052c0


	//   ....[117]....
        /*065c*/ 	.word	0x00005310


	//   ....[118]....
        /*0660*/ 	.word	0x00005340


	//   ....[119]....
        /*0664*/ 	.word	0x00005370


	//   ....[120]....
        /*0668*/ 	.word	0x000053a0


	//   ....[121]....
        /*066c*/ 	.word	0x000053d0


	//   ....[122]....
        /*0670*/ 	.word	0x00005400


	//   ....[123]....
        /*0674*/ 	.word	0x000054e0


	//   ....[124]....
        /*0678*/ 	.word	0x00005500


	//   ....[125]....
        /*067c*/ 	.word	0x00005510


	//   ....[126]....
        /*0680*/ 	.word	0x00005540


	//   ....[127]....
        /*0684*/ 	.word	0x000055a0


	//   ....[128]....
        /*0688*/ 	.word	0x000055d0


	//   ....[129]....
        /*068c*/ 	.word	0x00005600


	//   ....[130]....
        /*0690*/ 	.word	0x00005630


	//   ....[131]....
        /*0694*/ 	.word	0x00005660


	//   ....[132]....
        /*0698*/ 	.word	0x00005730


	//   ....[133]....
        /*069c*/ 	.word	0x00005760


	//   ....[134]....
        /*06a0*/ 	.word	0x00005770


	//   ....[135]....
        /*06a4*/ 	.word	0x000057c0


	//   ....[136]....
        /*06a8*/ 	.word	0x000057f0


	//   ....[137]....
        /*06ac*/ 	.word	0x00005820


	//   ....[138]....
        /*06b0*/ 	.word	0x00005850


	//   ....[139]....
        /*06b4*/ 	.word	0x00005880


	//   ....[140]....
        /*06b8*/ 	.word	0x000058b0


	//   ....[141]....
        /*06bc*/ 	.word	0x00005980


	//   ....[142]....
        /*06c0*/ 	.word	0x000059a0


	//   ....[143]....
        /*06c4*/ 	.word	0x000059b0


	//   ....[144]....
        /*06c8*/ 	.word	0x00005a00


	//   ....[145]....
        /*06cc*/ 	.word	0x00005a30


	//   ....[146]....
        /*06d0*/ 	.word	0x00005a60


	//   ....[147]....
        /*06d4*/ 	.word	0x00005a90


	//   ....[148]....
        /*06d8*/ 	.word	0x00005ac0


	//   ....[149]....
        /*06dc*/ 	.word	0x00005af0


	//   ....[150]....
        /*06e0*/ 	.word	0x00005bc0


	//   ....[151]....
        /*06e4*/ 	.word	0x00005be0


	//   ....[152]....
        /*06e8*/ 	.word	0x00005bf0


	//   ....[153]....
        /*06ec*/ 	.word	0x00005c40


	//   ....[154]....
        /*06f0*/ 	.word	0x00005c70


	//   ....[155]....
        /*06f4*/ 	.word	0x00005ca0


	//   ....[156]....
        /*06f8*/ 	.word	0x00005cd0


	//   ....[157]....
        /*06fc*/ 	.word	0x00005d00


	//   ....[158]....
        /*0700*/ 	.word	0x00005d30


	//   ....[159]....
        /*0704*/ 	.word	0x00005df0


	//   ....[160]....
        /*0708*/ 	.word	0x000062f0


	//   ....[161]....
        /*070c*/ 	.word	0x00006650


	//   ....[162]....
        /*0710*/ 	.word	0x00006750


	//   ....[163]....
        /*0714*/ 	.word	0x00006850


	//   ....[164]....
        /*0718*/ 	.word	0x00006950


	//   ....[165]....
        /*071c*/ 	.word	0x00006a50


	//   ....[166]....
        /*0720*/ 	.word	0x00006b50


	//   ....[167]....
        /*0724*/ 	.word	0x00006c50


	//   ....[168]....
        /*0728*/ 	.word	0x00006d50


	//   ....[169]....
        /*072c*/ 	.word	0x00006e50


	//   ....[170]....
        /*0730*/ 	.word	0x00006f50


	//   ....[171]....
        /*0734*/ 	.word	0x00007050


	//   ....[172]....
        /*0738*/ 	.word	0x00007150


	//   ....[173]....
        /*073c*/ 	.word	0x00007250


	//   ....[174]....
        /*0740*/ 	.word	0x00007350


	//   ....[175]....
        /*0744*/ 	.word	0x00007450


	//   ....[176]....
        /*0748*/ 	.word	0x00007550


	//   ....[177]....
        /*074c*/ 	.word	0x00007650


	//   ....[178]....
        /*0750*/ 	.word	0x00007870


	//   ....[179]....
        /*0754*/ 	.word	0x000079f0


	//   ....[180]....
        /*0758*/ 	.word	0x00007b70


	//   ....[181]....
        /*075c*/ 	.word	0x00007cf0


	//   ....[182]....
        /*0760*/ 	.word	0x00007e70


	//   ....[183]....
        /*0764*/ 	.word	0x00007ff0


	//   ....[184]....
        /*0768*/ 	.word	0x00008170


	//   ....[185]....
        /*076c*/ 	.word	0x000082f0


	//   ....[186]....
        /*0770*/ 	.word	0x00008470


	//   ....[187]....
        /*0774*/ 	.word	0x000085f0


	//   ....[188]....
        /*0778*/ 	.word	0x00008770


	//   ....[189]....
        /*077c*/ 	.word	0x000088f0


	//   ....[190]....
        /*0780*/ 	.word	0x00008a60


	//   ....[191]....
        /*0784*/ 	.word	0x00008bc0


	//   ....[192]....
        /*0788*/ 	.word	0x00008d20


	//   ....[193]....
        /*078c*/ 	.word	0x00008e80


	//   ....[194]....
        /*0790*/ 	.word	0x00008fe0


	//   ....[195]....
        /*0794*/ 	.word	0x00009f40


	//   ....[196]....
        /*0798*/ 	.word	0x00009fc0


	//   ....[197]....
        /*079c*/ 	.word	0x0000a040


	//   ....[198]....
        /*07a0*/ 	.word	0x0000a0c0


	//   ....[199]....
        /*07a4*/ 	.word	0x0000a140


	//   ....[200]....
        /*07a8*/ 	.word	0x0000a1c0


	//   ....[201]....
        /*07ac*/ 	.word	0x0000a240


	//   ....[202]....
        /*07b0*/ 	.word	0x0000a2c0


	//   ....[203]....
        /*07b4*/ 	.word	0x0000a340


	//   ....[204]....
        /*07b8*/ 	.word	0x0000a3c0


	//   ....[205]....
        /*07bc*/ 	.word	0x0000a440


	//   ....[206]....
        /*07c0*/ 	.word	0x0000a4c0


	//   ....[207]....
        /*07c4*/ 	.word	0x0000a540


	//   ....[208]....
        /*07c8*/ 	.word	0x0000a5c0


	//   ....[209]....
        /*07cc*/ 	.word	0x0000a640


	//   ....[210]....
        /*07d0*/ 	.word	0x0000a6c0


	//   ....[211]....
        /*07d4*/ 	.word	0x0000a740


	//   ....[212]....
        /*07d8*/ 	.word	0x0000a8a0


	//   ....[213]....
        /*07dc*/ 	.word	0x0000a960


	//   ....[214]....
        /*07e0*/ 	.word	0x0000aa10


	//   ....[215]....
        /*07e4*/ 	.word	0x0000aad0


	//   ....[216]....
        /*07e8*/ 	.word	0x0000ab80


	//   ....[217]....
        /*07ec*/ 	.word	0x0000ac40


	//   ....[218]....
        /*07f0*/ 	.word	0x0000acf0


	//   ....[219]....
        /*07f4*/ 	.word	0x0000adb0


	//   ....[220]....
        /*07f8*/ 	.word	0x0000ae60


	//   ....[221]....
        /*07fc*/ 	.word	0x0000af20


	//   ....[222]....
        /*0800*/ 	.word	0x0000afd0


	//   ....[223]....
        /*0804*/ 	.word	0x0000b090


	//   ....[224]....
        /*0808*/ 	.word	0x0000b140


	//   ....[225]....
        /*080c*/ 	.word	0x0000b200


	//   ....[226]....
        /*0810*/ 	.word	0x0000b2b0


	//   ....[227]....
        /*0814*/ 	.word	0x0000b370


	//   ....[228]....
        /*0818*/ 	.word	0x0000b410


	//   ....[229]....
        /*081c*/ 	.word	0x0000b480


	//   ....[230]....
        /*0820*/ 	.word	0x0000b4f0


	//   ....[231]....
        /*0824*/ 	.word	0x0000b560


	//   ....[232]....
        /*0828*/ 	.word	0x0000b5d0


	//   ....[233]....
        /*082c*/ 	.word	0x0000b640


	//----- nvinfo : EIATTR_VRC_CTA_INIT_COUNT
	.align		4
.L_170:
        /*0830*/ 	.byte	0x02, 0x4a
	.zero		1
	.zero		1


	//----- nvinfo : EIATTR_EXIT_INSTR_OFFSETS
	.align		4
        /*0834*/ 	.byte	0x04, 0x1c
        /*0836*/ 	.short	(.L_172 - .L_171)


	//   ....[0]....
.L_171:
        /*0838*/ 	.word	0x00002cc0


	//   ....[1]....
        /*083c*/ 	.word	0x00003020


	//   ....[2]....
        /*0840*/ 	.word	0x00003040


	//   ....[3]....
        /*0844*/ 	.word	0x0000a750


	//   ....[4]....
        /*0848*/ 	.word	0x0000b420


	//----- nvinfo : EIATTR_MAX_THREADS
	.align		4
.L_172:
        /*084c*/ 	.byte	0x04, 0x05
        /*084e*/ 	.short	(.L_174 - .L_173)
.L_173:
        /*0850*/ 	.word	0x00000180
        /*0854*/ 	.word	0x00000001
        /*0858*/ 	.word	0x00000001


	//----- nvinfo : EIATTR_CRS_STACK_SIZE
	.align		4
.L_174:
        /*085c*/ 	.byte	0x04, 0x1e
        /*085e*/ 	.short	(.L_176 - .L_175)
.L_175:
        /*0860*/ 	.word	0x00000000


	//----- nvinfo : EIATTR_CBANK_PARAM_SIZE
	.align		4
.L_176:
        /*0864*/ 	.byte	0x03, 0x19
        /*0866*/ 	.short	0x004d


	//----- nvinfo : EIATTR_PARAM_CBANK
	.align		4
        /*0868*/ 	.byte	0x04, 0x0a
        /*086a*/ 	.short	(.L_178 - .L_177)
	.align		4
.L_177:
        /*086c*/ 	.word	index@(.nv.constant0._ZN3cub18CUB_300001_SM_10006detail10radix_sort29DeviceRadixSortOnesweepKernelINS1_5radix10policy_hubIffyE10Policy1000ELNS0_9SortOrderE0EffyiiNS1_21identity_decomposer_tEEEvPT5_SB_PT3_PKSC_PT1_PKSG_PT2_PKSK_T4_iiT6_)
        /*0870*/ 	.short	0x0380
        /*0872*/ 	.short	0x004d


	//----- nvinfo : EIATTR_SW_WAR
	.align		4
.L_178:
        /*0874*/ 	.byte	0x04, 0x36
        /*0876*/ 	.short	(.L_180 - .L_179)
.L_179:
        /*0878*/ 	.word	0x00000008
.L_180:


//--------------------- .nv.info._ZN3cub18CUB_300001_SM_10006detail10radix_sort33DeviceRadixSortExclusiveSumKernelINS1_5radix10policy_hubIffyE10Policy1000EyEEvPT0_ --------------------------
	.section	.nv.info._ZN3cub18CUB_300001_SM_10006detail10radix_sort33DeviceRadixSortExclusiveSumKernelINS1_5radix10policy_hubIffyE10Policy1000EyEEvPT0_,"",@"SHT_CUDA_INFO"
	.sectionflags	@""
	.align	4


	//----- nvinfo : EIATTR_CUDA_API_VERSION
	.align		4
        /*0000*/ 	.byte	0x04, 0x37
        /*0002*/ 	.short	(.L_182 - .L_181)
.L_181:
        /*0004*/ 	.word	0x00000082


	//----- nvinfo : EIATTR_KPARAM_INFO
	.align		4
.L_182:
        /*0008*/ 	.byte	0x04, 0x17
        /*000a*/ 	.short	(.L_184 - .L_183)
.L_183:
        /*000c*/ 	.word	0x00000000
        /*0010*/ 	.short	0x0000
        /*0012*/ 	.short	0x0000
        /*0014*/ 	.byte	0x00, 0xf5, 0x21, 0x00


	//----- nvinfo : EIATTR_SPARSE_MMA_MASK
	.align		4
.L_184:
        /*0018*/ 	.byte	0x03, 0x50
        /*001a*/ 	.short	0x0000


	//----- nvinfo : EIATTR_MAXREG_COUNT
	.align		4
        /*001c*/ 	.byte	0x03, 0x1b
        /*001e*/ 	.short	0x00ff


	//----- nvinfo : EIATTR_NUM_BARRIERS
	.align		4
        /*0020*/ 	.byte	0x02, 0x4c
        /*0022*/ 	.byte	0x01
	.zero		1


	//----- nvinfo : EIATTR_MERCURY_ISA_VERSION
	.align		4
        /*0024*/ 	.byte	0x03, 0x5f
        /*0026*/ 	.short	0x0101


	//----- nvinfo : EIATTR_COOP_GROUP_MASK_REGIDS
	.align		4
        /*0028*/ 	.byte	0x04, 0x29
        /*002a*/ 	.short	(.L_186 - .L_185)


	//   ....[0]....
.L_185:
        /*002c*/ 	.word	0xffffffff


	//   ....[1]....
        /*0030*/ 	.word	0xffffffff


	//   ....[2]....
        /*0034*/ 	.word	0xffffffff


	//   ....[3]....
        /*0038*/ 	.word	0xffffffff


	//   ....[4]....
        /*003c*/ 	.word	0xffffffff


	//   ....[5]....
        /*0040*/ 	.word	0xffffffff


	//   ....[6]....
        /*0044*/ 	.word	0xffffffff


	//   ....[7]....
        /*0048*/ 	.word	0xffffffff


	//   ....[8]....
        /*004c*/ 	.word	0xffffffff


	//   ....[9]....
        /*0050*/ 	.word	0xffffffff


	//   ....[10]....
        /*0054*/ 	.word	0x05000015


	//   ....[11]....
        /*0058*/ 	.word	0x05000015


	//   ....[12]....
        /*005c*/ 	.word	0x05000015


	//   ....[13]....
        /*0060*/ 	.word	0x05000015


	//   ....[14]....
        /*0064*/ 	.word	0x05000015


	//   ....[15]....
        /*0068*/ 	.word	0x05000015


	//   ....[16]....
        /*006c*/ 	.word	0x05000015


	//   ....[17]....
        /*0070*/ 	.word	0x05000015


	//   ....[18]....
        /*0074*/ 	.word	0x05000015


	//   ....[19]....
        /*0078*/ 	.word	0x05000015


	//----- nvinfo : EIATTR_COOP_GROUP_INSTR_OFFSETS
	.align		4
.L_186:
        /*007c*/ 	.byte	0x04, 0x28
        /*007e*/ 	.short	(.L_188 - .L_187)


	//   ....[0]....
.L_187:
        /*0080*/ 	.word	0x00000250


	//   ....[1]....
        /*0084*/ 	.word	0x00000260


	//   ....[2]....
        /*0088*/ 	.word	0x000002a0


	//   ....[3]....
        /*008c*/ 	.word	0x000002c0


	//   ....[4]....
        /*0090*/ 	.word	0x00000310


	//   ....[5]....
        /*0094*/ 	.word	0x00000320


	//   ....[6]....
        /*0098*/ 	.word	0x00000360


	//   ....[7]....
        /*009c*/ 	.word	0x00000380


	//   ....[8]....
        /*00a0*/ 	.word	0x000003d0


	//   ....[9]....
        /*00a4*/ 	.word	0x000003e0


	//   ....[10]....
        /*00a8*/ 	.word	0x00000660


	//   ....[11]....
        /*00ac*/ 	.word	0x000006b0


	//   ....[12]....
        /*00b0*/ 	.word	0x00000740


	//   ....[13]....
        /*00b4*/ 	.word	0x00000790


	//   ....[14]....
        /*00b8*/ 	.word	0x00000820


	//   ....[15]....
        /*00bc*/ 	.word	0x00000870


	//   ....[16]....
        /*00c0*/ 	.word	0x00000900


	//   ....[17]....
        /*00c4*/ 	.word	0x00000950


	//   ....[18]....
        /*00c8*/ 	.word	0x000009e0


	//   ....[19]....
        /*00cc*/ 	.word	0x00000a30


	//----- nvinfo : EIATTR_VRC_CTA_INIT_COUNT
	.align		4
.L_188:
        /*00d0*/ 	.byte	0x02, 0x4a
	.zero		1
	.zero		1


	//----- nvinfo : EIATTR_EXIT_INSTR_OFFSETS
	.align		4
        /*00d4*/ 	.byte	0x04, 0x1c
        /*00d6*/ 	.short	(.L_190 - .L_189)


	//   ....[0]....
.L_189:
        /*00d8*/ 	.word	0x000005d0


	//   ....[1]....
        /*00dc*/ 	.word	0x00000600


	//----- nvinfo : EIATTR_CRS_STACK_SIZE
	.align		4
.L_190:
        /*00e0*/ 	.byte	0x04, 0x1e
        /*00e2*/ 	.short	(.L_192 - .L_191)
.L_191:
        /*00e4*/ 	.word	0x00000000


	//----- nvinfo : EIATTR_CBANK_PARAM_SIZE
	.align		4
.L_192:
        /*00e8*/ 	.byte	0x03, 0x19
        /*00ea*/ 	.short	0x0008


	//----- nvinfo : EIATTR_PARAM_CBANK
	.align		4
        /*00ec*/ 	.byte	0x04, 0x0a
        /*00ee*/ 	.short	(.L_194 - .L_193)
	.align		4
.L_193:
        /*00f0*/ 	.word	index@(.nv.constant0._ZN3cub18CUB_300001_SM_10006detail10radix_sort33DeviceRadixSortExclusiveSumKernelINS1_5radix10policy_hubIffyE10Policy1000EyEEvPT0_)
        /*00f4*/ 	.short	0x0380
        /*00f6*/ 	.short	0x0008


	//----- nvinfo : EIATTR_SW_WAR
	.align		4
.L_194:
        /*00f8*/ 	.byte	0x04, 0x36
        /*00fa*/ 	.short	(.L_196 - .L_195)
.L_195:
        /*00fc*/ 	.word	0x00000008
.L_196:


//--------------------- .nv.info._ZN3cub18CUB_300001_SM_10006detail10radix_sort30DeviceRadixSortHistogramKernelINS1_5radix10policy_hubIffyE10Policy1000ELNS0_9SortOrderE0EfyNS1_21identity_decomposer_tEEEvPT2_PKT1_SA_iiT3_ --------------------------
	.section	.nv.info._ZN3cub18CUB_300001_SM_10006detail10radix_sort30DeviceRadixSortHistogramKernelINS1_5radix10policy_hubIffyE10Policy1000ELNS0_9SortOrderE0EfyNS1_21identity_decomposer_tEEEvPT2_PKT1_SA_iiT3_,"",@"SHT_CUDA_INFO"
	.sectionflags	@""
	.align	4


	//----- nvinfo : EIATTR_CUDA_API_VERSION
	.align		4
        /*0000*/ 	.byte	0x04, 0x37
        /*0002*/ 	.short	(.L_198 - .L_197)
.L_197:
        /*0004*/ 	.word	0x00000082


	//----- nvinfo : EIATTR_KPARAM_INFO
	.align		4
.L_198:
        /*0008*/ 	.byte	0x04, 0x17
        /*000a*/ 	.short	(.L_200 - .L_199)
.L_199:
        /*000c*/ 	.word	0x00000000
        /*0010*/ 	.short	0x0005
        /*0012*/ 	.short	0x0020
        /*0014*/ 	.byte	0x00, 0xf0, 0x05, 0x00


	//----- nvinfo : EIATTR_KPARAM_INFO
	.align		4
.L_200:
        /*0018*/ 	.byte	0x04, 0x17
        /*001a*/ 	.short	(.L_202 - .L_201)
.L_201:
        /*001c*/ 	.word	0x00000000
        /*0020*/ 	.short	0x0004
        /*0022*/ 	.short	0x001c
        /*0024*/ 	.byte	0x00, 0xf0, 0x11, 0x00


	//----- nvinfo : EIATTR_KPARAM_INFO
	.align		4
.L_202:
        /*0028*/ 	.byte	0x04, 0x17
        /*002a*/ 	.short	(.L_204 - .L_203)
.L_203:
        /*002c*/ 	.word	0x00000000
        /*0030*/ 	.short	0x0003
        /*0032*/ 	.short	0x0018
        /*0034*/ 	.byte	0x00, 0xf0, 0x11, 0x00


	//----- nvinfo : EIATTR_KPARAM_INFO
	.align		4
.L_204:
        /*0038*/ 	.byte	0x04, 0x17
        /*003a*/ 	.short	(.L_206 - .L_205)
.L_205:
        /*003c*/ 	.word	0x00000000
        /*0040*/ 	.short	0x0002
        /*0042*/ 	.short	0x0010
        /*0044*/ 	.byte	0x00, 0xf0, 0x21, 0x00


	//----- nvinfo : EIATTR_KPARAM_INFO
	.align		4
.L_206:
        /*0048*/ 	.byte	0x04, 0x17
        /*004a*/ 	.short	(.L_208 - .L_207)
.L_207:
        /*004c*/ 	.word	0x00000000
        /*0050*/ 	.short	0x0001
        /*0052*/ 	.short	0x0008
        /*0054*/ 	.byte	0x00, 0xf5, 0x21, 0x00


	//----- nvinfo : EIATTR_KPARAM_INFO
	.align		4
.L_208:
        /*0058*/ 	.byte	0x04, 0x17
        /*005a*/ 	.short	(.L_210 - .L_209)
.L_209:
        /*005c*/ 	.word	0x00000000
        /*0060*/ 	.short	0x0000
        /*0062*/ 	.short	0x0000
        /*0064*/ 	.byte	0x00, 0xf5, 0x21, 0x00


	//----- nvinfo : EIATTR_SPARSE_MMA_MASK
	.align		4
.L_210:
        /*0068*/ 	.byte	0x03, 0x50
        /*006a*/ 	.short	0x0000


	//----- nvinfo : EIATTR_MAXREG_COUNT
	.align		4
        /*006c*/ 	.byte	0x03, 0x1b
        /*006e*/ 	.short	0x00ff


	//----- nvinfo : EIATTR_NUM_BARRIERS
	.align		4
        /*0070*/ 	.byte	0x02, 0x4c
        /*0072*/ 	.byte	0x01
	.zero		1


	//----- nvinfo : EIATTR_MERCURY_ISA_VERSION
	.align		4
        /*0074*/ 	.byte	0x03, 0x5f
        /*0076*/ 	.short	0x0101


	//----- nvinfo : EIATTR_VRC_CTA_INIT_COUNT
	.align		4
        /*0078*/ 	.byte	0x02, 0x4a
	.zero		1
	.zero		1


	//----- nvinfo : EIATTR_EXIT_INSTR_OFFSETS
	.align		4
        /*007c*/ 	.byte	0x04, 0x1c
        /*007e*/ 	.short	(.L_212 - .L_211)


	//   ....[0]....
.L_211:
        /*0080*/ 	.word	0x00000040


	//   ....[1]....
        /*0084*/ 	.word	0x00003310


	//----- nvinfo : EIATTR_MAX_THREADS
	.align		4
.L_212:
        /*0088*/ 	.byte	0x04, 0x05
        /*008a*/ 	.short	(.L_214 - .L_213)
.L_213:
        /*008c*/ 	.word	0x00000080
        /*0090*/ 	.word	0x00000001
        /*0094*/ 	.word	0x00000001


	//----- nvinfo : EIATTR_CRS_STACK_SIZE
	.align		4
.L_214:
        /*0098*/ 	.byte	0x04, 0x1e
        /*009a*/ 	.short	(.L_216 - .L_215)
.L_215:
        /*009c*/ 	.word	0x00000000


	//----- nvinfo : EIATTR_CBANK_PARAM_SIZE
	.align		4
.L_216:
        /*00a0*/ 	.byte	0x03, 0x19
        /*00a2*/ 	.short	0x0021


	//----- nvinfo : EIATTR_PARAM_CBANK
	.align		4
        /*00a4*/ 	.byte	0x04, 0x0a
        /*00a6*/ 	.short	(.L_218 - .L_217)
	.align		4
.L_217:
        /*00a8*/ 	.word	index@(.nv.constant0._ZN3cub18CUB_300001_SM_10006detail10radix_sort30DeviceRadixSortHistogramKernelINS1_5radix10policy_hubIffyE10Policy1000ELNS0_9SortOrderE0EfyNS1_21identity_decomposer_tEEEvPT2_PKT1_SA_iiT3_)
        /*00ac*/ 	.short	0x0380
        /*00ae*/ 	.short	0x0021


	//----- nvinfo : EIATTR_SW_WAR
	.align		4
.L_218:
        /*00b0*/ 	.byte	0x04, 0x36
        /*00b2*/ 	.short	(.L_220 - .L_219)
.L_219:
        /*00b4*/ 	.word	0x00000008
.L_220:


//--------------------- .nv.info._ZN3cub18CUB_300001_SM_10006detail10radix_sort31DeviceRadixSortSingleTileKernelINS1_5radix10policy_hubIffyE10Policy1000ELNS0_9SortOrderE0EffyNS1_21identity_decomposer_tEEEvPKT1_PSA_PKT2_PSE_T3_iiT4_ --------------------------
	.section	.nv.info._ZN3cub18CUB_300001_SM_10006detail10radix_sort31DeviceRadixSortSingleTileKernelINS1_5radix10policy_hubIffyE10Policy1000ELNS0_9SortOrderE0EffyNS1_21identity_decomposer_tEEEvPKT1_PSA_PKT2_PSE_T3_iiT4_,"",@"SHT_CUDA_INFO"
	.sectionflags	@""
	.align	4


	//----- nvinfo : EIATTR_CUDA_API_VERSION
	.align		4
        /*0000*/ 	.byte	0x04, 0x37
        /*0002*/ 	.short	(.L_222 - .L_221)
.L_221:
        /*0004*/ 	.word	0x00000082


	//----- nvinfo : EIATTR_KPARAM_INFO
	.align		4
.L_222:
        /*0008*/ 	.byte	0x04, 0x17
        /*000a*/ 	.short	(.L_224 - .L_223)
.L_223:
        /*000c*/ 	.word	0x00000000
        /*0010*/ 	.short	0x0007
        /*0012*/ 	.short	0x0030
        /*0014*/ 	.byte	0x00, 0xf0, 0x05, 0x00


	//----- nvinfo : EIATTR_KPARAM_INFO
	.align		4
.L_224:
        /*0018*/ 	.byte	0x04, 0x17
        /*001a*/ 	.short	(.L_226 - .L_225)
.L_225:
        /*001c*/ 	.word	0x00000000
        /*0020*/ 	.short	0x0006
        /*0022*/ 	.short	0x002c
        /*0024*/ 	.byte	0x00, 0xf0, 0x11, 0x00


	//----- nvinfo : EIATTR_KPARAM_INFO
	.align		4
.L_226:
        /*0028*/ 	.byte	0x04, 0x17
        /*002a*/ 	.short	(.L_228 - .L_227)
.L_227:
        /*002c*/ 	.word	0x00000000
        /*0030*/ 	.short	0x0005
        /*0032*/ 	.short	0x0028
        /*0034*/ 	.byte	0x00, 0xf0, 0x11, 0x00


	//----- nvinfo : EIATTR_KPARAM_INFO
	.align		4
.L_228:
        /*0038*/ 	.byte	0x04, 0x17
        /*003a*/ 	.short	(.L_230 - .L_229)
.L_229:
        /*003c*/ 	.word	0x00000000
        /*0040*/ 	.short	0x0004
        /*0042*/ 	.short	0x0020
        /*0044*/ 	.byte	0x00, 0xf0, 0x21, 0x00


	//----- nvinfo : EIATTR_KPARAM_INFO
	.align		4
.L_230:
        /*0048*/ 	.byte	0x04, 0x17
        /*004a*/ 	.short	(.L_232 - .L_231)
.L_231:
        /*004c*/ 	.word	0x00000000
        /*0050*/ 	.short	0x0003
        /*0052*/ 	.short	0x0018
        /*0054*/ 	.byte	0x00, 0xf5, 0x21, 0x00


	//----- nvinfo : EIATTR_KPARAM_INFO
	.align		4
.L_232:
        /*0058*/ 	.byte	0x04, 0x17
        /*005a*/ 	.short	(.L_234 - .L_233)
.L_233:
        /*005c*/ 	.word	0x00000000
        /*0060*/ 	.short	0x0002
        /*0062*/ 	.short	0x0010
        /*0064*/ 	.byte	0x00, 0xf5, 0x21, 0x00


	//----- nvinfo : EIATTR_KPARAM_INFO
	.align		4
.L_234:
        /*0068*/ 	.byte	0x04, 0x17
        /*006a*/ 	.short	(.L_236 - .L_235)
.L_235:
        /*006c*/ 	.word	0x00000000
        /*0070*/ 	.short	0x0001
        /*0072*/ 	.short	0x0008
        /*0074*/ 	.byte	0x00, 0xf5, 0x21, 0x00


	//----- nvinfo : EIATTR_KPARAM_INFO
	.align		4
.L_236:
        /*0078*/ 	.byte	0x04, 0x17
        /*007a*/ 	.short	(.L_238 - .L_237)
.L_237:
        /*007c*/ 	.word	0x00000000
        /*0080*/ 	.short	0x0000
        /*0082*/ 	.short	0x0000
        /*0084*/ 	.byte	0x00, 0xf5, 0x21, 0x00


	//----- nvinfo : EIATTR_SPARSE_MMA_MASK
	.align		4
.L_238:
        /*0088*/ 	.byte	0x03, 0x50
        /*008a*/ 	.short	0x0000


	//----- nvinfo : EIATTR_MAXREG_COUNT
	.align		4
        /*008c*/ 	.byte	0x03, 0x1b
        /*008e*/ 	.short	0x00ff


	//----- nvinfo : EIATTR_NUM_BARRIERS
	.align		4
        /*0090*/ 	.byte	0x02, 0x4c
        /*0092*/ 	.byte	0x01
	.zero		1


	//----- nvinfo : EIATTR_MERCURY_ISA_VERSION
	.align		4
        /*0094*/ 	.byte	0x03, 0x5f
        /*0096*/ 	.short	0x0101


	//----- nvinfo : EIATTR_COOP_GROUP_MASK_REGIDS
	.align		4
        /*0098*/ 	.byte	0x04, 0x29
        /*009a*/ 	.short	(.L_240 - .L_239)


	//   ....[0]....
.L_239:
        /*009c*/ 	.word	0xffffffff


	//   ....[1]....
        /*00a0*/ 	.word	0xffffffff


	//   ....[2]....
        /*00a4*/ 	.word	0xffffffff


	//   ....[3]....
        /*00a8*/ 	.word	0xffffffff


	//   ....[4]....
        /*00ac*/ 	.word	0xffffffff


	//----- nvinfo : EIATTR_COOP_GROUP_INSTR_OFFSETS
	.align		4
.L_240:
        /*00b0*/ 	.byte	0x04, 0x28
        /*00b2*/ 	.short	(.L_242 - .L_241)


	//   ....[0]....
.L_241:
        /*00b4*/ 	.word	0x00002310


	//   ....[1]....
        /*00b8*/ 	.word	0x00002330


	//   ....[2]....
        /*00bc*/ 	.word	0x00002350


	//   ....[3]....
        /*00c0*/ 	.word	0x00002370


	//   ....[4]....
        /*00c4*/ 	.word	0x00002390


	//----- nvinfo : EIATTR_VRC_CTA_INIT_COUNT
	.align		4
.L_242:
        /*00c8*/ 	.byte	0x02, 0x4a
	.zero		1
	.zero		1


	//----- nvinfo : EIATTR_EXIT_INSTR_OFFSETS
	.align		4
        /*00cc*/ 	.byte	0x04, 0x1c
        /*00ce*/ 	.short	(.L_244 - .L_243)


	//   ....[0]....
.L_243:
        /*00d0*/ 	.word	0x00004460


	//   ....[1]....
        /*00d4*/ 	.word	0x000044e0


	//----- nvinfo : EIATTR_MAX_THREADS
	.align		4
.L_244:
        /*00d8*/ 	.byte	0x04, 0x05
        /*00da*/ 	.short	(.L_246 - .L_245)
.L_245:
        /*00dc*/ 	.word	0x00000100
        /*00e0*/ 	.word	0x00000001
        /*00e4*/ 	.word	0x00000001


	//----- nvinfo : EIATTR_CBANK_PARAM_SIZE
	.align		4
.L_246:
        /*00e8*/ 	.byte	0x03, 0x19
        /*00ea*/ 	.short	0x0031


	//----- nvinfo : EIATTR_PARAM_CBANK
	.align		4
        /*00ec*/ 	.byte	0x04, 0x0a
        /*00ee*/ 	.short	(.L_248 - .L_247)
	.align		4
.L_247:
        /*00f0*/ 	.word	index@(.nv.constant0._ZN3cub18CUB_300001_SM_10006detail10radix_sort31DeviceRadixSortSingleTileKernelINS1_5radix10policy_hubIffyE10Policy1000ELNS0_9SortOrderE0EffyNS1_21identity_decomposer_tEEEvPKT1_PSA_PKT2_PSE_T3_iiT4_)
        /*00f4*/ 	.short	0x0380
        /*00f6*/ 	.short	0x0031


	//----- nvinfo : EIATTR_SW_WAR
	.align		4
.L_248:
        /*00f8*/ 	.byte	0x04, 0x36
        /*00fa*/ 	.short	(.L_250 - .L_249)
.L_249:
        /*00fc*/ 	.word	0x00000008
.L_250:


//--------------------- .nv.info._ZN3cub18CUB_300001_SM_10006detail4scan16DeviceScanKernelINS2_10policy_hubIiiimN4cuda3std3__44plusIvEEE10Policy1000EN6thrust24THRUST_300001_SM_1000_NS6detail15normal_iteratorINSD_10device_ptrIiEEEESI_NS0_13ScanTileStateIiLb1EEES9_NS0_8NullTypeEmiLb0ESL_EEvT0_T1_T2_iT3_T4_T5_ --------------------------
	.section	.nv.info._ZN3cub18CUB_300001_SM_10006detail4scan16DeviceScanKernelINS2_10policy_hubIiiimN4cuda3std3__44plusIvEEE10Policy1000EN6thrust24THRUST_300001_SM_1000_NS6detail15normal_iteratorINSD_10device_ptrIiEEEESI_NS0_13ScanTileStateIiLb1EEES9_NS0_8NullTypeEmiLb0ESL_EEvT0_T1_T2_iT3_T4_T5_,"",@"SHT_CUDA_INFO"
	.sectionflags	@""
	.align	4


	//----- nvinfo : EIATTR_CUDA_API_VERSION
	.align		4
        /*0000*/ 	.byte	0x04, 0x37
        /*0002*/ 	.short	(.L_252 - .L_251)
.L_251:
        /*0004*/ 	.word	0x00000082


	//----- nvinfo : EIATTR_KPARAM_INFO
	.align		4
.L_252:
        /*0008*/ 	.byte	0x04, 0x17
        /*000a*/ 	.short	(.L_254 - .L_253)
.L_253:
        /*000c*/ 	.word	0x00000000
        /*0010*/ 	.short	0x0006
        /*0012*/ 	.short	0x0020
        /*0014*/ 	.byte	0x00, 0xf0, 0x21, 0x00


	//----- nvinfo : EIATTR_KPARAM_INFO
	.align		4
.L_254:
        /*0018*/ 	.byte	0x04, 0x17
        /*001a*/ 	.short	(.L_256 - .L_255)
.L_255:
        /*001c*/ 	.word	0x00000000
        /*0020*/ 	.short	0x0005
        /*0022*/ 	.short	0x001d
        /*0024*/ 	.byte	0x00, 0xf0, 0x05, 0x00


	//----- nvinfo : EIATTR_KPARAM_INFO
	.align		4
.L_256:
        /*0028*/ 	.byte	0x04, 0x17
        /*002a*/ 	.short	(.L_258 - .L_257)
.L_257:
        /*002c*/ 	.word	0x00000000
        /*0030*/ 	.short	0x0004
        /*0032*/ 	.short	0x001c
        /*0034*/ 	.byte	0x00, 0xf0, 0x05, 0x00


	//----- nvinfo : EIATTR_KPARAM_INFO
	.align		4
.L_258:
        /*0038*/ 	.byte	0x04, 0x17
        /*003a*/ 	.short	(.L_260 - .L_259)
.L_259:
        /*003c*/ 	.word	0x00000000
        /*0040*/ 	.short	0x0003
        /*0042*/ 	.short	0x0018
        /*0044*/ 	.byte	0x00, 0xf0, 0x11, 0x00


	//----- nvinfo : EIATTR_KPARAM_INFO
	.align		4
.L_260:
        /*0048*/ 	.byte	0x04, 0x17
        /*004a*/ 	.short	(.L_262 - .L_261)
.L_261:
        /*004c*/ 	.word	0x00000000
        /*0050*/ 	.short	0x0002
        /*0052*/ 	.short	0x0010
        /*0054*/ 	.byte	0x00, 0xf0, 0x21, 0x00


	//----- nvinfo : EIATTR_KPARAM_INFO
	.align		4
.L_262:
        /*0058*/ 	.byte	0x04, 0x17
        /*005a*/ 	.short	(.L_264 - .L_263)
.L_263:
        /*005c*/ 	.word	0x00000000
        /*0060*/ 	.short	0x0001
        /*0062*/ 	.short	0x0008
        /*0064*/ 	.byte	0x00, 0xf0, 0x21, 0x00


	//----- nvinfo : EIATTR_KPARAM_INFO
	.align		4
.L_264:
        /*0068*/ 	.byte	0x04, 0x17
        /*006a*/ 	.short	(.L_266 - .L_265)
.L_265:
        /*006c*/ 	.word	0x00000000
        /*0070*/ 	.short	0x0000
        /*0072*/ 	.short	0x0000
        /*0074*/ 	.byte	0x00, 0xf0, 0x21, 0x00


	//----- nvinfo : EIATTR_SPARSE_MMA_MASK
	.align		4
.L_266:
        /*0078*/ 	.byte	0x03, 0x50
        /*007a*/ 	.short	0x0000


	//----- nvinfo : EIATTR_MAXREG_COUNT
	.align		4
        /*007c*/ 	.byte	0x03, 0x1b
        /*007e*/ 	.short	0x0080


	//----- nvinfo : EIATTR_NUM_BARRIERS
	.align		4
        /*0080*/ 	.byte	0x02, 0x4c
        /*0082*/ 	.byte	0x01
	.zero		1


	//----- nvinfo : EIATTR_MERCURY_ISA_VERSION
	.align		4
        /*0084*/ 	.byte	0x03, 0x5f
        /*0086*/ 	.short	0x0101


	//----- nvinfo : EIATTR_COOP_GROUP_MASK_REGIDS
	.align		4
        /*0088*/ 	.byte	0x04, 0x29
        /*008a*/ 	.short	(.L_268 - .L_267)


	//   ....[0]....
.L_267:
        /*008c*/ 	.word	0xffffffff


	//   ....[1]....
        /*0090*/ 	.word	0xffffffff


	//   ....[2]....
        /*0094*/ 	.word	0xffffffff


	//   ....[3]....
        /*0098*/ 	.word	0xffffffff


	//   ....[4]....
        /*009c*/ 	.word	0xffffffff


	//   ....[5]....
        /*00a0*/ 	.word	0xffffffff


	//   ....[6]....
        /*00a4*/ 	.word	0xffffffff


	//   ....[7]....
        /*00a8*/ 	.word	0xffffffff


	//   ....[8]....
        /*00ac*/ 	.word	0xffffffff


	//   ....[9]....
        /*00b0*/ 	.word	0xffffffff


	//   ....[10]....
        /*00b4*/ 	.word	0xffffffff


	//   ....[11]....
        /*00b8*/ 	.word	0xffffffff


	//   ....[12]....
        /*00bc*/ 	.word	0xffffffff


	//   ....[13]....
        /*00c0*/ 	.word	0xffffffff


	//   ....[14]....
        /*00c4*/ 	.word	0xffffffff


	//   ....[15]....
        /*00c8*/ 	.word	0xffffffff


	//   ....[16]....
        /*00cc*/ 	.word	0xffffffff


	//   ....[17]....
        /*00d0*/ 	.word	0xffffffff


	//   ....[18]....
        /*00d4*/ 	.word	0xffffffff


	//   ....[19]....
        /*00d8*/ 	.word	0xffffffff


	//   ....[20]....
        /*00dc*/ 	.word	0xffffffff


	//   ....[21]....
        /*00e0*/ 	.word	0xffffffff


	//   ....[22]....
        /*00e4*/ 	.word	0xffffffff


	//   ....[23]....
        /*00e8*/ 	.word	0xffffffff


	//   ....[24]....
        /*00ec*/ 	.word	0xffffffff


	//   ....[25]....
        /*00f0*/ 	.word	0xffffffff


	//   ....[26]....
        /*00f4*/ 	.word	0xffffffff


	//   ....[27]....
        /*00f8*/ 	.word	0xffffffff


	//   ....[28]....
        /*00fc*/ 	.word	0xffffffff


	//   ....[29]....
        /*0100*/ 	.word	0xffffffff


	//   ....[30]....
        /*0104*/ 	.word	0xffffffff


	//   ....[31]....
        /*0108*/ 	.word	0xffffffff


	//   ....[32]....
        /*010c*/ 	.word	0xffffffff


	//   ....[33]....
        /*0110*/ 	.word	0xffffffff


	//   ....[34]....
        /*0114*/ 	.word	0xffffffff


	//   ....[35]....
        /*0118*/ 	.word	0xffffffff


	//   ....[36]....
        /*011c*/ 	.word	0xffffffff


	//   ....[37]....
        /*0120*/ 	.word	0xffffffff


	//   ....[38]....
        /*0124*/ 	.word	0xffffffff


	//   ....[39]....
        /*0128*/ 	.word	0xffffffff


	//   ....[40]....
        /*012c*/ 	.word	0xffffffff


	//   ....[41]....
        /*0130*/ 	.word	0xffffffff


	//   ....[42]....
        /*0134*/ 	.word	0xffffffff


	//   ....[43]....
        /*0138*/ 	.word	0xffffffff


	//   ....[44]....
        /*013c*/ 	.word	0xffffffff


	//   ....[45]....
        /*0140*/ 	.word	0xffffffff


	//   ....[46]....
        /*0144*/ 	.word	0xffffffff


	//   ....[47]....
        /*0148*/ 	.word	0xffffffff


	//   ....[48]....
        /*014c*/ 	.word	0xffffffff


	//   ....[49]....
        /*0150*/ 	.word	0xffffffff


	//   ....[50]....
        /*0154*/ 	.word	0xffffffff


	//   ....[51]....
        /*0158*/ 	.word	0xffffffff


	//   ....[52]....
        /*015c*/ 	.word	0xffffffff


	//   ....[53]....
        /*0160*/ 	.word	0xffffffff


	//   ....[54]....
        /*0164*/ 	.word	0xffffffff


	//   ....[55]....
        /*0168*/ 	.word	0xffffffff


	//   ....[56]....
        /*016c*/ 	.word	0xffffffff


	//   ....[57]....
        /*0170*/ 	.word	0xffffffff


	//   ....[58]....
        /*0174*/ 	.word	0xffffffff


	//   ....[59]....
        /*0178*/ 	.word	0xffffffff


	//   ....[60]....
        /*017c*/ 	.word	0x05000008


	//   ....[61]....
        /*0180*/ 	.word	0x05000008


	//   ....[62]....
        /*0184*/ 	.word	0x05000008


	//   ....[63]....
        /*0188*/ 	.word	0x05000008


	//   ....[64]....
        /*018c*/ 	.word	0x05000008


	//   ....[65]....
        /*0190*/ 	.word	0x05000008


	//   ....[66]....
        /*0194*/ 	.word	0x05000008


	//   ....[67]....
        /*0198*/ 	.word	0x05000008


	//   ....[68]....
        /*019c*/ 	.word	0x05000008


	//   ....[69]....
        /*01a0*/ 	.word	0x05000008


	//   ....[70]....
        /*01a4*/ 	.word	0x05000008


	//   ....[71]....
        /*01a8*/ 	.word	0x05000008


	//   ....[72]....
        /*01ac*/ 	.word	0x05000008


	//   ....[73]....
        /*01b0*/ 	.word	0x05000008


	//   ....[74]....
        /*01b4*/ 	.word	0x05000008


	//   ....[75]....
        /*01b8*/ 	.word	0x05000008


	//   ....[76]....
        /*01bc*/ 	.word	0x05000008


	//   ....[77]....
        /*01c0*/ 	.word	0x05000008


	//   ....[78]....
        /*01c4*/ 	.word	0x05000008


	//   ....[79]....
        /*01c8*/ 	.word	0x05000008


	//   ....[80]....
        /*01cc*/ 	.word	0x05000008


	//   ....[81]....
        /*01d0*/ 	.word	0x05000008


	//   ....[82]....
        /*01d4*/ 	.word	0x05000008


	//   ....[83]....
        /*01d8*/ 	.word	0x05000008


	//   ....[84]....
        /*01dc*/ 	.word	0x05000008


	//   ....[85]....
        /*01e0*/ 	.word	0x05000008


	//   ....[86]....
        /*01e4*/ 	.word	0x05000008


	//   ....[87]....
        /*01e8*/ 	.word	0x05000008


	//   ....[88]....
        /*01ec*/ 	.word	0x05000008


	//   ....[89]....
        /*01f0*/ 	.word	0x05000008


	//   ....[90]....
        /*01f4*/ 	.word	0x05000008


	//   ....[91]....
        /*01f8*/ 	.word	0x05000008


	//   ....[92]....
        /*01fc*/ 	.word	0x05000008


	//   ....[93]....
        /*0200*/ 	.word	0x05000008


	//   ....[94]....
        /*0204*/ 	.word	0x05000008


	//   ....[95]....
        /*0208*/ 	.word	0x05000008


	//----- nvinfo : EIATTR_COOP_GROUP_INSTR_OFFSETS
	.align		4
.L_268:
        /*020c*/ 	.byte	0x04, 0x28
        /*020e*/ 	.short	(.L_270 - .L_269)


	//   ....[0]....
.L_269:
        /*0210*/ 	.word	0x00000470


	//   ....[1]....
        /*0214*/ 	.word	0x000006a0


	//   ....[2]....
        /*0218*/ 	.word	0x000006c0


	//   ....[3]....
        /*021c*/ 	.word	0x000006e0


	//   ....[4]....
        /*0220*/ 	.word	0x00000700


	//   ....[5]....
        /*0224*/ 	.word	0x00000720


	//   ....[6]....
        /*0228*/ 	.word	0x00000b20


	//   ....[7]....
        /*022c*/ 	.word	0x00000b40


	//   ....[8]....
        /*0230*/ 	.word	0x00000b60


	//   ....[9]....
        /*0234*/ 	.word	0x00000b80


	//   ....[10]....
        /*0238*/ 	.word	0x00000ba0


	//   ....[11]....
        /*023c*/ 	.word	0x00000fa0


	//   ....[12]....
        /*0240*/ 	.word	0x00001030


	//   ....[13]....
        /*0244*/ 	.word	0x00001090


	//   ....[14]....
        /*0248*/ 	.word	0x00001130


	//   ....[15]....
        /*024c*/ 	.word	0x00001190


	//   ....[16]....
        /*0250*/ 	.word	0x000011d0


	//   ....[17]....
        /*0254*/ 	.word	0x00001220


	//   ....[18]....
        /*0258*/ 	.word	0x00001270


	//   ....[19]....
        /*025c*/ 	.word	0x00001280


	//   ....[20]....
        /*0260*/ 	.word	0x00001360


	//   ....[21]....
        /*0264*/ 	.word	0x000013f0


	//   ....[22]....
        /*0268*/ 	.word	0x00001440


	//   ....[23]....
        /*026c*/ 	.word	0x000014a0


	//   ....[24]....
        /*0270*/ 	.word	0x00001500


	//   ....[25]....
        /*0274*/ 	.word	0x00001540


	//   ....[26]....
        /*0278*/ 	.word	0x00001580


	//   ....[27]....
        /*027c*/ 	.word	0x000015c0


	//   ....[28]....
        /*0280*/ 	.word	0x000015d0


	//   ....[29]....
        /*0284*/ 	.word	0x00001a50


	//   ....[30]....
        /*0288*/ 	.word	0x00002410


	//   ....[31]....
        /*028c*/ 	.word	0x00002640


	//   ....[32]....
        /*0290*/ 	.word	0x00002660


	//   ....[33]....
        /*0294*/ 	.word	0x00002680


	//   ....[34]....
        /*0298*/ 	.word	0x000026a0


	//   ....[35]....
        /*029c*/ 	.word	0x000026c0


	//   ....[36]....
        /*02a0*/ 	.word	0x00002a50


	//   ....[37]....
        /*02a4*/ 	.word	0x00002a70


	//   ....[38]....
        /*02a8*/ 	.word	0x00002a90


	//   ....[39]....
        /*02ac*/ 	.word	0x00002ab0


	//   ....[40]....
        /*02b0*/ 	.word	0x00002ad0


	//   ....[41]....
        /*02b4*/ 	.word	0x00002ed0


	//   ....[42]....
        /*02b8*/ 	.word	0x00002f60


	//   ....[43]....
        /*02bc*/ 	.word	0x00002fc0


	//   ....[44]....
        /*02c0*/ 	.word	0x00003030


	//   ....[45]....
        /*02c4*/ 	.word	0x00003090


	//   ....[46]....
        /*02c8*/ 	.word	0x000030f0


	//   ....[47]....
        /*02cc*/ 	.word	0x00003140


	//   ....[48]....
        /*02d0*/ 	.word	0x000031a0


	//   ....[49]....
        /*02d4*/ 	.word	0x000031b0


	//   ....[50]....
        /*02d8*/ 	.word	0x00003290


	//   ....[51]....
        /*02dc*/ 	.word	0x00003320


	//   ....[52]....
        /*02e0*/ 	.word	0x00003370


	//   ....[53]....
        /*02e4*/ 	.word	0x000033e0


	//   ....[54]....
        /*02e8*/ 	.word	0x00003440


	//   ....[55]....
        /*02ec*/ 	.word	0x00003490


	//   ....[56]....
        /*02f0*/ 	.word	0x000034f0


	//   ....[57]....
        /*02f4*/ 	.word	0x00003530


	//   ....[58]....
        /*02f8*/ 	.word	0x00003540


	//   ....[59]....
        /*02fc*/ 	.word	0x000039a0


	//   ....[60]....
        /*0300*/ 	.word	0x00003f50


	//   ....[61]....
        /*0304*/ 	.word	0x00003fd0


	//   ....[62]....
        /*0308*/ 	.word	0x00004070


	//   ....[63]....
        /*030c*/ 	.word	0x00004160


	//   ....[64]....
        /*0310*/ 	.word	0x000041e0


	//   ....[65]....
        /*0314*/ 	.word	0x00004260


	//   ....[66]....
        /*0318*/ 	.word	0x000042e0


	//   ....[67]....
        /*031c*/ 	.word	0x00004360


	//   ....[68]....
        /*0320*/ 	.word	0x00004400


	//   ....[69]....
        /*0324*/ 	.word	0x00004470


	//   ....[70]....
        /*0328*/ 	.word	0x000044f0


	//   ....[71]....
        /*032c*/ 	.word	0x00004570


	//   ....[72]....
        /*0330*/ 	.word	0x00004620


	//   ....[73]....
        /*0334*/ 	.word	0x000046a0


	//   ....[74]....
        /*0338*/ 	.word	0x00004710


	//   ....[75]....
        /*033c*/ 	.word	0x00004780


	//   ....[76]....
        /*0340*/ 	.word	0x000047f0


	//   ....[77]....
        /*0344*/ 	.word	0x00004850


	//   ....[78]....
        /*0348*/ 	.word	0x000048c0


	//   ....[79]....
        /*034c*/ 	.word	0x00004940


	//   ....[80]....
        /*0350*/ 	.word	0x000049e0


	//   ....[81]....
        /*0354*/ 	.word	0x00004ab0


	//   ....[82]....
        /*0358*/ 	.word	0x00004b30


	//   ....[83]....
        /*035c*/ 	.word	0x00004bd0


	//   ....[84]....
        /*0360*/ 	.word	0x00004c60


	//   ....[85]....
        /*0364*/ 	.word	0x00004cd0


	//   ....[86]....
        /*0368*/ 	.word	0x00004d70


	//   ....[87]....
        /*036c*/ 	.word	0x00004de0


	//   ....[88]....
        /*0370*/ 	.word	0x00004e60


	//   ....[89]....
        /*0374*/ 	.word	0x00004ee0


	//   ....[90]....
        /*0378*/ 	.word	0x00004f90


	//   ....[91]....
        /*037c*/ 	.word	0x00005030


	//   ....[92]....
        /*0380*/ 	.word	0x000050c0


	//   ....[93]....
        /*0384*/ 	.word	0x00005160


	//   ....[94]....
        /*0388*/ 	.word	0x000051e0


	//   ....[95]....
        /*038c*/ 	.word	0x00005240


	//----- nvinfo : EIATTR_VRC_CTA_INIT_COUNT
	.align		4
.L_270:
        /*0390*/ 	.byte	0x02, 0x4a
	.zero		1
	.zero		1


	//----- nvinfo : EIATTR_EXIT_INSTR_OFFSETS
	.align		4
        /*0394*/ 	.byte	0x04, 0x1c
        /*0396*/ 	.short	(.L_272 - .L_271)


	//   ....[0]....
.L_271:
        /*0398*/ 	.word	0x00001cc0


	//   ....[1]....
        /*039c*/ 	.word	0x00001cf0


	//   ....[2]....
        /*03a0*/ 	.word	0x00003ee0


	//   ....[3]....
        /*03a4*/ 	.word	0x00003f00


	//----- nvinfo : EIATTR_MAX_THREADS
	.align		4
.L_272:
        /*03a8*/ 	.byte	0x04, 0x05
        /*03aa*/ 	.short	(.L_274 - .L_273)
.L_273:
        /*03ac*/ 	.word	0x000001a0
        /*03b0*/ 	.word	0x00000001
        /*03b4*/ 	.word	0x00000001


	//----- nvinfo : EIATTR_CRS_STACK_SIZE
	.align		4
.L_274:
        /*03b8*/ 	.byte	0x04, 0x1e
        /*03ba*/ 	.short	(.L_276 - .L_275)
.L_275:
        /*03bc*/ 	.word	0x00000000


	//----- nvinfo : EIATTR_CBANK_PARAM_SIZE
	.align		4
.L_276:
        /*03c0*/ 	.byte	0x03, 0x19
        /*03c2*/ 	.short	0x0028


	//----- nvinfo : EIATTR_PARAM_CBANK
	.align		4
        /*03c4*/ 	.byte	0x04, 0x0a
        /*03c6*/ 	.short	(.L_278 - .L_277)
	.align		4
.L_277:
        /*03c8*/ 	.word	index@(.nv.constant0._ZN3cub18CUB_300001_SM_10006detail4scan16DeviceScanKernelINS2_10policy_hubIiiimN4cuda3std3__44plusIvEEE10Policy1000EN6thrust24THRUST_300001_SM_1000_NS6detail15normal_iteratorINSD_10device_ptrIiEEEESI_NS0_13ScanTileStateIiLb1EEES9_NS0_8NullTypeEmiLb0ESL_EEvT0_T1_T2_iT3_T4_T5_)
        /*03cc*/ 	.short	0x0380
        /*03ce*/ 	.short	0x0028


	//----- nvinfo : EIATTR_SW_WAR
	.align		4
.L_278:
        /*03d0*/ 	.byte	0x04, 0x36
        /*03d2*/ 	.short	(.L_280 - .L_279)
.L_279:
        /*03d4*/ 	.word	0x00000008
.L_280:


//--------------------- .nv.info._ZN3cub18CUB_300001_SM_10006detail4scan16DeviceScanKernelINS2_10policy_hubIiiijN4cuda3std3__44plusIvEEE10Policy1000EN6thrust24THRUST_300001_SM_1000_NS6detail15normal_iteratorINSD_10device_ptrIiEEEESI_NS0_13ScanTileStateIiLb1EEES9_NS0_8NullTypeEjiLb0ESL_EEvT0_T1_T2_iT3_T4_T5_ --------------------------
	.section	.nv.info._ZN3cub18CUB_300001_SM_10006detail4scan16DeviceScanKernelINS2_10policy_hubIiiijN4cuda3std3__44plusIvEEE10Policy1000EN6thrust24THRUST_300001_SM_1000_NS6detail15normal_iteratorINSD_10device_ptrIiEEEESI_NS0_13ScanTileStateIiLb1EEES9_NS0_8NullTypeEjiLb0ESL_EEvT0_T1_T2_iT3_T4_T5_,"",@"SHT_CUDA_INFO"
	.sectionflags	@""
	.align	4


	//----- nvinfo : EIATTR_CUDA_API_VERSION
	.align		4
        /*0000*/ 	.byte	0x04, 0x37
        /*0002*/ 	.short	(.L_282 - .L_281)
.L_281:
        /*0004*/ 	.word	0x00000082


	//----- nvinfo : EIATTR_KPARAM_INFO
	.align		4
.L_282:
        /*0008*/ 	.byte	0x04, 0x17
        /*000a*/ 	.short	(.L_284 - .L_283)
.L_283:
        /*000c*/ 	.word	0x00000000
        /*0010*/ 	.short	0x0006
        /*0012*/ 	.short	0x0020
        /*0014*/ 	.byte	0x00, 0xf0, 0x11, 0x00


	//----- nvinfo : EIATTR_KPARAM_INFO
	.align		4
.L_284:
        /*0018*/ 	.byte	0x04, 0x17
        /*001a*/ 	.short	(.L_286 - .L_285)
.L_285:
        /*001c*/ 	.word	0x00000000
        /*0020*/ 	.short	0x0005
        /*0022*/ 	.short	0x001d
        /*0024*/ 	.byte	0x00, 0xf0, 0x05, 0x00


	//----- nvinfo : EIATTR_KPARAM_INFO
	.align		4
.L_286:
        /*0028*/ 	.byte	0x04, 0x17
        /*002a*/ 	.short	(.L_288 - .L_287)
.L_287:
        /*002c*/ 	.word	0x00000000
        /*0030*/ 	.short	0x0004
        /*0032*/ 	.short	0x001c
        /*0034*/ 	.byte	0x00, 0xf0, 0x05, 0x00


	//----- nvinfo : EIATTR_KPARAM_INFO
	.align		4
.L_288:
        /*0038*/ 	.byte	0x04, 0x17
        /*003a*/ 	.short	(.L_290 - .L_289)
.L_289:
        /*003c*/ 	.word	0x00000000
        /*0040*/ 	.short	0x0003
        /*0042*/ 	.short	0x0018
        /*0044*/ 	.byte	0x00, 0xf0, 0x11, 0x00


	//----- nvinfo : EIATTR_KPARAM_INFO
	.align		4
.L_290:
        /*0048*/ 	.byte	0x04, 0x17
        /*004a*/ 	.short	(.L_292 - .L_291)
.L_291:
        /*004c*/ 	.word	0x00000000
        /*0050*/ 	.short	0x0002
        /*0052*/ 	.short	0x0010
        /*0054*/ 	.byte	0x00, 0xf0, 0x21, 0x00


	//----- nvinfo : EIATTR_KPARAM_INFO
	.align		4
.L_292:
        /*0058*/ 	.byte	0x04, 0x17
        /*005a*/ 	.short	(.L_294 - .L_293)
.L_293:
        /*005c*/ 	.word	0x00000000
        /*0060*/ 	.short	0x0001
        /*0062*/ 	.short	0x0008
        /*0064*/ 	.byte	0x00, 0xf0, 0x21, 0x00


	//----- nvinfo : EIATTR_KPARAM_INFO
	.align		4
.L_294:
        /*0068*/ 	.byte	0x04, 0x17
        /*006a*/ 	.short	(.L_296 - .L_295)
.L_295:
        /*006c*/ 	.word	0x00000000
        /*0070*/ 	.short	0x0000
        /*0072*/ 	.short	0x0000
        /*0074*/ 	.byte	0x00, 0xf0, 0x21, 0x00


	//----- nvinfo : EIATTR_SPARSE_MMA_MASK
	.align		4
.L_296:
        /*0078*/ 	.byte	0x03, 0x50
        /*007a*/ 	.short	0x0000


	//----- nvinfo : EIATTR_MAXREG_COUNT
	.align		4
        /*007c*/ 	.byte	0x03, 0x1b
        /*007e*/ 	.short	0x00a8


	//----- nvinfo : EIATTR_NUM_BARRIERS
	.align		4
        /*0080*/ 	.byte	0x02, 0x4c
        /*0082*/ 	.byte	0x01
	.zero		1


	//----- nvinfo : EIATTR_MERCURY_ISA_VERSION
	.align		4
        /*0084*/ 	.byte	0x03, 0x5f
        /*0086*/ 	.short	0x0101


	//----- nvinfo : EIATTR_UNUSED_LOAD_BYTE_OFFSET
	.align		4
        /*0088*/ 	.byte	0x04, 0x44
        /*008a*/ 	.short	(.L_298 - .L_297)


	//   ....[0]....
.L_297:
        /*008c*/ 	.word	0x00002a20
        /*0090*/ 	.word	0x00000fff


	//----- nvinfo : EIATTR_COOP_GROUP_MASK_REGIDS
	.align		4
.L_298:
        /*0094*/ 	.byte	0x04, 0x29
        /*0096*/ 	.short	(.L_300 - .L_299)


	//   ....[0]....
.L_299:
        /*0098*/ 	.word	0xffffffff


	//   ....[1]....
        /*009c*/ 	.word	0xffffffff


	//   ....[2]....
        /*00a0*/ 	.word	0xffffffff


	//   ....[3]....
        /*00a4*/ 	.word	0xffffffff


	//   ....[4]....
        /*00a8*/ 	.word	0xffffffff


	//   ....[5]....
        /*00ac*/ 	.word	0xffffffff


	//   ....[6]....
        /*00b0*/ 	.word	0xffffffff


	//   ....[7]....
        /*00b4*/ 	.word	0xffffffff


	//   ....[8]....
        /*00b8*/ 	.word	0xffffffff


	//   ....[9]....
        /*00bc*/ 	.word	0xffffffff


	//   ....[10]....
        /*00c0*/ 	.word	0xffffffff


	//   ....[11]....
        /*00c4*/ 	.word	0xffffffff


	//   ....[12]....
        /*00c8*/ 	.word	0xffffffff


	//   ....[13]....
        /*00cc*/ 	.word	0xffffffff


	//   ....[14]....
        /*00d0*/ 	.word	0xffffffff


	//   ....[15]....
        /*00d4*/ 	.word	0xffffffff


	//   ....[16]....
        /*00d8*/ 	.word	0xffffffff


	//   ....[17]....
        /*00dc*/ 	.word	0xffffffff


	//   ....[18]....
        /*00e0*/ 	.word	0xffffffff


	//   ....[19]....
        /*00e4*/ 	.word	0xffffffff


	//   ....[20]....
        /*00e8*/ 	.word	0xffffffff


	//   ....[21]....
        /*00ec*/ 	.word	0xffffffff


	//   ....[22]....
        /*00f0*/ 	.word	0xffffffff


	//   ....[23]....
        /*00f4*/ 	.word	0xffffffff


	//   ....[24]....
        /*00f8*/ 	.word	0xffffffff


	//   ....[25]....
        /*00fc*/ 	.word	0xffffffff


	//   ....[26]....
        /*0100*/ 	.word	0xffffffff


	//   ....[27]....
        /*0104*/ 	.word	0xffffffff


	//   ....[28]....
        /*0108*/ 	.word	0xffffffff


	//   ....[29]....
        /*010c*/ 	.word	0xffffffff


	//   ....[30]....
        /*0110*/ 	.word	0xffffffff


	//   ....[31]....
        /*0114*/ 	.word	0xffffffff


	//   ....[32]....
        /*0118*/ 	.word	0xffffffff


	//   ....[33]....
        /*011c*/ 	.word	0xffffffff


	//   ....[34]....
        /*0120*/ 	.word	0xffffffff


	//   ....[35]....
        /*0124*/ 	.word	0xffffffff


	//   ....[36]....
        /*0128*/ 	.word	0xffffffff


	//   ....[37]....
        /*012c*/ 	.word	0xffffffff


	//   ....[38]....
        /*0130*/ 	.word	0xffffffff


	//   ....[39]....
        /*0134*/ 	.word	0xffffffff


	//   ....[40]....
        /*0138*/ 	.word	0xffffffff


	//   ....[41]....
        /*013c*/ 	.word	0xffffffff


	//   ....[42]....
        /*0140*/ 	.word	0xffffffff


	//   ....[43]....
        /*0144*/ 	.word	0xffffffff


	//   ....[44]....
        /*0148*/ 	.word	0xffffffff


	//   ....[45]....
        /*014c*/ 	.word	0xffffffff


	//   ....[46]....
        /*0150*/ 	.word	0xffffffff


	//   ....[47]....
        /*0154*/ 	.word	0xffffffff


	//   ....[48]....
        /*0158*/ 	.word	0xffffffff


	//   ....[49]....
        /*015c*/ 	.word	0xffffffff


	//   ....[50]....
        /*0160*/ 	.word	0xffffffff


	//   ....[51]....
        /*0164*/ 	.word	0xffffffff


	//   ....[52]....
        /*0168*/ 	.word	0xffffffff


	//   ....[53]....
        /*016c*/ 	.word	0xffffffff


	//   ....[54]....
        /*0170*/ 	.word	0xffffffff


	//   ....[55]....
        /*0174*/ 	.word	0xffffffff


	//   ....[56]....
        /*0178*/ 	.word	0xffffffff


	//   ....[57]....
        /*017c*/ 	.word	0xffffffff


	//   ....[58]....
        /*0180*/ 	.word	0xffffffff


	//   ....[59]....
        /*0184*/ 	.word	0xffffffff


	//   ....[60]....
        /*0188*/ 	.word	0x05000015


	//   ....[61]....
        /*018c*/ 	.word	0x05000015


	//   ....[62]....
        /*0190*/ 	.word	0x05000015


	//   ....[63]....
        /*0194*/ 	.word	0x05000015


	//   ....[64]....
        /*0198*/ 	.word	0x05000015


	//   ....[65]....
        /*019c*/ 	.word	0x05000015


	//   ....[66]....
        /*01a0*/ 	.word	0x05000015


	//   ....[67]....
        /*01a4*/ 	.word	0x05000015


	//   ....[68]....
        /*01a8*/ 	.word	0x05000015


	//   ....[69]....
        /*01ac*/ 	.word	0x05000015


	//   ....[70]....
        /*01b0*/ 	.word	0x05000015


	//   ....[71]....
        /*01b4*/ 	.word	0x05000015


	//   ....[72]....
        /*01b8*/ 	.word	0x05000015


	//   ....[73]....
        /*01bc*/ 	.word	0x05000015


	//   ....[74]....
        /*01c0*/ 	.word	0x05000015


	//   ....[75]....
        /*01c4*/ 	.word	0x05000015


	//   ....[76]....
        /*01c8*/ 	.word	0x05000015


	//   ....[77]....
        /*01cc*/ 	.word	0x05000015


	//   ....[78]....
        /*01d0*/ 	.word	0x05000015


	//   ....[79]....
        /*01d4*/ 	.word	0x05000015


	//   ....[80]....
        /*01d8*/ 	.word	0x05000015


	//   ....[81]....
        /*01dc*/ 	.word	0x05000015


	//   ....[82]....
        /*01e0*/ 	.word	0x05000015


	//   ....[83]....
        /*01e4*/ 	.word	0x05000015


	//   ....[84]....
        /*01e8*/ 	.word	0x05000015


	//   ....[85]....
        /*01ec*/ 	.word	0x05000015


	//   ....[86]....
        /*01f0*/ 	.word	0x05000015


	//   ....[87]....
        /*01f4*/ 	.word	0x05000015


	//   ....[88]....
        /*01f8*/ 	.word	0x05000015


	//   ....[89]....
        /*01fc*/ 	.word	0x05000015


	//   ....[90]....
        /*0200*/ 	.word	0x05000015


	//   ....[91]....
        /*0204*/ 	.word	0x05000015


	//   ....[92]....
        /*0208*/ 	.word	0x05000015


	//   ....[93]....
        /*020c*/ 	.word	0x05000015


	//   ....[94]....
        /*0210*/ 	.word	0x05000015


	//   ....[95]....
        /*0214*/ 	.word	0x05000015


	//----- nvinfo : EIATTR_COOP_GROUP_INSTR_OFFSETS
	.align		4
.L_300:
        /*0218*/ 	.byte	0x04, 0x28
        /*021a*/ 	.short	(.L_302 - .L_301)


	//   ....[0]....
.L_301:
        /*021c*/ 	.word	0x000004b0


	//   ....[1]....
        /*0220*/ 	.word	0x00000680


	//   ....[2]....
        /*0224*/ 	.word	0x000006a0


	//   ....[3]....
        /*0228*/ 	.word	0x000006c0


	//   ....[4]....
        /*022c*/ 	.word	0x000006e0


	//   ....[5]....
        /*0230*/ 	.word	0x00000700


	//   ....[6]....
        /*0234*/ 	.word	0x00000ae0


	//   ....[7]....
        /*0238*/ 	.word	0x00000b00


	//   ....[8]....
        /*023c*/ 	.word	0x00000b20


	//   ....[9]....
        /*0240*/ 	.word	0x00000b40


	//   ....[10]....
        /*0244*/ 	.word	0x00000b60


	//   ....[11]....
        /*0248*/ 	.word	0x00000f10


	//   ....[12]....
        /*024c*/ 	.word	0x000010e0


	//   ....[13]....
        /*0250*/ 	.word	0x00001140


	//   ....[14]....
        /*0254*/ 	.word	0x000011d0


	//   ....[15]....
        /*0258*/ 	.word	0x00001230


	//   ....[16]....
        /*025c*/ 	.word	0x00001280


	//   ....[17]....
        /*0260*/ 	.word	0x000012e0


	//   ....[18]....
        /*0264*/ 	.word	0x00001320


	//   ....[19]....
        /*0268*/ 	.word	0x00001330


	//   ....[20]....
        /*026c*/ 	.word	0x000013f0


	//   ....[21]....
        /*0270*/ 	.word	0x000015c0


	//   ....[22]....
        /*0274*/ 	.word	0x00001610


	//   ....[23]....
        /*0278*/ 	.word	0x00001670


	//   ....[24]....
        /*027c*/ 	.word	0x000016d0


	//   ....[25]....
        /*0280*/ 	.word	0x00001710


	//   ....[26]....
        /*0284*/ 	.word	0x00001750


	//   ....[27]....
        /*0288*/ 	.word	0x00001790


	//   ....[28]....
        /*028c*/ 	.word	0x000017a0


	//   ....[29]....
        /*0290*/ 	.word	0x00001c60


	//   ....[30]....
        /*0294*/ 	.word	0x00002740


	//   ....[31]....
        /*0298*/ 	.word	0x00002910


	//   ....[32]....
        /*029c*/ 	.word	0x00002930


	//   ....[33]....
        /*02a0*/ 	.word	0x00002950


	//   ....[34]....
        /*02a4*/ 	.word	0x00002970


	//   ....[35]....
        /*02a8*/ 	.word	0x00002990


	//   ....[36]....
        /*02ac*/ 	.word	0x00002d10


	//   ....[37]....
        /*02b0*/ 	.word	0x00002d30


	//   ....[38]....
        /*02b4*/ 	.word	0x00002d50


	//   ....[39]....
        /*02b8*/ 	.word	0x00002d70


	//   ....[40]....
        /*02bc*/ 	.word	0x00002d90


	//   ....[41]....
        /*02c0*/ 	.word	0x00003140


	//   ....[42]....
        /*02c4*/ 	.word	0x00003310


	//   ....[43]....
        /*02c8*/ 	.word	0x00003370


	//   ....[44]....
        /*02cc*/ 	.word	0x000033e0


	//   ....[45]....
        /*02d0*/ 	.word	0x00003430


	//   ....[46]....
        /*02d4*/ 	.word	0x00003480


	//   ....[47]....
        /*02d8*/ 	.word	0x000034c0


	//   ....[48]....
        /*02dc*/ 	.word	0x00003530


	//   ....[49]....
        /*02e0*/ 	.word	0x00003540


	//   ....[50]....
        /*02e4*/ 	.word	0x00003620


	//   ....[51]....
        /*02e8*/ 	.word	0x000037f0


	//   ....[52]....
        /*02ec*/ 	.word	0x00003840


	//   ....[53]....
        /*02f0*/ 	.word	0x000038c0


	//   ....[54]....
        /*02f4*/ 	.word	0x00003910


	//   ....[55]....
        /*02f8*/ 	.word	0x00003960


	//   ....[56]....
        /*02fc*/ 	.word	0x000039c0


	//   ....[57]....
        /*0300*/ 	.word	0x00003a00


	//   ....[58]....
        /*0304*/ 	.word	0x00003a10


	//   ....[59]....
        /*0308*/ 	.word	0x00003eb0


	//   ....[60]....
        /*030c*/ 	.word	0x00004510


	//   ....[61]....
        /*0310*/ 	.word	0x00004590


	//   ....[62]....
        /*0314*/ 	.word	0x00004620


	//   ....[63]....
        /*0318*/ 	.word	0x00004720


	//   ....[64]....
        /*031c*/ 	.word	0x000047a0


	//   ....[65]....
        /*0320*/ 	.word	0x00004840


	//   ....[66]....
        /*0324*/ 	.word	0x000048c0


	//   ....[67]....
        /*0328*/ 	.word	0x00004950


	//   ....[68]....
        /*032c*/ 	.word	0x00004980


	//   ....[69]....
        /*0330*/ 	.word	0x00004a30


	//   ....[70]....
        /*0334*/ 	.word	0x00004ab0


	//   ....[71]....
        /*0338*/ 	.word	0x00004b30


	//   ....[72]....
        /*033c*/ 	.word	0x00004bf0


	//   ....[73]....
        /*0340*/ 	.word	0x00004c80


	//   ....[74]....
        /*0344*/ 	.word	0x00004d00


	//   ....[75]....
        /*0348*/ 	.word	0x00004d80


	//   ....[76]....
        /*034c*/ 	.word	0x00004e00


	//   ....[77]....
        /*0350*/ 	.word	0x00004e60


	//   ....[78]....
        /*0354*/ 	.word	0x00004ed0


	//   ....[79]....
        /*0358*/ 	.word	0x00004f50


	//   ....[80]....
        /*035c*/ 	.word	0x00004fe0


	//   ....[81]....
        /*0360*/ 	.word	0x000050b0


	//   ....[82]....
        /*0364*/ 	.word	0x00005140


	//   ....[83]....
        /*0368*/ 	.word	0x000051d0


	//   ....[84]....
        /*036c*/ 	.word	0x00005260


	//   ....[85]....
        /*0370*/ 	.word	0x00005310


	//   ....[86]....
        /*0374*/ 	.word	0x00005340


	//   ....[87]....
        /*0378*/ 	.word	0x000053f0


	//   ....[88]....
        /*037c*/ 	.word	0x00005470


	//   ....[89]....
        /*0380*/ 	.word	0x000054f0


	//   ....[90]....
        /*0384*/ 	.word	0x000055b0


	//   ....[91]....
        /*0388*/ 	.word	0x00005650


	//   ....[92]....
        /*038c*/ 	.word	0x000056f0


	//   ....[93]....
        /*0390*/ 	.word	0x00005780


	//   ....[94]....
        /*0394*/ 	.word	0x00005800


	//   ....[95]....
        /*0398*/ 	.word	0x00005860


	//----- nvinfo : EIATTR_VRC_CTA_INIT_COUNT
	.align		4
.L_302:
        /*039c*/ 	.byte	0x02, 0x4a
	.zero		1
	.zero		1


	//----- nvinfo : EIATTR_EXIT_INSTR_OFFSETS
	.align		4
        /*03a0*/ 	.byte	0x04, 0x1c
        /*03a2*/ 	.short	(.L_304 - .L_303)


	//   ....[0]....
.L_303:
        /*03a4*/ 	.word	0x00001f30


	//   ....[1]....
        /*03a8*/ 	.word	0x00001f50


	//   ....[2]....
        /*03ac*/ 	.word	0x000044a0


	//   ....[3]....
        /*03b0*/ 	.word	0x000044c0


	//----- nvinfo : EIATTR_MAX_THREADS
	.align		4
.L_304:
        /*03b4*/ 	.byte	0x04, 0x05
        /*03b6*/ 	.short	(.L_306 - .L_305)
.L_305:
        /*03b8*/ 	.word	0x00000180
        /*03bc*/ 	.word	0x00000001
        /*03c0*/ 	.word	0x00000001


	//----- nvinfo : EIATTR_CRS_STACK_SIZE
	.align		4
.L_306:
        /*03c4*/ 	.byte	0x04, 0x1e
        /*03c6*/ 	.short	(.L_308 - .L_307)
.L_307:
        /*03c8*/ 	.word	0x00000000


	//----- nvinfo : EIATTR_CBANK_PARAM_SIZE
	.align		4
.L_308:
        /*03cc*/ 	.byte	0x03, 0x19
        /*03ce*/ 	.short	0x0024


	//----- nvinfo : EIATTR_PARAM_CBANK
	.align		4
        /*03d0*/ 	.byte	0x04, 0x0a
        /*03d2*/ 	.short	(.L_310 - .L_309)
	.align		4
.L_309:
        /*03d4*/ 	.word	index@(.nv.constant0._ZN3cub18CUB_300001_SM_10006detail4scan16DeviceScanKernelINS2_10policy_hubIiiijN4cuda3std3__44plusIvEEE10Policy1000EN6thrust24THRUST_300001_SM_1000_NS6detail15normal_iteratorINSD_10device_ptrIiEEEESI_NS0_13ScanTileStateIiLb1EEES9_NS0_8NullTypeEjiLb0ESL_EEvT0_T1_T2_iT3_T4_T5_)
        /*03d8*/ 	.short	0x0380
        /*03da*/ 	.short	0x0024


	//----- nvinfo : EIATTR_SW_WAR
	.align		4
.L_310:
        /*03dc*/ 	.byte	0x04, 0x36
        /*03de*/ 	.short	(.L_312 - .L_311)
.L_311:
        /*03e0*/ 	.word	0x00000008
.L_312:


//--------------------- .nv.info._ZN3cub18CUB_300001_SM_10006detail4scan20DeviceScanInitKernelINS0_13ScanTileStateIiLb1EEEEEvT_i --------------------------
	.section	.nv.info._ZN3cub18CUB_300001_SM_10006detail4scan20DeviceScanInitKernelINS0_13ScanTileStateIiLb1EEEEEvT_i,"",@"SHT_CUDA_INFO"
	.sectionflags	@""
	.align	4


	//----- nvinfo : EIATTR_CUDA_API_VERSION
	.align		4
        /*0000*/ 	.byte	0x04, 0x37
        /*0002*/ 	.short	(.L_314 - .L_313)
.L_313:
        /*0004*/ 	.word	0x00000082


	//----- nvinfo : EIATTR_KPARAM_INFO
	.align		4
.L_314:
        /*0008*/ 	.byte	0x04, 0x17
        /*000a*/ 	.short	(.L_316 - .L_315)
.L_315:
        /*000c*/ 	.word	0x00000000
        /*0010*/ 	.short	0x0001
        /*0012*/ 	.short	0x0008
        /*0014*/ 	.byte	0x00, 0xf0, 0x11, 0x00


	//----- nvinfo : EIATTR_KPARAM_INFO
	.align		4
.L_316:
        /*0018*/ 	.byte	0x04, 0x17
        /*001a*/ 	.short	(.L_318 - .L_317)
.L_317:
        /*001c*/ 	.word	0x00000000
        /*0020*/ 	.short	0x0000
        /*0022*/ 	.short	0x0000
        /*0024*/ 	.byte	0x00, 0xf0, 0x21, 0x00


	//----- nvinfo : EIATTR_SPARSE_MMA_MASK
	.align		4
.L_318:
        /*0028*/ 	.byte	0x03, 0x50
        /*002a*/ 	.short	0x0000


	//----- nvinfo : EIATTR_MAXREG_COUNT
	.align		4
        /*002c*/ 	.byte	0x03, 0x1b
        /*002e*/ 	.short	0x00ff


	//----- nvinfo : EIATTR_MERCURY_ISA_VERSION
	.align		4
        /*0030*/ 	.byte	0x03, 0x5f
        /*0032*/ 	.short	0x0101


	//----- nvinfo : EIATTR_VRC_CTA_INIT_COUNT
	.align		4
        /*0034*/ 	.byte	0x02, 0x4a
	.zero		1
	.zero		1


	//----- nvinfo : EIATTR_EXIT_INSTR_OFFSETS
	.align		4
        /*0038*/ 	.byte	0x04, 0x1c
        /*003a*/ 	.short	(.L_320 - .L_319)


	//   ....[0]....
.L_319:
        /*003c*/ 	.word	0x000000f0


	//   ....[1]....
        /*0040*/ 	.word	0x00000130


	//----- nvinfo : EIATTR_CBANK_PARAM_SIZE
	.align		4
.L_320:
        /*0044*/ 	.byte	0x03, 0x19
        /*0046*/ 	.short	0x000c


	//----- nvinfo : EIATTR_PARAM_CBANK
	.align		4
        /*0048*/ 	.byte	0x04, 0x0a
        /*004a*/ 	.short	(.L_322 - .L_321)
	.align		4
.L_321:
        /*004c*/ 	.word	index@(.nv.constant0._ZN3cub18CUB_300001_SM_10006detail4scan20DeviceScanInitKernelINS0_13ScanTileStateIiLb1EEEEEvT_i)
        /*0050*/ 	.short	0x0380
        /*0052*/ 	.short	0x000c


	//----- nvinfo : EIATTR_SW_WAR
	.align		4
.L_322:
        /*0054*/ 	.byte	0x04, 0x36
        /*0056*/ 	.short	(.L_324 - .L_323)
.L_323:
        /*0058*/ 	.word	0x00000008
.L_324:


//--------------------- .nv.info._ZN3cub18CUB_300001_SM_10006detail8for_each13static_kernelINS2_12policy_hub_t12policy_500_tElN6thrust24THRUST_300001_SM_1000_NS8cuda_cub20__uninitialized_copy7functorINS7_6detail15normal_iteratorINS7_10device_ptrIKiEEEENS7_7pointerIiNS8_3tagENS7_11use_defaultESJ_EEEEEEvT0_T1_ --------------------------
	.section	.nv.info._ZN3cub18CUB_300001_SM_10006detail8for_each13static_kernelINS2_12policy_hub_t12policy_500_tElN6thrust24THRUST_300001_SM_1000_NS8cuda_cub20__uninitialized_copy7functorINS7_6detail15normal_iteratorINS7_10device_ptrIKiEEEENS7_7pointerIiNS8_3tagENS7_11use_defaultESJ_EEEEEEvT0_T1_,"",@"SHT_CUDA_INFO"
	.sectionflags	@""
	.align	4


	//----- nvinfo : EIATTR_CUDA_API_VERSION
	.align		4
        /*0000*/ 	.byte	0x04, 0x37
        /*0002*/ 	.short	(.L_326 - .L_325)
.L_325:
        /*0004*/ 	.word	0x00000082


	//----- nvinfo : EIATTR_KPARAM_INFO
	.align		4
.L_326:
        /*0008*/ 	.byte	0x04, 0x17
        /*000a*/ 	.short	(.L_328 - .L_327)
.L_327:
        /*000c*/ 	.word	0x00000000
        /*0010*/ 	.short	0x0001
        /*0012*/ 	.short	0x0008
        /*0014*/ 	.byte	0x00, 0xf0, 0x41, 0x00


	//----- nvinfo : EIATTR_KPARAM_INFO
	.align		4
.L_328:
        /*0018*/ 	.byte	0x04, 0x17
        /*001a*/ 	.short	(.L_330 - .L_329)
.L_329:
        /*001c*/ 	.word	0x00000000
        /*0020*/ 	.short	0x0000
        /*0022*/ 	.short	0x0000
        /*0024*/ 	.byte	0x00, 0xf0, 0x21, 0x00


	//----- nvinfo : EIATTR_SPARSE_MMA_MASK
	.align		4
.L_330:
        /*0028*/ 	.byte	0x03, 0x50
        /*002a*/ 	.short	0x0000


	//----- nvinfo : EIATTR_MAXREG_COUNT
	.align		4
        /*002c*/ 	.byte	0x03, 0x1b
        /*002e*/ 	.short	0x00ff


	//----- nvinfo : EIATTR_MERCURY_ISA_VERSION
	.align		4
        /*0030*/ 	.byte	0x03, 0x5f
        /*0032*/ 	.short	0x0101


	//----- nvinfo : EIATTR_VRC_CTA_INIT_COUNT
	.align		4
        /*0034*/ 	.byte	0x02, 0x4a
	.zero		1
	.zero		1


	//----- nvinfo : EIATTR_EXIT_INSTR_OFFSETS
	.align		4
        /*0038*/ 	.byte	0x04, 0x1c
        /*003a*/ 	.short	(.L_332 - .L_331)


	//   ....[0]....
.L_331:
        /*003c*/ 	.word	0x00000190


	//   ....[1]....
        /*0040*/ 	.word	0x00000320


	//   ....[2]....
        /*0044*/ 	.word	0x000003f0


	//----- nvinfo : EIATTR_MAX_THREADS
	.align		4
.L_332:
        /*0048*/ 	.byte	0x04, 0x05
        /*004a*/ 	.short	(.L_334 - .L_333)
.L_333:
        /*004c*/ 	.word	0x00000100
        /*0050*/ 	.word	0x00000001
        /*0054*/ 	.word	0x00000001


	//----- nvinfo : EIATTR_CRS_STACK_SIZE
	.align		4
.L_334:
        /*0058*/ 	.byte	0x04, 0x1e
        /*005a*/ 	.short	(.L_336 - .L_335)
.L_335:
        /*005c*/ 	.word	0x00000000


	//----- nvinfo : EIATTR_CBANK_PARAM_SIZE
	.align		4
.L_336:
        /*0060*/ 	.byte	0x03, 0x19
        /*0062*/ 	.short	0x0018


	//----- nvinfo : EIATTR_PARAM_CBANK
	.align		4
        /*0064*/ 	.byte	0x04, 0x0a
        /*0066*/ 	.short	(.L_338 - .L_337)
	.align		4
.L_337:
        /*0068*/ 	.word	index@(.nv.constant0._ZN3cub18CUB_300001_SM_10006detail8for_each13static_kernelINS2_12policy_hub_t12policy_500_tElN6thrust24THRUST_300001_SM_1000_NS8cuda_cub20__uninitialized_copy7functorINS7_6detail15normal_iteratorINS7_10device_ptrIKiEEEENS7_7pointerIiNS8_3tagENS7_11use_defaultESJ_EEEEEEvT0_T1_)
        /*006c*/ 	.short	0x0380
        /*006e*/ 	.short	0x0018


	//----- nvinfo : EIATTR_SW_WAR
	.align		4
.L_338:
        /*0070*/ 	.byte	0x04, 0x36
        /*0072*/ 	.short	(.L_340 - .L_339)
.L_339:
        /*0074*/ 	.word	0x00000008
.L_340:


//--------------------- .nv.info._ZN3cub18CUB_300001_SM_10006detail8for_each13static_kernelINS2_12policy_hub_t12policy_500_tEmN6thrust24THRUST_300001_SM_1000_NS8cuda_cub20__uninitialized_fill7functorINS7_10device_ptrIiEEiEEEEvT0_T1_ --------------------------
	.section	.nv.info._ZN3cub18CUB_300001_SM_10006detail8for_each13static_kernelINS2_12policy_hub_t12policy_500_tEmN6thrust24THRUST_300001_SM_1000_NS8cuda_cub20__uninitialized_fill7functorINS7_10device_ptrIiEEiEEEEvT0_T1_,"",@"SHT_CUDA_INFO"
	.sectionflags	@""
	.align	4


	//----- nvinfo : EIATTR_CUDA_API_VERSION
	.align		4
        /*0000*/ 	.byte	0x04, 0x37
        /*0002*/ 	.short	(.L_342 - .L_341)
.L_341:
        /*0004*/ 	.word	0x00000082


	//----- nvinfo : EIATTR_KPARAM_INFO
	.align		4
.L_342:
        /*0008*/ 	.byte	0x04, 0x17
        /*000a*/ 	.short	(.L_344 - .L_343)
.L_343:
        /*000c*/ 	.word	0x00000000
        /*0010*/ 	.short	0x0001
        /*0012*/ 	.short	0x0008
        /*0014*/ 	.byte	0x00, 0xf0, 0x41, 0x00


	//----- nvinfo : EIATTR_KPARAM_INFO
	.align		4
.L_344:
        /*0018*/ 	.byte	0x04, 0x17
        /*001a*/ 	.short	(.L_346 - .L_345)
.L_345:
        /*001c*/ 	.word	0x00000000
        /*0020*/ 	.short	0x0000
        /*0022*/ 	.short	0x0000
        /*0024*/ 	.byte	0x00, 0xf0, 0x21, 0x00


	//----- nvinfo : EIATTR_SPARSE_MMA_MASK
	.align		4
.L_346:
        /*0028*/ 	.byte	0x03, 0x50
        /*002a*/ 	.short	0x0000


	//----- nvinfo : EIATTR_MAXREG_COUNT
	.align		4
        /*002c*/ 	.byte	0x03, 0x1b
        /*002e*/ 	.short	0x00ff


	//----- nvinfo : EIATTR_MERCURY_ISA_VERSION
	.align		4
        /*0030*/ 	.byte	0x03, 0x5f
        /*0032*/ 	.short	0x0101


	//----- nvinfo : EIATTR_VRC_CTA_INIT_COUNT
	.align		4
        /*0034*/ 	.byte	0x02, 0x4a
	.zero		1
	.zero		1


	//----- nvinfo : EIATTR_EXIT_INSTR_OFFSETS
	.align		4
        /*0038*/ 	.byte	0x04, 0x1c
        /*003a*/ 	.short	(.L_348 - .L_347)


	//   ....[0]....
.L_347:
        /*003c*/ 	.word	0x00000130


	//   ....[1]....
        /*0040*/ 	.word	0x00000230


	//   ....[2]....
        /*0044*/ 	.word	0x00000260


	//----- nvinfo : EIATTR_MAX_THREADS
	.align		4
.L_348:
        /*0048*/ 	.byte	0x04, 0x05
        /*004a*/ 	.short	(.L_350 - .L_349)
.L_349:
        /*004c*/ 	.word	0x00000100
        /*0050*/ 	.word	0x00000001
        /*0054*/ 	.word	0x00000001


	//----- nvinfo : EIATTR_CBANK_PARAM_SIZE
	.align		4
.L_350:
        /*0058*/ 	.byte	0x03, 0x19
        /*005a*/ 	.short	0x0018


	//----- nvinfo : EIATTR_PARAM_CBANK
	.align		4
        /*005c*/ 	.byte	0x04, 0x0a
        /*005e*/ 	.short	(.L_352 - .L_351)
	.align		4
.L_351:
        /*0060*/ 	.word	index@(.nv.constant0._ZN3cub18CUB_300001_SM_10006detail8for_each13static_kernelINS2_12policy_hub_t12policy_500_tEmN6thrust24THRUST_300001_SM_1000_NS8cuda_cub20__uninitialized_fill7functorINS7_10device_ptrIiEEiEEEEvT0_T1_)
        /*0064*/ 	.short	0x0380
        /*0066*/ 	.short	0x0018


	//----- nvinfo : EIATTR_SW_WAR
	.align		4
.L_352:
        /*0068*/ 	.byte	0x04, 0x36
        /*006a*/ 	.short	(.L_354 - .L_353)
.L_353:
        /*006c*/ 	.word	0x00000008
.L_354:


//--------------------- .nv.info._ZN3cub18CUB_300001_SM_10006detail8for_each13static_kernelINS2_12policy_hub_t12policy_500_tElN6thrust24THRUST_300001_SM_1000_NS8cuda_cub20__uninitialized_copy7functorINS7_6detail15normal_iteratorINS7_10device_ptrIKfEEEENS7_7pointerIfNS8_3tagENS7_11use_defaultESJ_EEEEEEvT0_T1_ --------------------------
	.section	.nv.info._ZN3cub18CUB_300001_SM_10006detail8for_each13static_kernelINS2_12policy_hub_t12policy_500_tElN6thrust24THRUST_300001_SM_1000_NS8cuda_cub20__uninitialized_copy7functorINS7_6detail15normal_iteratorINS7_10device_ptrIKfEEEENS7_7pointerIfNS8_3tagENS7_11use_defaultESJ_EEEEEEvT0_T1_,"",@"SHT_CUDA_INFO"
	.sectionflags	@""
	.align	4


	//----- nvinfo : EIATTR_CUDA_API_VERSION
	.align		4
        /*0000*/ 	.byte	0x04, 0x37
        /*0002*/ 	.short	(.L_356 - .L_355)
.L_355:
        /*0004*/ 	.word	0x00000082


	//----- nvinfo : EIATTR_KPARAM_INFO
	.align		4
.L_356:
        /*0008*/ 	.byte	0x04, 0x17
        /*000a*/ 	.short	(.L_358 - .L_357)
.L_357:
        /*000c*/ 	.word	0x00000000
        /*0010*/ 	.short	0x0001
        /*0012*/ 	.short	0x0008
        /*0014*/ 	.byte	0x00, 0xf0, 0x41, 0x00


	//----- nvinfo : EIATTR_KPARAM_INFO
	.align		4
.L_358:
        /*0018*/ 	.byte	0x04, 0x17
        /*001a*/ 	.short	(.L_360 - .L_359)
.L_359:
        /*001c*/ 	.word	0x00000000
        /*0020*/ 	.short	0x0000
        /*0022*/ 	.short	0x0000
        /*0024*/ 	.byte	0x00, 0xf0, 0x21, 0x00


	//----- nvinfo : EIATTR_SPARSE_MMA_MASK
	.align		4
.L_360:
        /*0028*/ 	.byte	0x03, 0x50
        /*002a*/ 	.short	0x0000


	//----- nvinfo : EIATTR_MAXREG_COUNT
	.align		4
        /*002c*/ 	.byte	0x03, 0x1b
        /*002e*/ 	.short	0x00ff


	//----- nvinfo : EIATTR_MERCURY_ISA_VERSION
	.align		4
        /*0030*/ 	.byte	0x03, 0x5f
        /*0032*/ 	.short	0x0101


	//----- nvinfo : EIATTR_VRC_CTA_INIT_COUNT
	.align		4
        /*0034*/ 	.byte	0x02, 0x4a
	.zero		1
	.zero		1


	//----- nvinfo : EIATTR_EXIT_INSTR_OFFSETS
	.align		4
        /*0038*/ 	.byte	0x04, 0x1c
        /*003a*/ 	.short	(.L_362 - .L_361)


	//   ....[0]....
.L_361:
        /*003c*/ 	.word	0x00000190


	//   ....[1]....
        /*0040*/ 	.word	0x00000320


	//   ....[2]....
        /*0044*/ 	.word	0x000003f0


	//----- nvinfo : EIATTR_MAX_THREADS
	.align		4
.L_362:
        /*0048*/ 	.byte	0x04, 0x05
        /*004a*/ 	.short	(.L_364 - .L_363)
.L_363:
        /*004c*/ 	.word	0x00000100
        /*0050*/ 	.word	0x00000001
        /*0054*/ 	.word	0x00000001


	//----- nvinfo : EIATTR_CRS_STACK_SIZE
	.align		4
.L_364:
        /*0058*/ 	.byte	0x04, 0x1e
        /*005a*/ 	.short	(.L_366 - .L_365)
.L_365:
        /*005c*/ 	.word	0x00000000


	//----- nvinfo : EIATTR_CBANK_PARAM_SIZE
	.align		4
.L_366:
        /*0060*/ 	.byte	0x03, 0x19
        /*0062*/ 	.short	0x0018


	//----- nvinfo : EIATTR_PARAM_CBANK
	.align		4
        /*0064*/ 	.byte	0x04, 0x0a
        /*0066*/ 	.short	(.L_368 - .L_367)
	.align		4
.L_367:
        /*0068*/ 	.word	index@(.nv.constant0._ZN3cub18CUB_300001_SM_10006detail8for_each13static_kernelINS2_12policy_hub_t12policy_500_tElN6thrust24THRUST_300001_SM_1000_NS8cuda_cub20__uninitialized_copy7functorINS7_6detail15normal_iteratorINS7_10device_ptrIKfEEEENS7_7pointerIfNS8_3tagENS7_11use_defaultESJ_EEEEEEvT0_T1_)
        /*006c*/ 	.short	0x0380
        /*006e*/ 	.short	0x0018


	//----- nvinfo : EIATTR_SW_WAR
	.align		4
.L_368:
        /*0070*/ 	.byte	0x04, 0x36
        /*0072*/ 	.short	(.L_370 - .L_369)
.L_369:
        /*0074*/ 	.word	0x00000008
.L_370:


//--------------------- .nv.info._ZN3cub18CUB_300001_SM_10006detail8for_each13static_kernelINS2_12policy_hub_t12policy_500_tEmN6thrust24THRUST_300001_SM_1000_NS8cuda_cub20__uninitialized_fill7functorINS7_10device_ptrIfEEfEEEEvT0_T1_ --------------------------
	.section	.nv.info._ZN3cub18CUB_300001_SM_10006detail8for_each13static_kernelINS2_12policy_hub_t12policy_500_tEmN6thrust24THRUST_300001_SM_1000_NS8cuda_cub20__uninitialized_fill7functorINS7_10device_ptrIfEEfEEEEvT0_T1_,"",@"SHT_CUDA_INFO"
	.sectionflags	@""
	.align	4


	//----- nvinfo : EIATTR_CUDA_API_VERSION
	.align		4
        /*0000*/ 	.byte	0x04, 0x37
        /*0002*/ 	.short	(.L_372 - .L_371)
.L_371:
        /*0004*/ 	.word	0x00000082


	//----- nvinfo : EIATTR_KPARAM_INFO
	.align		4
.L_372:
        /*0008*/ 	.byte	0x04, 0x17
        /*000a*/ 	.short	(.L_374 - .L_373)
.L_373:
        /*000c*/ 	.word	0x00000000
        /*0010*/ 	.short	0x0001
        /*0012*/ 	.short	0x0008
        /*0014*/ 	.byte	0x00, 0xf0, 0x41, 0x00


	//----- nvinfo : EIATTR_KPARAM_INFO
	.align		4
.L_374:
        /*0018*/ 	.byte	0x04, 0x17
        /*001a*/ 	.short	(.L_376 - .L_375)
.L_375:
        /*001c*/ 	.word	0x00000000
        /*0020*/ 	.short	0x0000
        /*0022*/ 	.short	0x0000
        /*0024*/ 	.byte	0x00, 0xf0, 0x21, 0x00


	//----- nvinfo : EIATTR_SPARSE_MMA_MASK
	.align		4
.L_376:
        /*0028*/ 	.byte	0x03, 0x50
        /*002a*/ 	.short	0x0000


	//----- nvinfo : EIATTR_MAXREG_COUNT
	.align		4
        /*002c*/ 	.byte	0x03, 0x1b
        /*002e*/ 	.short	0x00ff


	//----- nvinfo : EIATTR_MERCURY_ISA_VERSION
	.align		4
        /*0030*/ 	.byte	0x03, 0x5f
        /*0032*/ 	.short	0x0101


	//----- nvinfo : EIATTR_VRC_CTA_INIT_COUNT
	.align		4
        /*0034*/ 	.byte	0x02, 0x4a
	.zero		1
	.zero		1


	//----- nvinfo : EIATTR_EXIT_INSTR_OFFSETS
	.align		4
        /*0038*/ 	.byte	0x04, 0x1c
        /*003a*/ 	.short	(.L_378 - .L_377)


	//   ....[0]....
.L_377:
        /*003c*/ 	.word	0x00000130


	//   ....[1]....
        /*0040*/ 	.word	0x00000230


	//   ....[2]....
        /*0044*/ 	.word	0x00000260


	//----- nvinfo : EIATTR_MAX_THREADS
	.align		4
.L_378:
        /*0048*/ 	.byte	0x04, 0x05
        /*004a*/ 	.short	(.L_380 - .L_379)
.L_379:
        /*004c*/ 	.word	0x00000100
        /*0050*/ 	.word	0x00000001
        /*0054*/ 	.word	0x00000001


	//----- nvinfo : EIATTR_CBANK_PARAM_SIZE
	.align		4
.L_380:
        /*0058*/ 	.byte	0x03, 0x19
        /*005a*/ 	.short	0x0018


	//----- nvinfo : EIATTR_PARAM_CBANK
	.align		4
        /*005c*/ 	.byte	0x04, 0x0a
        /*005e*/ 	.short	(.L_382 - .L_381)
	.align		4
.L_381:
        /*0060*/ 	.word	index@(.nv.constant0._ZN3cub18CUB_300001_SM_10006detail8for_each13static_kernelINS2_12policy_hub_t12policy_500_tEmN6thrust24THRUST_300001_SM_1000_NS8cuda_cub20__uninitialized_fill7functorINS7_10device_ptrIfEEfEEEEvT0_T1_)
        /*0064*/ 	.short	0x0380
        /*0066*/ 	.short	0x0018


	//----- nvinfo : EIATTR_SW_WAR
	.align		4
.L_382:
        /*0068*/ 	.byte	0x04, 0x36
        /*006a*/ 	.short	(.L_384 - .L_383)
.L_383:
        /*006c*/ 	.word	0x00000008
.L_384:


//--------------------- .nv.info._ZN3cub18CUB_300001_SM_10006detail11EmptyKernelIvEEvv --------------------------
	.section	.nv.info._ZN3cub18CUB_300001_SM_10006detail11EmptyKernelIvEEvv,"",@"SHT_CUDA_INFO"
	.sectionflags	@""
	.align	4


	//----- nvinfo : EIATTR_CUDA_API_VERSION
	.align		4
        /*0000*/ 	.byte	0x04, 0x37
        /*0002*/ 	.short	(.L_386 - .L_385)
.L_385:
        /*0004*/ 	.word	0x00000082


	//----- nvinfo : EIATTR_SPARSE_MMA_MASK
	.align		4
.L_386:
        /*0008*/ 	.byte	0x03, 0x50
        /*000a*/ 	.short	0x0000


	//----- nvinfo : EIATTR_MAXREG_COUNT
	.align		4
        /*000c*/ 	.byte	0x03, 0x1b
        /*000e*/ 	.short	0x00ff


	//----- nvinfo : EIATTR_MERCURY_ISA_VERSION
	.align		4
        /*0010*/ 	.byte	0x03, 0x5f
        /*0012*/ 	.short	0x0101


	//----- nvinfo : EIATTR_VRC_CTA_INIT_COUNT
	.align		4
        /*0014*/ 	.byte	0x02, 0x4a
	.zero		1
	.zero		1


	//----- nvinfo : EIATTR_EXIT_INSTR_OFFSETS
	.align		4
        /*0018*/ 	.byte	0x04, 0x1c
        /*001a*/ 	.short	(.L_388 - .L_387)


	//   ....[0]....
.L_387:
        /*001c*/ 	.word	0x00000010


	//----- nvinfo : EIATTR_SW_WAR
	.align		4
.L_388:
        /*0020*/ 	.byte	0x04, 0x36
        /*0022*/ 	.short	(.L_390 - .L_389)
.L_389:
        /*0024*/ 	.word	0x00000008
.L_390:


//--------------------- .nv.info._Z29calculateScanPointsPerSegmentPfS_fi --------------------------
	.section	.nv.info._Z29calculateScanPointsPerSegmentPfS_fi,"",@"SHT_CUDA_INFO"
	.sectionflags	@""
	.align	4


	//----- nvinfo : EIATTR_CUDA_API_VERSION
	.align		4
        /*0000*/ 	.byte	0x04, 0x37
        /*0002*/ 	.short	(.L_392 - .L_391)
.L_391:
        /*0004*/ 	.word	0x00000082


	//----- nvinfo : EIATTR_KPARAM_INFO
	.align		4
.L_392:
        /*0008*/ 	.byte	0x04, 0x17
        /*000a*/ 	.short	(.L_394 - .L_393)
.L_393:
        /*000c*/ 	.word	0x00000000
        /*0010*/ 	.short	0x0003
        /*0012*/ 	.short	0x0014
        /*0014*/ 	.byte	0x00, 0xf0, 0x11, 0x00


	//----- nvinfo : EIATTR_KPARAM_INFO
	.align		4
.L_394:
        /*0018*/ 	.byte	0x04, 0x17
        /*001a*/ 	.short	(.L_396 - .L_395)
.L_395:
        /*001c*/ 	.word	0x00000000
        /*0020*/ 	.short	0x0002
        /*0022*/ 	.short	0x0010
        /*0024*/ 	.byte	0x00, 0xf0, 0x11, 0x00


	//----- nvinfo : EIATTR_KPARAM_INFO
	.align		4
.L_396:
        /*0028*/ 	.byte	0x04, 0x17
        /*002a*/ 	.short	(.L_398 - .L_397)
.L_397:
        /*002c*/ 	.word	0x00000000
        /*0030*/ 	.short	0x0001
        /*0032*/ 	.short	0x0008
        /*0034*/ 	.byte	0x00, 0xf5, 0x21, 0x00


	//----- nvinfo : EIATTR_KPARAM_INFO
	.align		4
.L_398:
        /*0038*/ 	.byte	0x04, 0x17
        /*003a*/ 	.short	(.L_400 - .L_399)
.L_399:
        /*003c*/ 	.word	0x00000000
        /*0040*/ 	.short	0x0000
        /*0042*/ 	.short	0x0000
        /*0044*/ 	.byte	0x00, 0xf5, 0x21, 0x00


	//----- nvinfo : EIATTR_SPARSE_MMA_MASK
	.align		4
.L_400:
        /*0048*/ 	.byte	0x03, 0x50
        /*004a*/ 	.short	0x0000


	//----- nvinfo : EIATTR_MAXREG_COUNT
	.align		4
        /*004c*/ 	.byte	0x03, 0x1b
        /*004e*/ 	.short	0x00ff


	//----- nvinfo : EIATTR_MERCURY_ISA_VERSION
	.align		4
        /*0050*/ 	.byte	0x03, 0x5f
        /*0052*/ 	.short	0x0101


	//----- nvinfo : EIATTR_VRC_CTA_INIT_COUNT
	.align		4
        /*0054*/ 	.byte	0x02, 0x4a
	.zero		1
	.zero		1


	//----- nvinfo : EIATTR_EXIT_INSTR_OFFSETS
	.align		4
        /*0058*/ 	.byte	0x04, 0x1c
        /*005a*/ 	.short	(.L_402 - .L_401)


	//   ....[0]....
.L_401:
        /*005c*/ 	.word	0x00000070


	//   ....[1]....
        /*0060*/ 	.word	0x00000380


	//----- nvinfo : EIATTR_CRS_STACK_SIZE
	.align		4
.L_402:
        /*0064*/ 	.byte	0x04, 0x1e
        /*0066*/ 	.short	(.L_404 - .L_403)
.L_403:
        /*0068*/ 	.word	0x00000000


	//----- nvinfo : EIATTR_CBANK_PARAM_SIZE
	.align		4
.L_404:
        /*006c*/ 	.byte	0x03, 0x19
        /*006e*/ 	.short	0x0018


	//----- nvinfo : EIATTR_PARAM_CBANK
	.align		4
        /*0070*/ 	.byte	0x04, 0x0a
        /*0072*/ 	.short	(.L_406 - .L_405)
	.align		4
.L_405:
        /*0074*/ 	.word	index@(.nv.constant0._Z29calculateScanPointsPerSegmentPfS_fi)
        /*0078*/ 	.short	0x0380
        /*007a*/ 	.short	0x0018


	//----- nvinfo : EIATTR_SW_WAR
	.align		4
.L_406:
        /*007c*/ 	.byte	0x04, 0x36
        /*007e*/ 	.short	(.L_408 - .L_407)
.L_407:
        /*0080*/ 	.word	0x00000008
.L_408:


//--------------------- .nv.info._Z22calculateIntersectionsPfS_S_PiS0_S_S_S_fi --------------------------
	.section	.nv.info._Z22calculateIntersectionsPfS_S_PiS0_S_S_S_fi,"",@"SHT_CUDA_INFO"
	.sectionflags	@""
	.align	4


	//----- nvinfo : EIATTR_CUDA_API_VERSION
	.align		4
        /*0000*/ 	.byte	0x04, 0x37
        /*0002*/ 	.short	(.L_410 - .L_409)
.L_409:
        /*0004*/ 	.word	0x00000082


	//----- nvinfo : EIATTR_KPARAM_INFO
	.align		4
.L_410:
        /*0008*/ 	.byte	0x04, 0x17
        /*000a*/ 	.short	(.L_412 - .L_411)
.L_411:
        /*000c*/ 	.word	0x00000000
        /*0010*/ 	.short	0x0009
        /*0012*/ 	.short	0x0044
        /*0014*/ 	.byte	0x00, 0xf0, 0x11, 0x00


	//----- nvinfo : EIATTR_KPARAM_INFO
	.align		4
.L_412:
        /*0018*/ 	.byte	0x04, 0x17
        /*001a*/ 	.short	(.L_414 - .L_413)
.L_413:
        /*001c*/ 	.word	0x00000000
        /*0020*/ 	.short	0x0008
        /*0022*/ 	.short	0x0040
        /*0024*/ 	.byte	0x00, 0xf0, 0x11, 0x00


	//----- nvinfo : EIATTR_KPARAM_INFO
	.align		4
.L_414:
        /*0028*/ 	.byte	0x04, 0x17
        /*002a*/ 	.short	(.L_416 - .L_415)
.L_415:
        /*002c*/ 	.word	0x00000000
        /*0030*/ 	.short	0x0007
        /*0032*/ 	.short	0x0038
        /*0034*/ 	.byte	0x00, 0xf5, 0x21, 0x00


	//----- nvinfo : EIATTR_KPARAM_INFO
	.align		4
.L_416:
        /*0038*/ 	.byte	0x04, 0x17
        /*003a*/ 	.short	(.L_418 - .L_417)
.L_417:
        /*003c*/ 	.word	0x00000000
        /*0040*/ 	.short	0x0006
        /*0042*/ 	.short	0x0030
        /*0044*/ 	.byte	0x00, 0xf5, 0x21, 0x00


	//----- nvinfo : EIATTR_KPARAM_INFO
	.align		4
.L_418:
        /*0048*/ 	.byte	0x04, 0x17
        /*004a*/ 	.short	(.L_420 - .L_419)
.L_419:
        /*004c*/ 	.word	0x00000000
        /*0050*/ 	.short	0x0005
        /*0052*/ 	.short	0x0028
        /*0054*/ 	.byte	0x00, 0xf5, 0x21, 0x00


	//----- nvinfo : EIATTR_KPARAM_INFO
	.align		4
.L_420:
        /*0058*/ 	.byte	0x04, 0x17
        /*005a*/ 	.short	(.L_422 - .L_421)
.L_421:
        /*005c*/ 	.word	0x00000000
        /*0060*/ 	.short	0x0004
        /*0062*/ 	.short	0x0020
        /*0064*/ 	.byte	0x00, 0xf5, 0x21, 0x00


	//----- nvinfo : EIATTR_KPARAM_INFO
	.align		4
.L_422:
        /*0068*/ 	.byte	0x04, 0x17
        /*006a*/ 	.short	(.L_424 - .L_423)
.L_423:
        /*006c*/ 	.word	0x00000000
        /*0070*/ 	.short	0x0003
        /*0072*/ 	.short	0x0018
        /*0074*/ 	.byte	0x00, 0xf5, 0x21, 0x00


	//----- nvinfo : EIATTR_KPARAM_INFO
	.align		4
.L_424:
        /*0078*/ 	.byte	0x04, 0x17
        /*007a*/ 	.short	(.L_426 - .L_425)
.L_425:
        /*007c*/ 	.word	0x00000000
        /*0080*/ 	.short	0x0002
        /*0082*/ 	.short	0x0010
        /*0084*/ 	.byte	0x00, 0xf5, 0x21, 0x00


	//----- nvinfo : EIATTR_KPARAM_INFO
	.align		4
.L_426:
        /*0088*/ 	.byte	0x04, 0x17
        /*008a*/ 	.short	(.L_428 - .L_427)
.L_427:
        /*008c*/ 	.word	0x00000000
        /*0090*/ 	.short	0x0001
        /*0092*/ 	.short	0x0008
        /*0094*/ 	.byte	0x00, 0xf5, 0x21, 0x00


	//----- nvinfo : EIATTR_KPARAM_INFO
	.align		4
.L_428:
        /*0098*/ 	.byte	0x04, 0x17
        /*009a*/ 	.short	(.L_430 - .L_429)
.L_429:
        /*009c*/ 	.word	0x00000000
        /*00a0*/ 	.short	0x0000
        /*00a2*/ 	.short	0x0000
        /*00a4*/ 	.byte	0x00, 0xf5, 0x21, 0x00


	//----- nvinfo : EIATTR_SPARSE_MMA_MASK
	.align		4
.L_430:
        /*00a8*/ 	.byte	0x03, 0x50
        /*00aa*/ 	.short	0x0000


	//----- nvinfo : EIATTR_MAXREG_COUNT
	.align		4
        /*00ac*/ 	.byte	0x03, 0x1b
        /*00ae*/ 	.short	0x00ff


	//----- nvinfo : EIATTR_MERCURY_ISA_VERSION
	.align		4
        /*00b0*/ 	.byte	0x03, 0x5f
        /*00b2*/ 	.short	0x0101


	//----- nvinfo : EIATTR_VRC_CTA_INIT_COUNT
	.align		4
        /*00b4*/ 	.byte	0x02, 0x4a
	.zero		1
	.zero		1


	//----- nvinfo : EIATTR_EXIT_INSTR_OFFSETS
	.align		4
        /*00b8*/ 	.byte	0x04, 0x1c
        /*00ba*/ 	.short	(.L_432 - .L_431)


	//   ....[0]....
.L_431:
        /*00bc*/ 	.word	0x00000070


	//   ....[1]....
        /*00c0*/ 	.word	0x00000170


	//   ....[2]....
        /*00c4*/ 	.word	0x000017e0


	//----- nvinfo : EIATTR_CRS_STACK_SIZE
	.align		4
.L_432:
        /*00c8*/ 	.byte	0x04, 0x1e
        /*00ca*/ 	.short	(.L_434 - .L_433)
.L_433:
        /*00cc*/ 	.word	0x00000000


	//----- nvinfo : EIATTR_CBANK_PARAM_SIZE
	.align		4
.L_434:
        /*00d0*/ 	.byte	0x03, 0x19
        /*00d2*/ 	.short	0x0048


	//----- nvinfo : EIATTR_PARAM_CBANK
	.align		4
        /*00d4*/ 	.byte	0x04, 0x0a
        /*00d6*/ 	.short	(.L_436 - .L_435)
	.align		4
.L_435:
        /*00d8*/ 	.word	index@(.nv.constant0._Z22calculateIntersectionsPfS_S_PiS0_S_S_S_fi)
        /*00dc*/ 	.short	0x0380
        /*00de*/ 	.short	0x0048


	//----- nvinfo : EIATTR_SW_WAR
	.align		4
.L_436:
        /*00e0*/ 	.byte	0x04, 0x36
        /*00e2*/ 	.short	(.L_438 - .L_437)
.L_437:
        /*00e4*/ 	.word	0x00000008
.L_438:


//--------------------- .nv.info._Z20layersInEachTrianglePfPiif --------------------------
	.section	.nv.info._Z20layersInEachTrianglePfPiif,"",@"SHT_CUDA_INFO"
	.sectionflags	@""
	.align	4


	//----- nvinfo : EIATTR_CUDA_API_VERSION
	.align		4
        /*0000*/ 	.byte	0x04, 0x37
        /*0002*/ 	.short	(.L_440 - .L_439)
.L_439:
        /*0004*/ 	.word	0x00000082


	//----- nvinfo : EIATTR_KPARAM_INFO
	.align		4
.L_440:
        /*0008*/ 	.byte	0x04, 0x17
        /*000a*/ 	.short	(.L_442 - .L_441)
.L_441:
        /*000c*/ 	.word	0x00000000
        /*0010*/ 	.short	0x0003
        /*0012*/ 	.short	0x0014
        /*0014*/ 	.byte	0x00, 0xf0, 0x11, 0x00


	//----- nvinfo : EIATTR_KPARAM_INFO
	.align		4
.L_442:
        /*0018*/ 	.byte	0x04, 0x17
        /*001a*/ 	.short	(.L_444 - .L_443)
.L_443:
        /*001c*/ 	.word	0x00000000
        /*0020*/ 	.short	0x0002
        /*0022*/ 	.short	0x0010
        /*0024*/ 	.byte	0x00, 0xf0, 0x11, 0x00


	//----- nvinfo : EIATTR_KPARAM_INFO
	.align		4
.L_444:
        /*0028*/ 	.byte	0x04, 0x17
        /*002a*/ 	.short	(.L_446 - .L_445)
.L_445:
        /*002c*/ 	.word	0x00000000
        /*0030*/ 	.short	0x0001
        /*0032*/ 	.short	0x0008
        /*0034*/ 	.byte	0x00, 0xf5, 0x21, 0x00


	//----- nvinfo : EIATTR_KPARAM_INFO
	.align		4
.L_446:
        /*0038*/ 	.byte	0x04, 0x17
        /*003a*/ 	.short	(.L_448 - .L_447)
.L_447:
        /*003c*/ 	.word	0x00000000
        /*0040*/ 	.short	0x0000
        /*0042*/ 	.short	0x0000
        /*0044*/ 	.byte	0x00, 0xf5, 0x21, 0x00


	//----- nvinfo : EIATTR_SPARSE_MMA_MASK
	.align		4
.L_448:
        /*0048*/ 	.byte	0x03, 0x50
        /*004a*/ 	.short	0x0000


	//----- nvinfo : EIATTR_MAXREG_COUNT
	.align		4
        /*004c*/ 	.byte	0x03, 0x1b
        /*004e*/ 	.short	0x00ff


	//----- nvinfo : EIATTR_MERCURY_ISA_VERSION
	.align		4
        /*0050*/ 	.byte	0x03, 0x5f
        /*0052*/ 	.short	0x0101


	//----- nvinfo : EIATTR_VRC_CTA_INIT_COUNT
	.align		4
        /*0054*/ 	.byte	0x02, 0x4a
	.zero		1
	.zero		1


	//----- nvinfo : EIATTR_EXIT_INSTR_OFFSETS
	.align		4
        /*0058*/ 	.byte	0x04, 0x1c
        /*005a*/ 	.short	(.L_450 - .L_449)


	//   ....[0]....
.L_449:
        /*005c*/ 	.word	0x00000070


	//   ....[1]....
        /*0060*/ 	.word	0x00000370


	//----- nvinfo : EIATTR_CRS_STACK_SIZE
	.align		4
.L_450:
        /*0064*/ 	.byte	0x04, 0x1e
        /*0066*/ 	.short	(.L_452 - .L_451)
.L_451:
        /*0068*/ 	.word	0x00000000


	//----- nvinfo : EIATTR_CBANK_PARAM_SIZE
	.align		4
.L_452:
        /*006c*/ 	.byte	0x03, 0x19
        /*006e*/ 	.short	0x0018


	//----- nvinfo : EIATTR_PARAM_CBANK
	.align		4
        /*0070*/ 	.byte	0x04, 0x0a
        /*0072*/ 	.short	(.L_454 - .L_453)
	.align		4
.L_453:
        /*0074*/ 	.word	index@(.nv.constant0._Z20layersInEachTrianglePfPiif)
        /*0078*/ 	.short	0x0380
        /*007a*/ 	.short	0x0018


	//----- nvinfo : EIATTR_SW_WAR
	.align		4
.L_454:
        /*007c*/ 	.byte	0x04, 0x36
        /*007e*/ 	.short	(.L_456 - .L_455)
.L_455:
        /*0080*/ 	.word	0x00000008
.L_456:


//--------------------- .nv.callgraph             --------------------------
	.section	.nv.callgraph,"",@"SHT_CUDA_CALLGRAPH"
	.align	4
	.sectionentsize	8
	.align		4
        /*0000*/ 	.word	0x00000000
	.align		4
        /*0004*/ 	.word	0xffffffff
	.align		4
        /*0008*/ 	.word	0x00000000
	.align		4
        /*000c*/ 	.word	0xfffffffe
	.align		4
        /*0010*/ 	.word	0x00000000
	.align		4
        /*0014*/ 	.word	0xfffffffd
	.align		4
        /*0018*/ 	.word	0x00000000
	.align		4
        /*001c*/ 	.word	0xfffffffc


//--------------------- .nv.constant4             --------------------------
	.section	.nv.constant4,"a",@progbits
	.align	8
	.align		8
.nv.constant4:
        /*0000*/ 	.dword	_ZN34_INTERNAL_4c76c92e_4_k_cu_3ff96cc14cuda3std3__45__cpo5beginE
	.align		8
        /*0008*/ 	.dword	_ZN34_INTERNAL_4c76c92e_4_k_cu_3ff96cc14cuda3std3__45__cpo3endE
	.align		8
        /*0010*/ 	.dword	_ZN34_INTERNAL_4c76c92e_4_k_cu_3ff96cc14cuda3std3__45__cpo6cbeginE
	.align		8
        /*0018*/ 	.dword	_ZN34_INTERNAL_4c76c92e_4_k_cu_3ff96cc14cuda3std3__45__cpo4cendE
	.align		8
        /*0020*/ 	.dword	_ZN34_INTERNAL_4c76c92e_4_k_cu_3ff96cc14cuda3std3__45__cpo6rbeginE
	.align		8
        /*0028*/ 	.dword	_ZN34_INTERNAL_4c76c92e_4_k_cu_3ff96cc14cuda3std3__45__cpo4rendE
	.align		8
        /*0030*/ 	.dword	_ZN34_INTERNAL_4c76c92e_4_k_cu_3ff96cc14cuda3std3__45__cpo7crbeginE
	.align		8
        /*0038*/ 	.dword	_ZN34_INTERNAL_4c76c92e_4_k_cu_3ff96cc14cuda3std3__45__cpo5crendE
	.align		8
        /*0040*/ 	.dword	_ZN34_INTERNAL_4c76c92e_4_k_cu_3ff96cc14cuda3std3__436_GLOBAL__N__4c76c92e_4_k_cu_3ff96cc16ignoreE
	.align		8
        /*0048*/ 	.dword	_ZN34_INTERNAL_4c76c92e_4_k_cu_3ff96cc14cuda3std3__419piecewise_constructE
	.align		8
        /*0050*/ 	.dword	_ZN34_INTERNAL_4c76c92e_4_k_cu_3ff96cc14cuda3std3__48in_placeE
	.align		8
        /*0058*/ 	.dword	_ZN34_INTERNAL_4c76c92e_4_k_cu_3ff96cc14cuda3std3__420unreachable_sentinelE
	.align		8
        /*0060*/ 	.dword	_ZN34_INTERNAL_4c76c92e_4_k_cu_3ff96cc14cuda3std3__47nulloptE
	.align		8
        /*0068*/ 	.dword	_ZN34_INTERNAL_4c76c92e_4_k_cu_3ff96cc14cuda3std3__48unexpectE
	.align		8
        /*0070*/ 	.dword	_ZN34_INTERNAL_4c76c92e_4_k_cu_3ff96cc14cuda3std6ranges3__45__cpo4swapE
	.align		8
        /*0078*/ 	.dword	_ZN34_INTERNAL_4c76c92e_4_k_cu_3ff96cc14cuda3std6ranges3__45__cpo9iter_moveE
	.align		8
        /*0080*/ 	.dword	_ZN34_INTERNAL_4c76c92e_4_k_cu_3ff96cc14cuda3std6ranges3__45__cpo5beginE
	.align		8
        /*0088*/ 	.dword	_ZN34_INTERNAL_4c76c92e_4_k_cu_3ff96cc14cuda3std6ranges3__45__cpo3endE
	.align		8
        /*0090*/ 	.dword	_ZN34_INTERNAL_4c76c92e_4_k_cu_3ff96cc14cuda3std6ranges3__45__cpo6cbeginE
	.align		8
        /*0098*/ 	.dword	_ZN34_INTERNAL_4c76c92e_4_k_cu_3ff96cc14cuda3std6ranges3__45__cpo4cendE
	.align		8
        /*00a0*/ 	.dword	_ZN34_INTERNAL_4c76c92e_4_k_cu_3ff96cc14cuda3std6ranges3__45__cpo7advanceE
	.align		8
        /*00a8*/ 	.dword	_ZN34_INTERNAL_4c76c92e_4_k_cu_3ff96cc14cuda3std6ranges3__45__cpo9iter_swapE
	.align		8
        /*00b0*/ 	.dword	_ZN34_INTERNAL_4c76c92e_4_k_cu_3ff96cc14cuda3std6ranges3__45__cpo4nextE
	.align		8
        /*00b8*/ 	.dword	_ZN34_INTERNAL_4c76c92e_4_k_cu_3ff96cc14cuda3std6ranges3__45__cpo4prevE
	.align		8
        /*00c0*/ 	.dword	_ZN34_INTERNAL_4c76c92e_4_k_cu_3ff96cc14cuda3std6ranges3__45__cpo4dataE
	.align		8
        /*00c8*/ 	.dword	_ZN34_INTERNAL_4c76c92e_4_k_cu_3ff96cc14cuda3std6ranges3__45__cpo5cdataE
	.align		8
        /*00d0*/ 	.dword	_ZN34_INTERNAL_4c76c92e_4_k_cu_3ff96cc14cuda3std6ranges3__45__cpo4sizeE
	.align		8
        /*00d8*/ 	.dword	_ZN34_INTERNAL_4c76c92e_4_k_cu_3ff96cc14cuda3std6ranges3__45__cpo5ssizeE
	.align		8
        /*00e0*/ 	.dword	_ZN34_INTERNAL_4c76c92e_4_k_cu_3ff96cc14cuda3std6ranges3__45__cpo8distanceE
	.align		8
        /*00e8*/ 	.dword	_ZN34_INTERNAL_4c76c92e_4_k_cu_3ff96cc16thrust24THRUST_300001_SM_1000_NS8cuda_cub3parE
	.align		8
        /*00f0*/ 	.dword	_ZN34_INTERNAL_4c76c92e_4_k_cu_3ff96cc16thrust24THRUST_300001_SM_1000_NS8cuda_cub10par_nosyncE
	.align		8
        /*00f8*/ 	.dword	_ZN34_INTERNAL_4c76c92e_4_k_cu_3ff96cc16thrust24THRUST_300001_SM_1000_NS6system6detail10sequential3seqE
	.align		8
        /*0100*/ 	.dword	_ZN34_INTERNAL_4c76c92e_4_k_cu_3ff96cc16thrust24THRUST_300001_SM_1000_NS6system3cpp3parE
	.align		8
        /*0108*/ 	.dword	_ZN34_INTERNAL_4c76c92e_4_k_cu_3ff96cc16thrust24THRUST_300001_SM_1000_NS12placeholders2_1E
	.align		8
        /*0110*/ 	.dword	_ZN34_INTERNAL_4c76c92e_4_k_cu_3ff96cc16thrust24THRUST_300001_SM_1000_NS12placeholders2_2E
	.align		8
        /*0118*/ 	.dword	_ZN34_INTERNAL_4c76c92e_4_k_cu_3ff96cc16thrust24THRUST_300001_SM_1000_NS12placeholders2_3E
	.align		8
        /*0120*/ 	.dword	_ZN34_INTERNAL_4c76c92e_4_k_cu_3ff96cc16thrust24THRUST_300001_SM_1000_NS12placeholders2_4E
	.align		8
        /*0128*/ 	.dword	_ZN34_INTERNAL_4c76c92e_4_k_cu_3ff96cc16thrust24THRUST_300001_SM_1000_NS12placeholders2_5E
	.align		8
        /*0130*/ 	.dword	_ZN34_INTERNAL_4c76c92e_4_k_cu_3ff96cc16thrust24THRUST_300001_SM_1000_NS12placeholders2_6E
	.align		8
        /*0138*/ 	.dword	_ZN34_INTERNAL_4c76c92e_4_k_cu_3ff96cc16thrust24THRUST_300001_SM_1000_NS12placeholders2_7E
	.align		8
        /*0140*/ 	.dword	_ZN34_INTERNAL_4c76c92e_4_k_cu_3ff96cc16thrust24THRUST_300001_SM_1000_NS12placeholders2_8E
	.align		8
        /*0148*/ 	.dword	_ZN34_INTERNAL_4c76c92e_4_k_cu_3ff96cc16thrust24THRUST_300001_SM_1000_NS12placeholders2_9E
	.align		8
        /*0150*/ 	.dword	_ZN34_INTERNAL_4c76c92e_4_k_cu_3ff96cc16thrust24THRUST_300001_SM_1000_NS12placeholders3_10E
	.align		8
        /*0158*/ 	.dword	_ZN34_INTERNAL_4c76c92e_4_k_cu_3ff96cc16thrust24THRUST_300001_SM_1000_NS3seqE
	.align		8
        /*0160*/ 	.dword	_ZN34_INTERNAL_4c76c92e_4_k_cu_3ff96cc16thrust24THRUST_300001_SM_1000_NS6deviceE


//--------------------- .text._ZN3cub18CUB_300001_SM_10006detail10radix_sort29DeviceRadixSortOnesweepKernelINS1_5radix10policy_hubIffyE10Policy1000ELNS0_9SortOrderE0EffyiiNS1_21identity_decomposer_tEEEvPT5_SB_PT3_PKSC_PT1_PKSG_PT2_PKSK_T4_iiT6_ --------------------------
	.section	.text._ZN3cub18CUB_300001_SM_10006detail10radix_sort29DeviceRadixSortOnesweepKernelINS1_5radix10policy_hubIffyE10Policy1000ELNS0_9SortOrderE0EffyiiNS1_21identity_decomposer_tEEEvPT5_SB_PT3_PKSC_PT1_PKSG_PT2_PKSK_T4_iiT6_,"ax",@progbits
	.align	128
        .global         _ZN3cub18CUB_300001_SM_10006detail10radix_sort29DeviceRadixSortOnesweepKernelINS1_5radix10policy_hubIffyE10Policy1000ELNS0_9SortOrderE0EffyiiNS1_21identity_decomposer_tEEEvPT5_SB_PT3_PKSC_PT1_PKSG_PT2_PKSK_T4_iiT6_
        .type           _ZN3cub18CUB_300001_SM_10006detail10radix_sort29DeviceRadixSortOnesweepKernelINS1_5radix10policy_hubIffyE10Policy1000ELNS0_9SortOrderE0EffyiiNS1_21identity_decomposer_tEEEvPT5_SB_PT3_PKSC_PT1_PKSG_PT2_PKSK_T4_iiT6_,@function
        .size           _ZN3cub18CUB_300001_SM_10006detail10radix_sort29DeviceRadixSortOnesweepKernelINS1_5radix10policy_hubIffyE10Policy1000ELNS0_9SortOrderE0EffyiiNS1_21identity_decomposer_tEEEvPT5_SB_PT3_PKSC_PT1_PKSG_PT2_PKSK_T4_iiT6_,(.L_x_517 - _ZN3cub18CUB_300001_SM_10006detail10radix_sort29DeviceRadixSortOnesweepKernelINS1_5radix10policy_hubIffyE10Policy1000ELNS0_9SortOrderE0EffyiiNS1_21identity_decomposer_tEEEvPT5_SB_PT3_PKSC_PT1_PKSG_PT2_PKSK_T4_iiT6_)
        .other          _ZN3cub18CUB_300001_SM_10006detail10radix_sort29DeviceRadixSortOnesweepKernelINS1_5radix10policy_hubIffyE10Policy1000ELNS0_9SortOrderE0EffyiiNS1_21identity_decomposer_tEEEvPT5_SB_PT3_PKSC_PT1_PKSG_PT2_PKSK_T4_iiT6_,@"STO_CUDA_ENTRY STV_DEFAULT"
_ZN3cub18CUB_300001_SM_10006detail10radix_sort29DeviceRadixSortOnesweepKernelINS1_5radix10policy_hubIffyE10Policy1000ELNS0_9SortOrderE0EffyiiNS1_21identity_decomposer_tEEEvPT5_SB_PT3_PKSC_PT1_PKSG_PT2_PKSK_T4_iiT6_:
.text._ZN3cub18CUB_300001_SM_10006detail10radix_sort29DeviceRadixSortOnesweepKernelINS1_5radix10policy_hubIffyE10Policy1000ELNS0_9SortOrderE0EffyiiNS1_21identity_decomposer_tEEEvPT5_SB_PT3_PKSC_PT1_PKSG_PT2_PKSK_T4_iiT6_:
[----:B------:R-:W-:Y:S01]  /*0000*/  LDC R1, c[0x0][0x37c] ;  /* 0x0000df00ff017b82 */ /* 0x000fe20000000800 */
[----:B------:R-:W0:Y:S01]  /*0010*/  S2R R3, SR_TID.X ;  /* 0x0000000000037919 */ /* 0x000e220000002100 */
[----:B------:R-:W-:Y:S01]  /*0020*/  MOV R23, 0x400 ;  /* 0x0000040000177802 */ /* 0x000fe20000000f00 */
[----:B------:R-:W1:Y:S01]  /*0030*/  LDCU.64 UR6, c[0x0][0x358] ;  /* 0x00006b00ff0677ac */ /* 0x000e620008000a00 */
[----:B------:R-:W-:Y:S01]  /*0040*/  BSSY.RECONVERGENT B0, `(.L_x_0) ;  /* 0x000000c000007945 */ /* 0x000fe20003800200 */
[----:B------:R-:W2:Y:S01]  /*0050*/  S2R R0, SR_CgaCtaId ;  /* 0x0000000000007919 */ /* 0x000ea20000008800 */
[----:B0-----:R-:W-:Y:S02]  /*0060*/  ISETP.NE.AND P0, PT, R3, RZ, PT ;  /* 0x000000ff0300720c */ /* 0x001fe40003f05270 */
[----:B--2---:R-:W-:-:S11]  /*0070*/  LEA R23, R0, R23, 0x18 ;  /* 0x0000001700177211 */ /* 0x004fd600078ec0ff */
[----:B-1----:R-:W-:Y:S05]  /*0080*/  @P0 BRA `(.L_x_1) ;  /* 0x00000000001c0947 */ /* 0x002fea0003800000 */
[----:B------:R-:W0:Y:S01]  /*0090*/  LDC.64 R4, c[0x0][0x388] ;  /* 0x0000e200ff047b82 */ /* 0x000e220000000a00 */
[----:B------:R-:W-:-:S05]  /*00a0*/  IMAD.MOV.U32 R7, RZ, RZ, 0x1 ;  /* 0x00000001ff077424 */ /* 0x000fca00078e00ff */
[----:B0-----:R-:W2:Y:S02]  /*00b0*/  ATOMG.E.ADD.STRONG.GPU PT, R4, desc[UR6][R4.64], R7 ;  /* 0x80000007040479a8 */ /* 0x001ea400081ef106 */
[----:B------:R-:W0:Y:S01]  /*00c0*/  S2UR UR5, SR_CgaCtaId ;  /* 0x00000000000579c3 */ /* 0x000e220000008800 */
[----:B------:R-:W-:Y:S02]  /*00d0*/  UMOV UR4, 0x400 ;  /* 0x0000040000047882 */ /* 0x000fe40000000000 */
[----:B0-----:R-:W-:-:S09]  /*00e0*/  ULEA UR4, UR5, UR4, 0x18 ;  /* 0x0000000405047291 */ /* 0x001fd2000f8ec0ff */
[----:B--2---:R0:W-:Y:S03]  /*00f0*/  STS [UR4+0x6600], R4 ;  /* 0x00660004ff007988 */ /* 0x0041e60008000804 */
.L_x_1:
[----:B------:R-:W-:Y:S05]  /*0100*/  BSYNC.RECONVERGENT B0 ;  /* 0x0000000000007941 */ /* 0x000fea0003800200 */
.L_x_0:
[----:B------:R-:W-:Y:S01]  /*0110*/  BAR.SYNC.DEFER_BLOCKING 0x0 ;  /* 0x0000000000007b1d */ /* 0x000fe20000010000 */
[----:B0-----:R-:W-:-:S05]  /*0120*/  SHF.R.U32.HI R4, RZ, 0x5, R3 ;  /* 0x00000005ff047819 */ /* 0x001fca0000011603 */
[----:B------:R-:W0:Y:S01]  /*0130*/  LDCU UR4, c[0x0][0x3c0] ;  /* 0x00007800ff0477ac */ /* 0x000e220008000800 */
[----:B------:R-:W1:Y:S01]  /*0140*/  S2R R0, SR_LANEID ;  /* 0x0000000000007919 */ /* 0x000e620000000000 */
[----:B------:R-:W2:Y:S02]  /*0150*/  LDS R5, [R23+0x6600] ;  /* 0x0066000017057984 */ /* 0x000ea40000000800 */
[----:B--2---:R-:W-:-:S04]  /*0160*/  IMAD R18, R5, 0x1980, RZ ;  /* 0x0000198005127824 */ /* 0x004fc800078e02ff */
[----:B------:R-:W-:Y:S01]  /*0170*/  VIADD R35, R18, 0x1980 ;  /* 0x0000198012237836 */ /* 0x000fe20000000000 */
[----:B------:R-:W-:-:S04]  /*0180*/  SHF.R.S32.HI R47, RZ, 0x1f, R18 ;  /* 0x0000001fff2f7819 */ /* 0x000fc80000011412 */
[----:B0-----:R-:W-:-:S13]  /*0190*/  ISETP.GT.AND P0, PT, R35, UR4, PT ;  /* 0x0000000423007c0c */ /* 0x001fda000bf04270 */
[----:B-1----:R-:W-:Y:S05]  /*01a0*/  @P0 BRA `(.L_x_2) ;  /* 0x0000000000680947 */ /* 0x002fea0003800000 */
[----:B------:R-:W0:Y:S01]  /*01b0*/  LDCU.64 UR4, c[0x0][0x3a8] ;  /* 0x00007500ff0477ac */ /* 0x000e220008000a00 */
[C---:B------:R-:W-:Y:S02]  /*01c0*/  LOP3.LUT R50, R3.reuse, 0x1f, RZ, 0xc0, !PT ;  /* 0x0000001f03327812 */ /* 0x040fe400078ec0ff */
[----:B------:R-:W-:-:S05]  /*01d0*/  LOP3.LUT R21, R3, 0x3e0, RZ, 0xc0, !PT ;  /* 0x000003e003157812 */ /* 0x000fca00078ec0ff */
[----:B------:R-:W-:-:S05]  /*01e0*/  IMAD R7, R21, 0x11, R50 ;  /* 0x0000001115077824 */ /* 0x000fca00078e0232 */
[----:B------:R-:W-:-:S05]  /*01f0*/  IADD3 R7, P0, PT, R18, R7, RZ ;  /* 0x0000000712077210 */ /* 0x000fca0007f1e0ff */
[----:B------:R-:W-:Y:S01]  /*0200*/  IMAD.X R8, RZ, RZ, R47, P0 ;  /* 0x000000ffff087224 */ /* 0x000fe200000e062f */
[----:B0-----:R-:W-:-:S04]  /*0210*/  LEA R6, P0, R7, UR4, 0x2 ;  /* 0x0000000407067c11 */ /* 0x001fc8000f8010ff */
[----:B------:R-:W-:-:S05]  /*0220*/  LEA.HI.X R7, R7, UR5, R8, 0x2, P0 ;  /* 0x0000000507077c11 */ /* 0x000fca00080f1408 */
[----:B------:R0:W5:Y:S04]  /*0230*/  LDG.E R13, desc[UR6][R6.64] ;  /* 0x00000006060d7981 */ /* 0x000168000c1e1900 */
        /* <DEDUP_REMOVED lines=15> */
[----:B------:R0:W5:Y:S01]  /*0330*/  LDG.E R28, desc[UR6][R6.64+0x800] ;  /* 0x00080006061c7981 */ /* 0x000162000c1e1900 */
[----:B------:R-:W-:Y:S05]  /*0340*/  BRA `(.L_x_3) ;  /* 0x0000000400307947 */ /* 0x000fea0003800000 */
.L_x_2:
[C---:B------:R-:W-:Y:S01]  /*0350*/  LOP3.LUT R50, R3.reuse, 0x1f, RZ, 0xc0, !PT ;  /* 0x0000001f03327812 */ /* 0x040fe200078ec0ff */
[----:B------:R-:W0:Y:S01]  /*0360*/  LDCU.64 UR8, c[0x0][0x3a8] ;  /* 0x00007500ff0877ac */ /* 0x000e220008000a00 */
[----:B------:R-:W-:Y:S01]  /*0370*/  LOP3.LUT R21, R3, 0x3e0, RZ, 0xc0, !PT ;  /* 0x000003e003157812 */ /* 0x000fe200078ec0ff */
[----:B------:R-:W-:Y:S01]  /*0380*/  IMAD.MOV.U32 R13, RZ, RZ, 0x7fffffff ;  /* 0x7fffffffff0d7424 */ /* 0x000fe200078e00ff */
[----:B------:R-:W-:-:S03]  /*0390*/  IADD3 R8, PT, PT, -R18, UR4, RZ ;  /* 0x0000000412087c10 */ /* 0x000fc6000fffe1ff */
[----:B------:R-:W-:-:S04]  /*03a0*/  IMAD R15, R21, 0x11, R50 ;  /* 0x00000011150f7824 */ /* 0x000fc800078e0232 */
[C---:B------:R-:W-:Y:S01]  /*03b0*/  VIADD R9, R15.reuse, 0x40 ;  /* 0x000000400f097836 */ /* 0x040fe20000000000 */
[----:B------:R-:W-:Y:S01]  /*03c0*/  IADD3 R10, P0, PT, R18, R15, RZ ;  /* 0x0000000f120a7210 */ /* 0x000fe20007f1e0ff */
[C---:B------:R-:W-:Y:S01]  /*03d0*/  VIADD R7, R15.reuse, 0x20 ;  /* 0x000000200f077836 */ /* 0x040fe20000000000 */
[-C--:B------:R-:W-:Y:S02]  /*03e0*/  ISETP.GE.AND P2, PT, R15, R8.reuse, PT ;  /* 0x000000080f00720c */ /* 0x080fe40003f46270 */
[-C--:B------:R-:W-:Y:S01]  /*03f0*/  ISETP.GE.AND P4, PT, R9, R8.reuse, PT ;  /* 0x000000080900720c */ /* 0x080fe20003f86270 */
[----:B------:R-:W-:Y:S01]  /*0400*/  VIADD R9, R15, 0x80 ;  /* 0x000000800f097836 */ /* 0x000fe20000000000 */
[-C--:B------:R-:W-:Y:S01]  /*0410*/  ISETP.GE.AND P3, PT, R7, R8.reuse, PT ;  /* 0x000000080700720c */ /* 0x080fe20003f66270 */
[----:B------:R-:W-:Y:S02]  /*0420*/  VIADD R7, R15, 0x60 ;  /* 0x000000600f077836 */ /* 0x000fe40000000000 */
[----:B------:R-:W-:Y:S01]  /*0430*/  IMAD.X R11, RZ, RZ, R47, P0 ;  /* 0x000000ffff0b7224 */ /* 0x000fe200000e062f */
[----:B------:R-:W-:Y:S01]  /*0440*/  ISETP.GE.AND P6, PT, R9, R8, PT ;  /* 0x000000080900720c */ /* 0x000fe20003fc6270 */
[----:B------:R-:W-:Y:S01]  /*0450*/  VIADD R9, R15, 0xa0 ;  /* 0x000000a00f097836 */ /* 0x000fe20000000000 */
[----:B0-----:R-:W-:-:S02]  /*0460*/  LEA R6, P0, R10, UR8, 0x2 ;  /* 0x000000080a067c11 */ /* 0x001fc4000f8010ff */
[-C--:B------:R-:W-:Y:S02]  /*0470*/  ISETP.GE.AND P5, PT, R7, R8.reuse, PT ;  /* 0x000000080700720c */ /* 0x080fe40003fa6270 */
[----:B------:R-:W-:Y:S01]  /*0480*/  LEA.HI.X R7, R10, UR9, R11, 0x2, P0 ;  /* 0x000000090a077c11 */ /* 0x000fe200080f140b */
[----:B------:R-:W-:Y:S01]  /*0490*/  IMAD.MOV.U32 R12, RZ, RZ, 0x7fffffff ;  /* 0x7fffffffff0c7424 */ /* 0x000fe200078e00ff */
[-C--:B------:R-:W-:Y:S01]  /*04a0*/  ISETP.GE.AND P0, PT, R9, R8.reuse, PT ;  /* 0x000000080900720c */ /* 0x080fe20003f06270 */
[C---:B------:R-:W-:Y:S02]  /*04b0*/  VIADD R9, R15.reuse, 0xe0 ;  /* 0x000000e00f097836 */ /* 0x040fe40000000000 */
[----:B------:R1:W5:Y:S01]  /*04c0*/  @!P2 LDG.E R13, desc[UR6][R6.64] ;  /* 0x00000006060da981 */ /* 0x000362000c1e1900 */
[----:B------:R-:W-:Y:S02]  /*04d0*/  VIADD R11, R15, 0xc0 ;  /* 0x000000c00f0b7836 */ /* 0x000fe40000000000 */
[-C--:B------:R-:W-:Y:S01]  /*04e0*/  ISETP.GE.AND P2, PT, R9, R8.reuse, PT ;  /* 0x000000080900720c */ /* 0x080fe20003f46270 */
[----:B------:R-:W-:Y:S01]  /*04f0*/  VIADD R9, R15, 0x100 ;  /* 0x000001000f097836 */ /* 0x000fe20000000000 */
[----:B------:R1:W5:Y:S01]  /*0500*/  @!P3 LDG.E R12, desc[UR6][R6.64+0x80] ;  /* 0x00008006060cb981 */ /* 0x000362000c1e1900 */
[----:B------:R-:W-:Y:S01]  /*0510*/  IMAD.MOV.U32 R24, RZ, RZ, 0x7fffffff ;  /* 0x7fffffffff187424 */ /* 0x000fe200078e00ff */
[----:B------:R-:W-:-:S02]  /*0520*/  ISETP.GE.AND P1, PT, R11, R8, PT ;  /* 0x000000080b00720c */ /* 0x000fc40003f26270 */
[-C--:B------:R-:W-:Y:S01]  /*0530*/  ISETP.GE.AND P3, PT, R9, R8.reuse, PT ;  /* 0x000000080900720c */ /* 0x080fe20003f66270 */
[----:B------:R-:W-:Y:S02]  /*0540*/  VIADD R9, R15, 0x140 ;  /* 0x000001400f097836 */ /* 0x000fe40000000000 */
[----:B------:R1:W5:Y:S01]  /*0550*/  @!P5 LDG.E R24, desc[UR6][R6.64+0x180] ;  /* 0x000180060618d981 */ /* 0x000362000c1e1900 */
[----:B------:R-:W-:Y:S02]  /*0560*/  IMAD.MOV.U32 R27, RZ, RZ, 0x7fffffff ;  /* 0x7fffffffff1b7424 */ /* 0x000fe400078e00ff */
[-C--:B------:R-:W-:Y:S01]  /*0570*/  ISETP.GE.AND P5, PT, R9, R8.reuse, PT ;  /* 0x000000080900720c */ /* 0x080fe20003fa6270 */
[C---:B------:R-:W-:Y:S02]  /*0580*/  VIADD R9, R15.reuse, 0x160 ;  /* 0x000001600f097836 */ /* 0x040fe40000000000 */
[----:B------:R-:W-:Y:S01]  /*0590*/  IMAD.MOV.U32 R43, RZ, RZ, 0x7fffffff ;  /* 0x7fffffffff2b7424 */ /* 0x000fe200078e00ff */
[----:B------:R1:W5:Y:S01]  /*05a0*/  @!P6 LDG.E R27, desc[UR6][R6.64+0x200] ;  /* 0x00020006061be981 */ /* 0x000362000c1e1900 */
[----:B------:R-:W-:Y:S01]  /*05b0*/  VIADD R11, R15, 0x120 ;  /* 0x000001200f0b7836 */ /* 0x000fe20000000000 */
[----:B------:R-:W-:Y:S01]  /*05c0*/  ISETP.GE.AND P6, PT, R9, R8, PT ;  /* 0x000000080900720c */ /* 0x000fe20003fc6270 */
[----:B------:R-:W-:-:S02]  /*05d0*/  IMAD.MOV.U32 R17, RZ, RZ, 0x7fffffff ;  /* 0x7fffffffff117424 */ /* 0x000fc400078e00ff */
[----:B------:R-:W-:Y:S01]  /*05e0*/  VIADD R9, R15, 0x1a0 ;  /* 0x000001a00f097836 */ /* 0x000fe20000000000 */
[----:B------:R1:W5:Y:S01]  /*05f0*/  @!P4 LDG.E R43, desc[UR6][R6.64+0x100] ;  /* 0x00010006062bc981 */ /* 0x000362000c1e1900 */
[-C--:B------:R-:W-:Y:S01]  /*0600*/  ISETP.GE.AND P4, PT, R11, R8.reuse, PT ;  /* 0x000000080b00720c */ /* 0x080fe20003f86270 */
[----:B------:R-:W-:Y:S02]  /*0610*/  IMAD.MOV.U32 R25, RZ, RZ, 0x7fffffff ;  /* 0x7fffffffff197424 */ /* 0x000fe400078e00ff */
[----:B------:R1:W5:Y:S01]  /*0620*/  @!P1 LDG.E R17, desc[UR6][R6.64+0x300] ;  /* 0x0003000606119981 */ /* 0x000362000c1e1900 */
[----:B------:R-:W-:Y:S01]  /*0630*/  IMAD.MOV.U32 R41, RZ, RZ, 0x7fffffff ;  /* 0x7fffffffff297424 */ /* 0x000fe200078e00ff */
[----:B------:R-:W-:Y:S01]  /*0640*/  ISETP.GE.AND P1, PT, R9, R8, PT ;  /* 0x000000080900720c */ /* 0x000fe20003f26270 */
[C---:B------:R-:W-:Y:S01]  /*0650*/  VIADD R11, R15.reuse, 0x180 ;  /* 0x000001800f0b7836 */ /* 0x040fe20000000000 */
[----:B------:R1:W5:Y:S01]  /*0660*/  @!P0 LDG.E R25, desc[UR6][R6.64+0x280] ;  /* 0x0002800606198981 */ /* 0x000362000c1e1900 */
[----:B------:R-:W-:-:S02]  /*0670*/  VIADD R9, R15, 0x1c0 ;  /* 0x000001c00f097836 */ /* 0x000fc40000000000 */
[----:B------:R-:W-:Y:S01]  /*0680*/  IMAD.MOV.U32 R36, RZ, RZ, 0x7fffffff ;  /* 0x7fffffffff247424 */ /* 0x000fe200078e00ff */
[----:B------:R1:W5:Y:S01]  /*0690*/  @!P2 LDG.E R41, desc[UR6][R6.64+0x380] ;  /* 0x000380060629a981 */ /* 0x000362000c1e1900 */
[----:B------:R-:W-:Y:S01]  /*06a0*/  IMAD.MOV.U32 R39, RZ, RZ, 0x7fffffff ;  /* 0x7fffffffff277424 */ /* 0x000fe200078e00ff */
[-C--:B------:R-:W-:Y:S01]  /*06b0*/  ISETP.GE.AND P0, PT, R11, R8.reuse, PT ;  /* 0x000000080b00720c */ /* 0x080fe20003f06270 */
[----:B------:R-:W-:Y:S01]  /*06c0*/  VIADD R11, R15, 0x1e0 ;  /* 0x000001e00f0b7836 */ /* 0x000fe20000000000 */
[-C--:B------:R-:W-:Y:S01]  /*06d0*/  ISETP.GE.AND P2, PT, R9, R8.reuse, PT ;  /* 0x000000080900720c */ /* 0x080fe20003f46270 */
[----:B------:R-:W-:Y:S01]  /*06e0*/  VIADD R9, R15, 0x200 ;  /* 0x000002000f097836 */ /* 0x000fe20000000000 */
[----:B------:R1:W5:Y:S02]  /*06f0*/  @!P3 LDG.E R36, desc[UR6][R6.64+0x400] ;  /* 0x000400060624b981 */ /* 0x000364000c1e1900 */
[-C--:B------:R-:W-:Y:S02]  /*0700*/  ISETP.GE.AND P3, PT, R11, R8.reuse, PT ;  /* 0x000000080b00720c */ /* 0x080fe40003f66270 */
[----:B------:R1:W5:Y:S01]  /*0710*/  @!P4 LDG.E R39, desc[UR6][R6.64+0x480] ;  /* 0x000480060627c981 */ /* 0x000362000c1e1900 */
[----:B------:R-:W-:Y:S01]  /*0720*/  ISETP.GE.AND P4, PT, R9, R8, PT ;  /* 0x000000080900720c */ /* 0x000fe20003f86270 */
[----:B------:R-:W-:-:S02]  /*0730*/  IMAD.MOV.U32 R34, RZ, RZ, 0x7fffffff ;  /* 0x7fffffffff227424 */ /* 0x000fc400078e00ff */
[----:B------:R-:W-:Y:S02]  /*0740*/  IMAD.MOV.U32 R37, RZ, RZ, 0x7fffffff ;  /* 0x7fffffffff257424 */ /* 0x000fe400078e00ff */
[----:B------:R-:W-:Y:S02]  /*0750*/  IMAD.MOV.U32 R32, RZ, RZ, 0x7fffffff ;  /* 0x7fffffffff207424 */ /* 0x000fe400078e00ff */
[----:B------:R-:W-:Y:S01]  /*0760*/  IMAD.MOV.U32 R33, RZ, RZ, 0x7fffffff ;  /* 0x7fffffffff217424 */ /* 0x000fe200078e00ff */
[----:B------:R1:W5:Y:S01]  /*0770*/  @!P5 LDG.E R34, desc[UR6][R6.64+0x500] ;  /* 0x000500060622d981 */ /* 0x000362000c1e1900 */
[----:B------:R-:W-:Y:S02]  /*0780*/  IMAD.MOV.U32 R30, RZ, RZ, 0x7fffffff ;  /* 0x7fffffffff1e7424 */ /* 0x000fe400078e00ff */
[----:B------:R-:W-:Y:S01]  /*0790*/  IMAD.MOV.U32 R31, RZ, RZ, 0x7fffffff ;  /* 0x7fffffffff1f7424 */ /* 0x000fe200078e00ff */
[----:B------:R1:W5:Y:S01]  /*07a0*/  @!P6 LDG.E R37, desc[UR6][R6.64+0x580] ;  /* 0x000580060625e981 */ /* 0x000362000c1e1900 */
[----:B------:R-:W-:-:S03]  /*07b0*/  IMAD.MOV.U32 R28, RZ, RZ, 0x7fffffff ;  /* 0x7fffffffff1c7424 */ /* 0x000fc600078e00ff */
[----:B------:R1:W5:Y:S04]  /*07c0*/  @!P0 LDG.E R32, desc[UR6][R6.64+0x600] ;  /* 0x0006000606208981 */ /* 0x000368000c1e1900 */
[----:B------:R1:W5:Y:S04]  /*07d0*/  @!P1 LDG.E R33, desc[UR6][R6.64+0x680] ;  /* 0x0006800606219981 */ /* 0x000368000c1e1900 */
[----:B------:R1:W5:Y:S04]  /*07e0*/  @!P2 LDG.E R30, desc[UR6][R6.64+0x700] ;  /* 0x00070006061ea981 */ /* 0x000368000c1e1900 */
[----:B------:R1:W5:Y:S04]  /*07f0*/  @!P3 LDG.E R31, desc[UR6][R6.64+0x780] ;  /* 0x00078006061fb981 */ /* 0x000368000c1e1900 */
[----:B------:R1:W5:Y:S02]  /*0800*/  @!P4 LDG.E R28, desc[UR6][R6.64+0x800] ;  /* 0x00080006061cc981 */ /* 0x000364000c1e1900 */
.L_x_3:
[----:B------:R-:W-:Y:S01]  /*0810*/  IMAD.MOV.U32 R19, RZ, RZ, -0x1 ;  /* 0xffffffffff137424 */ /* 0x000fe200078e00ff */
[----:B-----5:R-:W-:Y:S01]  /*0820*/  ISETP.GT.AND P0, PT, R13, -0x1, PT ;  /* 0xffffffff0d00780c */ /* 0x020fe20003f04270 */
[----:B------:R-:W2:Y:S01]  /*0830*/  LDC R14, c[0x0][0x3c8] ;  /* 0x0000f200ff0e7b82 */ /* 0x000ea20000000800 */
[----:B------:R-:W-:Y:S01]  /*0840*/  ISETP.GT.AND P1, PT, R12, -0x1, PT ;  /* 0xffffffff0c00780c */ /* 0x000fe20003f24270 */
[----:B------:R-:W-:Y:S01]  /*0850*/  BSSY.RECONVERGENT B0, `(.L_x_4) ;  /* 0x0000055000007945 */ /* 0x000fe20003800200 */
[----:B01----:R-:W-:Y:S01]  /*0860*/  SEL R6, R19, 0x80000000, !P0 ;  /* 0x8000000013067807 */ /* 0x003fe20004000000 */
[----:B------:R-:W-:Y:S01]  /*0870*/  IMAD.SHL.U32 R4, R4, 0x400, RZ ;  /* 0x0000040004047824 */ /* 0x000fe200078e00ff */
[----:B------:R-:W-:Y:S02]  /*0880*/  ISETP.GT.AND P0, PT, R43, -0x1, PT ;  /* 0xffffffff2b00780c */ /* 0x000fe40003f04270 */
[----:B------:R-:W-:Y:S02]  /*0890*/  LOP3.LUT R13, R6, R13, RZ, 0x3c, !PT ;  /* 0x0000000d060d7212 */ /* 0x000fe400078e3cff */
[----:B------:R-:W-:-:S02]  /*08a0*/  SEL R6, R19, 0x80000000, !P0 ;  /* 0x8000000013067807 */ /* 0x000fc40004000000 */
[----:B------:R-:W-:Y:S02]  /*08b0*/  ISETP.GT.AND P0, PT, R25, -0x1, PT ;  /* 0xffffffff1900780c */ /* 0x000fe40003f04270 */
[----:B------:R-:W-:Y:S02]  /*08c0*/  LOP3.LUT R43, R6, R43, RZ, 0x3c, !PT ;  /* 0x0000002b062b7212 */ /* 0x000fe400078e3cff */
[C---:B------:R-:W-:Y:S02]  /*08d0*/  SEL R7, R19.reuse, 0x80000000, !P1 ;  /* 0x8000000013077807 */ /* 0x040fe40004800000 */
[----:B------:R-:W-:Y:S02]  /*08e0*/  SEL R6, R19, 0x80000000, !P0 ;  /* 0x8000000013067807 */ /* 0x000fe40004000000 */
[----:B------:R-:W-:Y:S02]  /*08f0*/  ISETP.GT.AND P1, PT, R24, -0x1, PT ;  /* 0xffffffff1800780c */ /* 0x000fe40003f24270 */
[----:B------:R-:W-:-:S02]  /*0900*/  ISETP.GT.AND P2, PT, R27, -0x1, PT ;  /* 0xffffffff1b00780c */ /* 0x000fc40003f44270 */
[----:B------:R-:W-:Y:S02]  /*0910*/  ISETP.GT.AND P0, PT, R17, -0x1, PT ;  /* 0xffffffff1100780c */ /* 0x000fe40003f04270 */
[----:B------:R-:W-:Y:S02]  /*0920*/  VIMNMX R11, PT, PT, R0, 0xe0, !PT ;  /* 0x000000e0000b7848 */ /* 0x000fe40007fe0100 */
[----:B------:R-:W-:Y:S02]  /*0930*/  LOP3.LUT R12, R7, R12, RZ, 0x3c, !PT ;  /* 0x0000000c070c7212 */ /* 0x000fe400078e3cff */
[----:B------:R-:W-:Y:S02]  /*0940*/  LOP3.LUT R25, R6, R25, RZ, 0x3c, !PT ;  /* 0x0000001906197212 */ /* 0x000fe400078e3cff */
[C---:B------:R-:W-:Y:S02]  /*0950*/  SEL R7, R19.reuse, 0x80000000, !P1 ;  /* 0x8000000013077807 */ /* 0x040fe40004800000 */
[----:B------:R-:W-:-:S02]  /*0960*/  SEL R8, R19, 0x80000000, !P2 ;  /* 0x8000000013087807 */ /* 0x000fc40005000000 */
[----:B------:R-:W-:Y:S02]  /*0970*/  SEL R6, R19, 0x80000000, !P0 ;  /* 0x8000000013067807 */ /* 0x000fe40004000000 */
[----:B------:R-:W-:Y:S02]  /*0980*/  ISETP.GT.AND P1, PT, R41, -0x1, PT ;  /* 0xffffffff2900780c */ /* 0x000fe40003f24270 */
[----:B------:R-:W-:Y:S02]  /*0990*/  ISETP.GT.AND P2, PT, R36, -0x1, PT ;  /* 0xffffffff2400780c */ /* 0x000fe40003f44270 */
[----:B------:R-:W-:Y:S02]  /*09a0*/  ISETP.GT.AND P0, PT, R39, -0x1, PT ;  /* 0xffffffff2700780c */ /* 0x000fe40003f04270 */
[----:B------:R-:W-:Y:S02]  /*09b0*/  IADD3 R11, PT, PT, R11, 0x1f, -R0 ;  /* 0x0000001f0b0b7810 */ /* 0x000fe40007ffe800 */
[----:B------:R-:W-:-:S02]  /*09c0*/  LOP3.LUT R24, R7, R24, RZ, 0x3c, !PT ;  /* 0x0000001807187212 */ /* 0x000fc400078e3cff */
[----:B------:R-:W-:Y:S02]  /*09d0*/  LOP3.LUT R27, R8, R27, RZ, 0x3c, !PT ;  /* 0x0000001b081b7212 */ /* 0x000fe400078e3cff */
[----:B------:R-:W-:Y:S02]  /*09e0*/  LOP3.LUT R17, R6, R17, RZ, 0x3c, !PT ;  /* 0x0000001106117212 */ /* 0x000fe400078e3cff */
[C---:B------:R-:W-:Y:S02]  /*09f0*/  SEL R8, R19.reuse, 0x80000000, !P1 ;  /* 0x8000000013087807 */ /* 0x040fe40004800000 */
[C---:B------:R-:W-:Y:S02]  /*0a00*/  SEL R7, R19.reuse, 0x80000000, !P2 ;  /* 0x8000000013077807 */ /* 0x040fe40005000000 */
[----:B------:R-:W-:Y:S02]  /*0a10*/  SEL R6, R19, 0x80000000, !P0 ;  /* 0x8000000013067807 */ /* 0x000fe40004000000 */
[----:B------:R-:W-:-:S02]  /*0a20*/  ISETP.GE.U32.AND P4, PT, R11, 0x1e0, PT ;  /* 0x000001e00b00780c */ /* 0x000fc40003f86070 */
[----:B------:R-:W-:Y:S02]  /*0a30*/  ISETP.GT.AND P0, PT, R34, -0x1, PT ;  /* 0xffffffff2200780c */ /* 0x000fe40003f04270 */
[----:B------:R-:W-:Y:S02]  /*0a40*/  ISETP.GT.AND P1, PT, R37, -0x1, PT ;  /* 0xffffffff2500780c */ /* 0x000fe40003f24270 */
[----:B------:R-:W-:Y:S02]  /*0a50*/  ISETP.GT.AND P2, PT, R32, -0x1, PT ;  /* 0xffffffff2000780c */ /* 0x000fe40003f44270 */
[----:B------:R-:W-:Y:S02]  /*0a60*/  LOP3.LUT R36, R7, R36, RZ, 0x3c, !PT ;  /* 0x0000002407247212 */ /* 0x000fe400078e3cff */
[----:B------:R-:W-:Y:S02]  /*0a70*/  LOP3.LUT R39, R6, R39, RZ, 0x3c, !PT ;  /* 0x0000002706277212 */ /* 0x000fe400078e3cff */
[----:B------:R-:W-:-:S02]  /*0a80*/  SEL R7, R19, 0x80000000, !P0 ;  /* 0x8000000013077807 */ /* 0x000fc40004000000 */
[C---:B------:R-:W-:Y:S02]  /*0a90*/  SEL R6, R19.reuse, 0x80000000, !P1 ;  /* 0x8000000013067807 */ /* 0x040fe40004800000 */
[----:B------:R-:W-:Y:S02]  /*0aa0*/  SEL R9, R19, 0x80000000, !P2 ;  /* 0x8000000013097807 */ /* 0x000fe40005000000 */
[----:B------:R-:W-:Y:S02]  /*0ab0*/  ISETP.GT.AND P0, PT, R33, -0x1, PT ;  /* 0xffffffff2100780c */ /* 0x000fe40003f04270 */
[----:B------:R-:W-:Y:S02]  /*0ac0*/  LEA.HI R10, R11, 0x1, RZ, 0x1b ;  /* 0x000000010b0a7811 */ /* 0x000fe400078fd8ff */
[----:B------:R-:W-:Y:S02]  /*0ad0*/  ISETP.GT.AND P1, PT, R30, -0x1, PT ;  /* 0xffffffff1e00780c */ /* 0x000fe40003f24270 */
[----:B------:R-:W-:-:S02]  /*0ae0*/  ISETP.GT.AND P2, PT, R31, -0x1, PT ;  /* 0xffffffff1f00780c */ /* 0x000fc40003f44270 */
[----:B------:R-:W-:Y:S02]  /*0af0*/  ISETP.GT.AND P3, PT, R28, -0x1, PT ;  /* 0xffffffff1c00780c */ /* 0x000fe40003f64270 */
[----:B------:R-:W-:Y:S02]  /*0b00*/  LOP3.LUT R37, R6, R37, RZ, 0x3c, !PT ;  /* 0x0000002506257212 */ /* 0x000fe400078e3cff */
[----:B------:R-:W-:Y:S02]  /*0b10*/  LOP3.LUT R41, R8, R41, RZ, 0x3c, !PT ;  /* 0x0000002908297212 */ /* 0x000fe400078e3cff */
[----:B------:R-:W-:Y:S02]  /*0b20*/  LOP3.LUT R34, R7, R34, RZ, 0x3c, !PT ;  /* 0x0000002207227212 */ /* 0x000fe400078e3cff */
[----:B------:R-:W-:Y:S02]  /*0b30*/  LOP3.LUT R32, R9, R32, RZ, 0x3c, !PT ;  /* 0x0000002009207212 */ /* 0x000fe400078e3cff */
[----:B------:R-:W-:-:S02]  /*0b40*/  SEL R6, R19, 0x80000000, !P0 ;  /* 0x8000000013067807 */ /* 0x000fc40004000000 */
[----:B------:R-:W-:Y:S02]  /*0b50*/  LOP3.LUT R15, R10, 0xf, RZ, 0xc0, !PT ;  /* 0x0000000f0a0f7812 */ /* 0x000fe400078ec0ff */
[C---:B------:R-:W-:Y:S02]  /*0b60*/  SEL R7, R19.reuse, 0x80000000, !P1 ;  /* 0x8000000013077807 */ /* 0x040fe40004800000 */
[C---:B------:R-:W-:Y:S02]  /*0b70*/  SEL R8, R19.reuse, 0x80000000, !P2 ;  /* 0x8000000013087807 */ /* 0x040fe40005000000 */
[----:B------:R-:W-:Y:S02]  /*0b80*/  SEL R9, R19, 0x80000000, !P3 ;  /* 0x8000000013097807 */ /* 0x000fe40005800000 */
[----:B------:R-:W-:Y:S01]  /*0b90*/  LOP3.LUT R33, R6, R33, RZ, 0x3c, !PT ;  /* 0x0000002106217212 */ /* 0x000fe200078e3cff */
[----:B------:R-:W-:Y:S01]  /*0ba0*/  IMAD.MOV.U32 R6, RZ, RZ, R0 ;  /* 0x000000ffff067224 */ /* 0x000fe200078e0000 */
[----:B------:R-:W-:-:S02]  /*0bb0*/  ISETP.NE.AND P1, PT, R15, RZ, PT ;  /* 0x000000ff0f00720c */ /* 0x000fc40003f25270 */
[----:B------:R-:W-:Y:S02]  /*0bc0*/  LOP3.LUT R30, R7, R30, RZ, 0x3c, !PT ;  /* 0x0000001e071e7212 */ /* 0x000fe400078e3cff */
[----:B------:R-:W-:Y:S02]  /*0bd0*/  LOP3.LUT R31, R8, R31, RZ, 0x3c, !PT ;  /* 0x0000001f081f7212 */ /* 0x000fe400078e3cff */
[----:B------:R-:W-:Y:S01]  /*0be0*/  LOP3.LUT R28, R9, R28, RZ, 0x3c, !PT ;  /* 0x0000001c091c7212 */ /* 0x000fe200078e3cff */
[----:B--2---:R-:W-:Y:S06]  /*0bf0*/  @!P4 BRA `(.L_x_5) ;  /* 0x000000000068c947 */ /* 0x004fec0003800000 */
[----:B------:R-:W-:Y:S01]  /*0c00*/  IMAD R8, R0, 0x4, R4 ;  /* 0x0000000400087824 */ /* 0x000fe200078e0204 */
[----:B------:R-:W-:Y:S01]  /*0c10*/  LOP3.LUT R7, R10, 0xffffff0, RZ, 0xc0, !PT ;  /* 0x0ffffff00a077812 */ /* 0x000fe200078ec0ff */
[----:B------:R-:W-:-:S03]  /*0c20*/  IMAD.MOV.U32 R6, RZ, RZ, R0 ;  /* 0x000000ffff067224 */ /* 0x000fc600078e0000 */
[----:B------:R-:W-:Y:S01]  /*0c30*/  IADD3 R8, PT, PT, R8, 0x400, R23 ;  /* 0x0000040008087810 */ /* 0x000fe20007ffe017 */
[----:B------:R-:W-:-:S07]  /*0c40*/  IMAD.MOV R7, RZ, RZ, -R7 ;  /* 0x000000ffff077224 */ /* 0x000fce00078e0a07 */
.L_x_6:
[----:B------:R-:W-:Y:S01]  /*0c50*/  VIADD R7, R7, 0x10 ;  /* 0x0000001007077836 */ /* 0x000fe20000000000 */
[----:B------:R-:W-:Y:S01]  /*0c60*/  STS [R8+-0x400], RZ ;  /* 0xfffc00ff08007388 */ /* 0x000fe20000000800 */
[----:B------:R-:W-:-:S03]  /*0c70*/  VIADD R6, R6, 0x200 ;  /* 0x0000020006067836 */ /* 0x000fc60000000000 */
[----:B------:R-:W-:Y:S01]  /*0c80*/  ISETP.NE.AND P0, PT, R7, RZ, PT ;  /* 0x000000ff0700720c */ /* 0x000fe20003f05270 */
[----:B------:R-:W-:Y:S04]  /*0c90*/  STS [R8+-0x380], RZ ;  /* 0xfffc80ff08007388 */ /* 0x000fe80000000800 */
[----:B------:R-:W-:Y:S04]  /*0ca0*/  STS [R8+-0x300], RZ ;  /* 0xfffd00ff08007388 */ /* 0x000fe80000000800 */
[----:B------:R-:W-:Y:S04]  /*0cb0*/  STS [R8+-0x280], RZ ;  /* 0xfffd80ff08007388 */ /* 0x000fe80000000800 */
[----:B------:R-:W-:Y:S04]  /*0cc0*/  STS [R8+-0x200], RZ ;  /* 0xfffe00ff08007388 */ /* 0x000fe80000000800 */
[----:B------:R-:W-:Y:S04]  /*0cd0*/  STS [R8+-0x180], RZ ;  /* 0xfffe80ff08007388 */ /* 0x000fe80000000800 */
[----:B------:R-:W-:Y:S04]  /*0ce0*/  STS [R8+-0x100], RZ ;  /* 0xffff00ff08007388 */ /* 0x000fe80000000800 */
[----:B------:R-:W-:Y:S04]  /*0cf0*/  STS [R8+-0x80], RZ ;  /* 0xffff80ff08007388 */ /* 0x000fe80000000800 */
[----:B------:R-:W-:Y:S04]  /*0d00*/  STS [R8], RZ ;  /* 0x000000ff08007388 */ /* 0x000fe80000000800 */
[----:B------:R-:W-:Y:S04]  /*0d10*/  STS [R8+0x80], RZ ;  /* 0x000080ff08007388 */ /* 0x000fe80000000800 */
[----:B------:R-:W-:Y:S04]  /*0d20*/  STS [R8+0x100], RZ ;  /* 0x000100ff08007388 */ /* 0x000fe80000000800 */
[----:B------:R-:W-:Y:S04]  /*0d30*/  STS [R8+0x180], RZ ;  /* 0x000180ff08007388 */ /* 0x000fe80000000800 */
[----:B------:R-:W-:Y:S04]  /*0d40*/  STS [R8+0x200], RZ ;  /* 0x000200ff08007388 */ /* 0x000fe80000000800 */
[----:B------:R-:W-:Y:S04]  /*0d50*/  STS [R8+0x280], RZ ;  /* 0x000280ff08007388 */ /* 0x000fe80000000800 */
[----:B------:R-:W-:Y:S04]  /*0d60*/  STS [R8+0x300], RZ ;  /* 0x000300ff08007388 */ /* 0x000fe80000000800 */
[----:B------:R0:W-:Y:S02]  /*0d70*/  STS [R8+0x380], RZ ;  /* 0x000380ff08007388 */ /* 0x0001e40000000800 */
[----:B0-----:R-:W-:Y:S01]  /*0d80*/  VIADD R8, R8, 0x800 ;  /* 0x0000080008087836 */ /* 0x001fe20000000000 */
[----:B------:R-:W-:Y:S06]  /*0d90*/  @P0 BRA `(.L_x_6) ;  /* 0xfffffffc00ac0947 */ /* 0x000fec000383ffff */
.L_x_5:
[----:B------:R-:W-:Y:S05]  /*0da0*/  BSYNC.RECONVERGENT B0 ;  /* 0x0000000000007941 */ /* 0x000fea0003800200 */
.L_x_4:
[----:B------:R-:W-:Y:S01]  /*0db0*/  BSSY.RECONVERGENT B0, `(.L_x_7) ;  /* 0x0000027000007945 */ /* 0x000fe20003800200 */
[----:B------:R-:W-:Y:S01]  /*0dc0*/  SHF.L.U32 R19, R19, R14, RZ ;  /* 0x0000000e13137219 */ /* 0x000fe200000006ff */
[----:B------:R-:W-:Y:S02]  /*0dd0*/  IMAD.IADD R11, R23, 0x1, R4 ;  /* 0x00000001170b7824 */ /* 0x000fe400078e0204 */
[----:B------:R-:W-:Y:S05]  /*0de0*/  @!P1 BRA `(.L_x_8) ;  /* 0x00000000008c9947 */ /* 0x000fea0003800000 */
[----:B------:R-:W-:Y:S01]  /*0df0*/  ISETP.GE.U32.AND P0, PT, R15, 0x8, PT ;  /* 0x000000080f00780c */ /* 0x000fe20003f06070 */
[----:B------:R-:W-:Y:S01]  /*0e00*/  BSSY.RECONVERGENT B1, `(.L_x_9) ;  /* 0x000000e000017945 */ /* 0x000fe20003800200 */
[----:B------:R-:W-:-:S04]  /*0e10*/  LOP3.LUT R8, R10, 0x7, RZ, 0xc0, !PT ;  /* 0x000000070a087812 */ /* 0x000fc800078ec0ff */
[----:B------:R-:W-:-:S07]  /*0e20*/  ISETP.NE.AND P1, PT, R8, RZ, PT ;  /* 0x000000ff0800720c */ /* 0x000fce0003f25270 */
[----:B------:R-:W-:Y:S06]  /*0e30*/  @!P0 BRA `(.L_x_10) ;  /* 0x0000000000288947 */ /* 0x000fec0003800000 */
[C---:B------:R-:W-:Y:S02]  /*0e40*/  IMAD R7, R6.reuse, 0x4, R11 ;  /* 0x0000000406077824 */ /* 0x040fe400078e020b */
[----:B------:R-:W-:-:S03]  /*0e50*/  VIADD R6, R6, 0x100 ;  /* 0x0000010006067836 */ /* 0x000fc60000000000 */
[----:B------:R0:W-:Y:S04]  /*0e60*/  STS [R7], RZ ;  /* 0x000000ff07007388 */ /* 0x0001e80000000800 */
[----:B------:R0:W-:Y:S04]  /*0e70*/  STS [R7+0x80], RZ ;  /* 0x000080ff07007388 */ /* 0x0001e80000000800 */
[----:B------:R0:W-:Y:S04]  /*0e80*/  STS [R7+0x100], RZ ;  /* 0x000100ff07007388 */ /* 0x0001e80000000800 */
[----:B------:R0:W-:Y:S04]  /*0e90*/  STS [R7+0x180], RZ ;  /* 0x000180ff07007388 */ /* 0x0001e80000000800 */
[----:B------:R0:W-:Y:S04]  /*0ea0*/  STS [R7+0x200], RZ ;  /* 0x000200ff07007388 */ /* 0x0001e80000000800 */
[----:B------:R0:W-:Y:S04]  /*0eb0*/  STS [R7+0x280], RZ ;  /* 0x000280ff07007388 */ /* 0x0001e80000000800 */
[----:B------:R0:W-:Y:S04]  /*0ec0*/  STS [R7+0x300], RZ ;  /* 0x000300ff07007388 */ /* 0x0001e80000000800 */
[----:B------:R0:W-:Y:S02]  /*0ed0*/  STS [R7+0x380], RZ ;  /* 0x000380ff07007388 */ /* 0x0001e40000000800 */
.L_x_10:
[----:B------:R-:W-:Y:S05]  /*0ee0*/  BSYNC.RECONVERGENT B1 ;  /* 0x0000000000017941 */ /* 0x000fea0003800200 */
.L_x_9:
[----:B------:R-:W-:Y:S05]  /*0ef0*/  @!P1 BRA `(.L_x_8) ;  /* 0x0000000000489947 */ /* 0x000fea0003800000 */
[----:B------:R-:W-:Y:S02]  /*0f00*/  ISETP.GE.U32.AND P0, PT, R8, 0x4, PT ;  /* 0x000000040800780c */ /* 0x000fe40003f06070 */
[----:B------:R-:W-:-:S04]  /*0f10*/  LOP3.LUT R10, R10, 0x3, RZ, 0xc0, !PT ;  /* 0x000000030a0a7812 */ /* 0x000fc800078ec0ff */
[----:B------:R-:W-:-:S07]  /*0f20*/  ISETP.NE.AND P1, PT, R10, RZ, PT ;  /* 0x000000ff0a00720c */ /* 0x000fce0003f25270 */
[C---:B0-----:R-:W-:Y:S02]  /*0f30*/  @P0 IMAD R7, R6.reuse, 0x4, R11 ;  /* 0x0000000406070824 */ /* 0x041fe400078e020b */
[----:B------:R-:W-:-:S03]  /*0f40*/  @P0 VIADD R6, R6, 0x80 ;  /* 0x0000008006060836 */ /* 0x000fc60000000000 */
[----:B------:R1:W-:Y:S04]  /*0f50*/  @P0 STS [R7], RZ ;  /* 0x000000ff07000388 */ /* 0x0003e80000000800 */
[----:B------:R1:W-:Y:S04]  /*0f60*/  @P0 STS [R7+0x80], RZ ;  /* 0x000080ff07000388 */ /* 0x0003e80000000800 */
[----:B------:R1:W-:Y:S04]  /*0f70*/  @P0 STS [R7+0x100], RZ ;  /* 0x000100ff07000388 */ /* 0x0003e80000000800 */
[----:B------:R1:W-:Y:S01]  /*0f80*/  @P0 STS [R7+0x180], RZ ;  /* 0x000180ff07000388 */ /* 0x0003e20000000800 */
[----:B------:R-:W-:Y:S05]  /*0f90*/  @!P1 BRA `(.L_x_8) ;  /* 0x0000000000209947 */ /* 0x000fea0003800000 */
[----:B------:R-:W-:Y:S02]  /*0fa0*/  IMAD R4, R6, 0x4, R4 ;  /* 0x0000000406047824 */ /* 0x000fe400078e0204 */
[----:B------:R-:W-:Y:S02]  /*0fb0*/  IMAD.MOV R10, RZ, RZ, -R10 ;  /* 0x000000ffff0a7224 */ /* 0x000fe400078e0a0a */
[----:B------:R-:W-:-:S07]  /*0fc0*/  IMAD.IADD R4, R23, 0x1, R4 ;  /* 0x0000000117047824 */ /* 0x000fce00078e0204 */
.L_x_11:
[----:B------:R-:W-:Y:S01]  /*0fd0*/  VIADD R10, R10, 0x1 ;  /* 0x000000010a0a7836 */ /* 0x000fe20000000000 */
[----:B------:R0:W-:Y:S04]  /*0fe0*/  STS [R4], RZ ;  /* 0x000000ff04007388 */ /* 0x0001e80000000800 */
[----:B------:R-:W-:Y:S01]  /*0ff0*/  ISETP.NE.AND P0, PT, R10, RZ, PT ;  /* 0x000000ff0a00720c */ /* 0x000fe20003f05270 */
[----:B0-----:R-:W-:-:S12]  /*1000*/  VIADD R4, R4, 0x80 ;  /* 0x0000008004047836 */ /* 0x001fd80000000000 */
[----:B------:R-:W-:Y:S05]  /*1010*/  @P0 BRA `(.L_x_11) ;  /* 0xfffffffc00ec0947 */ /* 0x000fea000383ffff */
.L_x_8:
[----:B------:R-:W-:Y:S05]  /*1020*/  BSYNC.RECONVERGENT B0 ;  /* 0x0000000000007941 */ /* 0x000fea0003800200 */
.L_x_7:
[----:B------:R-:W2:Y:S01]  /*1030*/  LDCU UR4, c[0x0][0x3c4] ;  /* 0x00007880ff0477ac */ /* 0x000ea20008000800 */
[----:B------:R-:W-:Y:S01]  /*1040*/  ISETP.NE.AND P0, PT, R13, 0x7fffffff, PT ;  /* 0x7fffffff0d00780c */ /* 0x000fe20003f05270 */
[----:B------:R-:W-:Y:S01]  /*1050*/  BSSY.RECONVERGENT B0, `(.L_x_12) ;  /* 0x0000091000007945 */ /* 0x000fe20003800200 */
[C---:B------:R-:W-:Y:S01]  /*1060*/  ISETP.NE.AND P1, PT, R12.reuse, 0x7fffffff, PT ;  /* 0x7fffffff0c00780c */ /* 0x040fe20003f25270 */
[----:B------:R-:W-:Y:S01]  /*1070*/  IMAD R22, R3, 0x4, R23 ;  /* 0x0000000403167824 */ /* 0x000fe200078e0217 */
[----:B------:R-:W-:Y:S02]  /*1080*/  SEL R4, R13, 0x80000000, P0 ;  /* 0x800000000d047807 */ /* 0x000fe40000000000 */
[----:B------:R-:W-:Y:S02]  /*1090*/  SEL R6, R12, 0x80000000, P1 ;  /* 0x800000000c067807 */ /* 0x000fe40000800000 */
[----:B------:R-:W-:Y:S02]  /*10a0*/  ISETP.NE.AND P0, PT, R43, 0x7fffffff, PT ;  /* 0x7fffffff2b00780c */ /* 0x000fe40003f05270 */
[----:B------:R-:W-:-:S02]  /*10b0*/  ISETP.NE.AND P1, PT, R24, 0x7fffffff, PT ;  /* 0x7fffffff1800780c */ /* 0x000fc40003f25270 */
[----:B------:R-:W-:Y:S02]  /*10c0*/  ISETP.NE.AND P2, PT, R27, 0x7fffffff, PT ;  /* 0x7fffffff1b00780c */ /* 0x000fe40003f45270 */
[----:B01----:R-:W-:Y:S02]  /*10d0*/  SEL R7, R43, 0x80000000, P0 ;  /* 0x800000002b077807 */ /* 0x003fe40000000000 */
[----:B------:R-:W-:Y:S02]  /*10e0*/  SEL R8, R24, 0x80000000, P1 ;  /* 0x8000000018087807 */ /* 0x000fe40000800000 */
[----:B--2---:R-:W-:Y:S02]  /*10f0*/  SHF.R.U32.HI R4, RZ, UR4, R4 ;  /* 0x00000004ff047c19 */ /* 0x004fe40008011604 */
[----:B------:R-:W-:Y:S02]  /*1100*/  SHF.R.U32.HI R6, RZ, UR4, R6 ;  /* 0x00000004ff067c19 */ /* 0x000fe40008011606 */
[----:B------:R-:W-:-:S02]  /*1110*/  LOP3.LUT R45, R4, R19, RZ, 0x30, !PT ;  /* 0x00000013042d7212 */ /* 0x000fc400078e30ff */
[----:B------:R-:W-:Y:S02]  /*1120*/  LOP3.LUT R52, R6, R19, RZ, 0x30, !PT ;  /* 0x0000001306347212 */ /* 0x000fe400078e30ff */
[----:B------:R-:W-:Y:S01]  /*1130*/  SEL R9, R27, 0x80000000, P2 ;  /* 0x800000001b097807 */ /* 0x000fe20001000000 */
[----:B------:R-:W-:Y:S01]  /*1140*/  IMAD R4, R45, 0x4, R11 ;  /* 0x000000042d047824 */ /* 0x000fe200078e020b */
[----:B------:R-:W-:Y:S01]  /*1150*/  SHF.R.U32.HI R54, RZ, UR4, R7 ;  /* 0x00000004ff367c19 */ /* 0x000fe20008011607 */
[----:B------:R-:W-:Y:S01]  /*1160*/  IMAD R6, R52, 0x4, R11 ;  /* 0x0000000434067824 */ /* 0x000fe200078e020b */
[----:B------:R-:W-:Y:S01]  /*1170*/  SHF.R.U32.HI R8, RZ, UR4, R8 ;  /* 0x00000004ff087c19 */ /* 0x000fe20008011608 */
[----:B------:R-:W-:Y:S01]  /*1180*/  NOP ;  /* 0x0000000000007918 */ /* 0x000fe20000000000 */
[----:B------:R-:W-:Y:S01]  /*1190*/  ISETP.NE.AND P3, PT, R25, 0x7fffffff, PT ;  /* 0x7fffffff1900780c */ /* 0x000fe20003f65270 */
[----:B------:R0:W-:Y:S01]  /*11a0*/  ATOMS.POPC.INC.32 RZ, [R4+URZ] ;  /* 0x0000000004ff7f8c */ /* 0x0001e2000d8000ff */
[----:B------:R-:W-:-:S02]  /*11b0*/  SHF.R.U32.HI R46, RZ, UR4, R9 ;  /* 0x00000004ff2e7c19 */ /* 0x000fc40008011609 */
[-C--:B------:R-:W-:Y:S01]  /*11c0*/  LOP3.LUT R54, R54, R19.reuse, RZ, 0x30, !PT ;  /* 0x0000001336367212 */ /* 0x080fe200078e30ff */
[----:B------:R1:W-:Y:S01]  /*11d0*/  ATOMS.POPC.INC.32 RZ, [R6+URZ] ;  /* 0x0000000006ff7f8c */ /* 0x0003e2000d8000ff */
[-C--:B------:R-:W-:Y:S02]  /*11e0*/  LOP3.LUT R48, R8, R19.reuse, RZ, 0x30, !PT ;  /* 0x0000001308307212 */ /* 0x080fe400078e30ff */
[----:B------:R-:W-:Y:S01]  /*11f0*/  SEL R10, R25, 0x80000000, P3 ;  /* 0x80000000190a7807 */ /* 0x000fe20001800000 */
[--C-:B0-----:R-:W-:Y:S01]  /*1200*/  IMAD R4, R54, 0x4, R11.reuse ;  /* 0x0000000436047824 */ /* 0x101fe200078e020b */
[----:B------:R-:W-:Y:S02]  /*1210*/  LOP3.LUT R46, R46, R19, RZ, 0x30, !PT ;  /* 0x000000132e2e7212 */ /* 0x000fe400078e30ff */
[----:B------:R-:W-:Y:S01]  /*1220*/  ISETP.NE.AND P4, PT, R17, 0x7fffffff, PT ;  /* 0x7fffffff1100780c */ /* 0x000fe20003f85270 */
[--C-:B-1----:R-:W-:Y:S01]  /*1230*/  IMAD R6, R48, 0x4, R11.reuse ;  /* 0x0000000430067824 */ /* 0x102fe200078e020b */
[----:B------:R-:W-:Y:S01]  /*1240*/  ISETP.NE.AND P0, PT, R41, 0x7fffffff, PT ;  /* 0x7fffffff2900780c */ /* 0x000fe20003f05270 */
[----:B------:R-:W-:Y:S01]  /*1250*/  IMAD R7, R46, 0x4, R11 ;  /* 0x000000042e077824 */ /* 0x000fe200078e020b */
[----:B------:R-:W-:Y:S01]  /*1260*/  SHF.R.U32.HI R10, RZ, UR4, R10 ;  /* 0x00000004ff0a7c19 */ /* 0x000fe2000801160a */
[----:B------:R0:W-:Y:S01]  /*1270*/  ATOMS.POPC.INC.32 RZ, [R4+URZ] ;  /* 0x0000000004ff7f8c */ /* 0x0001e2000d8000ff */
[----:B------:R-:W-:-:S02]  /*1280*/  ISETP.NE.AND P1, PT, R36, 0x7fffffff, PT ;  /* 0x7fffffff2400780c */ /* 0x000fc40003f25270 */
[----:B------:R-:W-:Y:S01]  /*1290*/  SEL R14, R17, 0x80000000, P4 ;  /* 0x80000000110e7807 */ /* 0x000fe20002000000 */
[----:B------:R1:W-:Y:S01]  /*12a0*/  ATOMS.POPC.INC.32 RZ, [R6+URZ] ;  /* 0x0000000006ff7f8c */ /* 0x0003e2000d8000ff */
[----:B------:R-:W-:Y:S02]  /*12b0*/  ISETP.NE.AND P2, PT, R39, 0x7fffffff, PT ;  /* 0x7fffffff2700780c */ /* 0x000fe40003f45270 */
[----:B------:R-:W-:Y:S01]  /*12c0*/  ISETP.NE.AND P3, PT, R34, 0x7fffffff, PT ;  /* 0x7fffffff2200780c */ /* 0x000fe20003f65270 */
[----:B------:R2:W-:Y:S01]  /*12d0*/  ATOMS.POPC.INC.32 RZ, [R7+URZ] ;  /* 0x0000000007ff7f8c */ /* 0x0005e2000d8000ff */
[----:B0-----:R-:W-:Y:S02]  /*12e0*/  SEL R4, R41, 0x80000000, P0 ;  /* 0x8000000029047807 */ /* 0x001fe40000000000 */
[----:B------:R-:W-:Y:S02]  /*12f0*/  LOP3.LUT R44, R10, R19, RZ, 0x30, !PT ;  /* 0x000000130a2c7212 */ /* 0x000fe400078e30ff */
[----:B-1----:R-:W-:-:S02]  /*1300*/  SEL R6, R36, 0x80000000, P1 ;  /* 0x8000000024067807 */ /* 0x002fc40000800000 */
[----:B------:R-:W-:Y:S01]  /*1310*/  SHF.R.U32.HI R14, RZ, UR4, R14 ;  /* 0x00000004ff0e7c19 */ /* 0x000fe2000801160e */
[----:B------:R-:W-:Y:S01]  /*1320*/  IMAD R8, R44, 0x4, R11 ;  /* 0x000000042c087824 */ /* 0x000fe200078e020b */
[----:B------:R-:W-:Y:S02]  /*1330*/  SEL R10, R39, 0x80000000, P2 ;  /* 0x80000000270a7807 */ /* 0x000fe40001000000 */
[----:B------:R-:W-:Y:S02]  /*1340*/  ISETP.NE.AND P4, PT, R37, 0x7fffffff, PT ;  /* 0x7fffffff2500780c */ /* 0x000fe40003f85270 */
[----:B--2---:R-:W-:Y:S01]  /*1350*/  SEL R7, R34, 0x80000000, P3 ;  /* 0x8000000022077807 */ /* 0x004fe20001800000 */
[----:B------:R0:W-:Y:S01]  /*1360*/  ATOMS.POPC.INC.32 RZ, [R8+URZ] ;  /* 0x0000000008ff7f8c */ /* 0x0001e2000d8000ff */
[----:B------:R-:W-:Y:S02]  /*1370*/  SHF.R.U32.HI R4, RZ, UR4, R4 ;  /* 0x00000004ff047c19 */ /* 0x000fe40008011604 */
[----:B------:R-:W-:-:S02]  /*1380*/  SHF.R.U32.HI R6, RZ, UR4, R6 ;  /* 0x00000004ff067c19 */ /* 0x000fc40008011606 */
[-C--:B------:R-:W-:Y:S02]  /*1390*/  LOP3.LUT R42, R14, R19.reuse, RZ, 0x30, !PT ;  /* 0x000000130e2a7212 */ /* 0x080fe400078e30ff */
[----:B------:R-:W-:Y:S02]  /*13a0*/  SHF.R.U32.HI R10, RZ, UR4, R10 ;  /* 0x00000004ff0a7c19 */ /* 0x000fe4000801160a */
[----:B------:R-:W-:Y:S01]  /*13b0*/  SEL R14, R37, 0x80000000, P4 ;  /* 0x80000000250e7807 */ /* 0x000fe20002000000 */
[----:B------:R-:W-:Y:S01]  /*13c0*/  IMAD R9, R42, 0x4, R11 ;  /* 0x000000042a097824 */ /* 0x000fe200078e020b */
[----:B------:R-:W-:Y:S02]  /*13d0*/  SHF.R.U32.HI R16, RZ, UR4, R7 ;  /* 0x00000004ff107c19 */ /* 0x000fe40008011607 */
[-C--:B------:R-:W-:Y:S02]  /*13e0*/  LOP3.LUT R40, R4, R19.reuse, RZ, 0x30, !PT ;  /* 0x0000001304287212 */ /* 0x080fe400078e30ff */
[-C--:B------:R-:W-:Y:S01]  /*13f0*/  LOP3.LUT R38, R6, R19.reuse, RZ, 0x30, !PT ;  /* 0x0000001306267212 */ /* 0x080fe200078e30ff */
[----:B------:R1:W-:Y:S01]  /*1400*/  ATOMS.POPC.INC.32 RZ, [R9+URZ] ;  /* 0x0000000009ff7f8c */ /* 0x0003e2000d8000ff */
[-C--:B------:R-:W-:Y:S01]  /*1410*/  LOP3.LUT R26, R10, R19.reuse, RZ, 0x30, !PT ;  /* 0x000000130a1a7212 */ /* 0x080fe200078e30ff */
[--C-:B------:R-:W-:Y:S01]  /*1420*/  IMAD R4, R40, 0x4, R11.reuse ;  /* 0x0000000428047824 */ /* 0x100fe200078e020b */
[----:B------:R-:W-:Y:S01]  /*1430*/  SHF.R.U32.HI R14, RZ, UR4, R14 ;  /* 0x00000004ff0e7c19 */ /* 0x000fe2000801160e */
[--C-:B------:R-:W-:Y:S01]  /*1440*/  IMAD R6, R38, 0x4, R11.reuse ;  /* 0x0000000426067824 */ /* 0x100fe200078e020b */
[-C--:B------:R-:W-:Y:S01]  /*1450*/  LOP3.LUT R16, R16, R19.reuse, RZ, 0x30, !PT ;  /* 0x0000001310107212 */ /* 0x080fe200078e30ff */
[--C-:B0-----:R-:W-:Y:S01]  /*1460*/  IMAD R8, R26, 0x4, R11.reuse ;  /* 0x000000041a087824 */ /* 0x101fe200078e020b */
[----:B------:R-:W-:Y:S01]  /*1470*/  LOP3.LUT R15, R14, R19, RZ, 0x30, !PT ;  /* 0x000000130e0f7212 */ /* 0x000fe200078e30ff */
[----:B------:R0:W-:Y:S01]  /*1480*/  ATOMS.POPC.INC.32 RZ, [R4+URZ] ;  /* 0x0000000004ff7f8c */ /* 0x0001e2000d8000ff */
[----:B------:R-:W-:Y:S01]  /*1490*/  ISETP.NE.AND P0, PT, R32, 0x7fffffff, PT ;  /* 0x7fffffff2000780c */ /* 0x000fe20003f05270 */
[--C-:B-1----:R-:W-:Y:S01]  /*14a0*/  IMAD R9, R16, 0x4, R11.reuse ;  /* 0x0000000410097824 */ /* 0x102fe200078e020b */
[----:B------:R-:W-:Y:S01]  /*14b0*/  ISETP.NE.AND P1, PT, R33, 0x7fffffff, PT ;  /* 0x7fffffff2100780c */ /* 0x000fe20003f25270 */
[----:B------:R1:W-:Y:S01]  /*14c0*/  ATOMS.POPC.INC.32 RZ, [R6+URZ] ;  /* 0x0000000006ff7f8c */ /* 0x0003e2000d8000ff */
[----:B------:R-:W-:Y:S01]  /*14d0*/  ISETP.NE.AND P2, PT, R30, 0x7fffffff, PT ;  /* 0x7fffffff1e00780c */ /* 0x000fe20003f45270 */
[----:B------:R-:W-:Y:S01]  /*14e0*/  IMAD R10, R15, 0x4, R11 ;  /* 0x000000040f0a7824 */ /* 0x000fe200078e020b */
[----:B------:R-:W-:Y:S01]  /*14f0*/  ISETP.NE.AND P3, PT, R31, 0x7fffffff, PT ;  /* 0x7fffffff1f00780c */ /* 0x000fe20003f65270 */
[----:B------:R2:W-:Y:S01]  /*1500*/  ATOMS.POPC.INC.32 RZ, [R8+URZ] ;  /* 0x0000000008ff7f8c */ /* 0x0005e2000d8000ff */
[----:B------:R-:W-:-:S02]  /*1510*/  ISETP.NE.AND P4, PT, R28, 0x7fffffff, PT ;  /* 0x7fffffff1c00780c */ /* 0x000fc40003f85270 */
[----:B0-----:R-:W-:Y:S01]  /*1520*/  SEL R4, R32, 0x80000000, P0 ;  /* 0x8000000020047807 */ /* 0x001fe20000000000 */
[----:B------:R0:W-:Y:S01]  /*1530*/  ATOMS.POPC.INC.32 RZ, [R9+URZ] ;  /* 0x0000000009ff7f8c */ /* 0x0001e2000d8000ff */
[----:B------:R-:W-:Y:S01]  /*1540*/  SEL R14, R30, 0x80000000, P2 ;  /* 0x800000001e0e7807 */ /* 0x000fe20001000000 */
[----:B-1----:R-:W1:Y:S01]  /*1550*/  LDC.64 R6, c[0x0][0x380] ;  /* 0x0000e000ff067b82 */ /* 0x002e620000000a00 */
[----:B------:R-:W-:Y:S01]  /*1560*/  SEL R20, R28, 0x80000000, P4 ;  /* 0x800000001c147807 */ /* 0x000fe20002000000 */
[----:B------:R3:W-:Y:S01]  /*1570*/  ATOMS.POPC.INC.32 RZ, [R10+URZ] ;  /* 0x000000000aff7f8c */ /* 0x0007e2000d8000ff */
[----:B--2---:R-:W-:Y:S02]  /*1580*/  SEL R8, R33, 0x80000000, P1 ;  /* 0x8000000021087807 */ /* 0x004fe40000800000 */
[----:B------:R-:W-:Y:S02]  /*1590*/  SHF.R.U32.HI R4, RZ, UR4, R4 ;  /* 0x00000004ff047c19 */ /* 0x000fe40008011604 */
[----:B0-----:R-:W-:-:S02]  /*15a0*/  SEL R9, R31, 0x80000000, P3 ;  /* 0x800000001f097807 */ /* 0x001fc40001800000 */
[----:B------:R-:W-:Y:S02]  /*15b0*/  SHF.R.U32.HI R8, RZ, UR4, R8 ;  /* 0x00000004ff087c19 */ /* 0x000fe40008011608 */
[----:B------:R-:W-:Y:S02]  /*15c0*/  SHF.R.U32.HI R14, RZ, UR4, R14 ;  /* 0x00000004ff0e7c19 */ /* 0x000fe4000801160e */
[----:B---3--:R-:W-:Y:S02]  /*15d0*/  SHF.R.U32.HI R10, RZ, UR4, R9 ;  /* 0x00000004ff0a7c19 */ /* 0x008fe40008011609 */
[----:B------:R-:W-:Y:S02]  /*15e0*/  SHF.R.U32.HI R20, RZ, UR4, R20 ;  /* 0x00000004ff147c19 */ /* 0x000fe40008011614 */
[-C--:B------:R-:W-:Y:S02]  /*15f0*/  LOP3.LUT R4, R4, R19.reuse, RZ, 0x30, !PT ;  /* 0x0000001304047212 */ /* 0x080fe400078e30ff */
[----:B------:R-:W-:-:S02]  /*1600*/  LOP3.LUT R8, R8, R19, RZ, 0x30, !PT ;  /* 0x0000001308087212 */ /* 0x000fc400078e30ff */
[-C--:B------:R-:W-:Y:S01]  /*1610*/  LOP3.LUT R9, R14, R19.reuse, RZ, 0x30, !PT ;  /* 0x000000130e097212 */ /* 0x080fe200078e30ff */
[--C-:B------:R-:W-:Y:S01]  /*1620*/  IMAD R29, R4, 0x4, R11.reuse ;  /* 0x00000004041d7824 */ /* 0x100fe200078e020b */
[----:B------:R-:W-:Y:S01]  /*1630*/  ISETP.GT.U32.AND P5, PT, R3, 0xff, PT ;  /* 0x000000ff0300780c */ /* 0x000fe20003fa4070 */
[--C-:B------:R-:W-:Y:S01]  /*1640*/  IMAD R49, R8, 0x4, R11.reuse ;  /* 0x0000000408317824 */ /* 0x100fe200078e020b */
[-C--:B------:R-:W-:Y:S01]  /*1650*/  LOP3.LUT R10, R10, R19.reuse, RZ, 0x30, !PT ;  /* 0x000000130a0a7212 */ /* 0x080fe200078e30ff */
[--C-:B------:R-:W-:Y:S01]  /*1660*/  IMAD R51, R9, 0x4, R11.reuse ;  /* 0x0000000409337824 */ /* 0x100fe200078e020b */
[----:B------:R-:W-:Y:S01]  /*1670*/  LOP3.LUT R14, R20, R19, RZ, 0x30, !PT ;  /* 0x00000013140e7212 */ /* 0x000fe200078e30ff */
[----:B------:R0:W-:Y:S01]  /*1680*/  ATOMS.POPC.INC.32 RZ, [R29+URZ] ;  /* 0x000000001dff7f8c */ /* 0x0001e2000d8000ff */
[----:B------:R-:W-:Y:S01]  /*1690*/  P2R R58, PR, RZ, 0x20 ;  /* 0x00000020ff3a7803 */ /* 0x000fe20000000000 */
[--C-:B------:R-:W-:Y:S02]  /*16a0*/  IMAD R53, R10, 0x4, R11.reuse ;  /* 0x000000040a357824 */ /* 0x100fe400078e020b */
[----:B------:R-:W-:Y:S01]  /*16b0*/  IMAD R11, R14, 0x4, R11 ;  /* 0x000000040e0b7824 */ /* 0x000fe200078e020b */
[----:B------:R0:W-:Y:S01]  /*16c0*/  ATOMS.POPC.INC.32 RZ, [R49+URZ] ;  /* 0x0000000031ff7f8c */ /* 0x0001e2000d8000ff */
[----:B------:R-:W-:-:S03]  /*16d0*/  IMAD.MOV.U32 R20, RZ, RZ, RZ ;  /* 0x000000ffff147224 */ /* 0x000fc600078e00ff */
[----:B------:R0:W-:Y:S04]  /*16e0*/  ATOMS.POPC.INC.32 RZ, [R51+URZ] ;  /* 0x0000000033ff7f8c */ /* 0x0001e8000d8000ff */
[----:B------:R0:W-:Y:S04]  /*16f0*/  ATOMS.POPC.INC.32 RZ, [R53+URZ] ;  /* 0x0000000035ff7f8c */ /* 0x0001e8000d8000ff */
[----:B------:R0:W-:Y:S01]  /*1700*/  ATOMS.POPC.INC.32 RZ, [R11+URZ] ;  /* 0x000000000bff7f8c */ /* 0x0001e2000d8000ff */
[----:B------:R-:W-:Y:S06]  /*1710*/  BAR.SYNC.DEFER_BLOCKING 0x0 ;  /* 0x0000000000007b1d */ /* 0x000fec0000010000 */
[----:B-1----:R-:W-:Y:S05]  /*1720*/  @P5 BRA `(.L_x_13) ;  /* 0x00000000008c5947 */ /* 0x002fea0003800000 */
[----:B0-----:R-:W-:Y:S04]  /*1730*/  LDS R11, [R22] ;  /* 0x00000000160b7984 */ /* 0x001fe80000000800 */
[----:B------:R-:W0:Y:S04]  /*1740*/  LDS R20, [R22+0x400] ;  /* 0x0004000016147984 */ /* 0x000e280000000800 */
[----:B------:R-:W1:Y:S04]  /*1750*/  LDS R56, [R22+0x800] ;  /* 0x0008000016387984 */ /* 0x000e680000000800 */
[----:B------:R-:W2:Y:S04]  /*1760*/  LDS R60, [R22+0xc00] ;  /* 0x000c0000163c7984 */ /* 0x000ea80000000800 */
[----:B------:R-:W3:Y:S04]  /*1770*/  LDS R62, [R22+0x1000] ;  /* 0x00100000163e7984 */ /* 0x000ee80000000800 */
[----:B------:R-:W4:Y:S04]  /*1780*/  LDS R64, [R22+0x1400] ;  /* 0x0014000016407984 */ /* 0x000f280000000800 */
[----:B------:R-:W5:Y:S04]  /*1790*/  LDS R66, [R22+0x1800] ;  /* 0x0018000016427984 */ /* 0x000f680000000800 */
[----:B------:R-:W5:Y:S04]  /*17a0*/  LDS R68, [R22+0x1c00] ;  /* 0x001c000016447984 */ /* 0x000f680000000800 */
[----:B------:R-:W5:Y:S04]  /*17b0*/  LDS R70, [R22+0x2000] ;  /* 0x0020000016467984 */ /* 0x000f680000000800 */
[----:B------:R-:W5:Y:S04]  /*17c0*/  LDS R72, [R22+0x2400] ;  /* 0x0024000016487984 */ /* 0x000f680000000800 */
[----:B------:R-:W5:Y:S01]  /*17d0*/  LDS R74, [R22+0x2800] ;  /* 0x00280000164a7984 */ /* 0x000f620000000800 */
[----:B0-----:R-:W-:-:S03]  /*17e0*/  IMAD.IADD R29, R11, 0x1, R20 ;  /* 0x000000010b1d7824 */ /* 0x001fc600078e0214 */
[----:B------:R0:W-:Y:S01]  /*17f0*/  STS [R22+0x400], R11 ;  /* 0x0004000b16007388 */ /* 0x0001e20000000800 */
[----:B-1----:R-:W-:-:S03]  /*1800*/  IMAD.IADD R49, R29, 0x1, R56 ;  /* 0x000000011d317824 */ /* 0x002fc600078e0238 */
[----:B------:R-:W1:Y:S01]  /*1810*/  LDS R20, [R22+0x2c00] ;  /* 0x002c000016147984 */ /* 0x000e620000000800 */
[----:B--2---:R-:W-:-:S03]  /*1820*/  IMAD.IADD R51, R49, 0x1, R60 ;  /* 0x0000000131337824 */ /* 0x004fc600078e023c */
[----:B------:R2:W-:Y:S01]  /*1830*/  STS [R22+0x800], R29 ;  /* 0x0008001d16007388 */ /* 0x0005e20000000800 */
[----:B---3--:R-:W-:-:S03]  /*1840*/  IMAD.IADD R53, R51, 0x1, R62 ;  /* 0x0000000133357824 */ /* 0x008fc600078e023e */
[----:B------:R3:W-:Y:S01]  /*1850*/  STS [R22+0xc00], R49 ;  /* 0x000c003116007388 */ /* 0x0007e20000000800 */
[----:B----4-:R-:W-:-:S03]  /*1860*/  IMAD.IADD R55, R53, 0x1, R64 ;  /* 0x0000000135377824 */ /* 0x010fc600078e0240 */
[----:B------:R3:W-:Y:S01]  /*1870*/  STS [R22+0x1000], R51 ;  /* 0x0010003316007388 */ /* 0x0007e20000000800 */
[----:B-----5:R-:W-:-:S03]  /*1880*/  IMAD.IADD R57, R55, 0x1, R66 ;  /* 0x0000000137397824 */ /* 0x020fc600078e0242 */
[----:B------:R3:W-:Y:S01]  /*1890*/  STS [R22+0x1400], R53 ;  /* 0x0014003516007388 */ /* 0x0007e20000000800 */
[----:B------:R-:W-:-:S03]  /*18a0*/  IMAD.IADD R59, R57, 0x1, R68 ;  /* 0x00000001393b7824 */ /* 0x000fc600078e0244 */
[----:B------:R3:W-:Y:S01]  /*18b0*/  STS [R22+0x1800], R55 ;  /* 0x0018003716007388 */ /* 0x0007e20000000800 */
[----:B------:R-:W-:-:S03]  /*18c0*/  IMAD.IADD R61, R59, 0x1, R70 ;  /* 0x000000013b3d7824 */ /* 0x000fc600078e0246 */
[----:B------:R3:W-:Y:S01]  /*18d0*/  STS [R22+0x1c00], R57 ;  /* 0x001c003916007388 */ /* 0x0007e20000000800 */
[----:B0-----:R-:W-:-:S03]  /*18e0*/  IMAD.IADD R11, R61, 0x1, R72 ;  /* 0x000000013d0b7824 */ /* 0x001fc600078e0248 */
[----:B------:R3:W-:Y:S01]  /*18f0*/  STS [R22+0x2000], R59 ;  /* 0x0020003b16007388 */ /* 0x0007e20000000800 */
[----:B--2---:R-:W-:-:S03]  /*1900*/  IMAD.IADD R29, R11, 0x1, R74 ;  /* 0x000000010b1d7824 */ /* 0x004fc600078e024a */
[----:B------:R3:W-:Y:S04]  /*1910*/  STS [R22+0x2400], R61 ;  /* 0x0024003d16007388 */ /* 0x0007e80000000800 */
[----:B------:R3:W-:Y:S04]  /*1920*/  STS [R22+0x2800], R11 ;  /* 0x0028000b16007388 */ /* 0x0007e80000000800 */
[----:B------:R3:W-:Y:S01]  /*1930*/  STS [R22], RZ ;  /* 0x000000ff16007388 */ /* 0x0007e20000000800 */
[----:B-1----:R-:W-:-:S03]  /*1940*/  IMAD.IADD R20, R29, 0x1, R20 ;  /* 0x000000011d147824 */ /* 0x002fc600078e0214 */
[----:B------:R3:W-:Y:S04]  /*1950*/  STS [R22+0x2c00], R29 ;  /* 0x002c001d16007388 */ /* 0x0007e80000000800 */
.L_x_13:
[----:B------:R-:W-:Y:S05]  /*1960*/  BSYNC.RECONVERGENT B0 ;  /* 0x0000000000007941 */ /* 0x000fea0003800200 */
.L_x_12:
[C---:B------:R-:W-:Y:S01]  /*1970*/  ISETP.NE.AND P0, PT, R20.reuse, 0x1980, PT ;  /* 0x000019801400780c */ /* 0x040fe20003f05270 */
[----:B0--3--:R-:W-:Y:S01]  /*1980*/  IMAD R29, R5, 0x100, R3 ;  /* 0x00000100051d7824 */ /* 0x009fe200078e0203 */
[----:B------:R-:W-:Y:S01]  /*1990*/  @!P5 LOP3.LUT R49, R20, 0x40000000, RZ, 0xfc, !PT ;  /* 0x400000001431d812 */ /* 0x000fe200078efcff */
[----:B------:R-:W-:Y:S01]  /*19a0*/  IMAD R21, R21, 0x11, RZ ;  /* 0x0000001115157824 */ /* 0x000fe200078e02ff */
[----:B------:R-:W-:Y:S01]  /*19b0*/  ISETP.LT.U32.AND P0, PT, R3, 0x100, !P0 ;  /* 0x000001000300780c */ /* 0x000fe20004701070 */
[----:B------:R-:W-:-:S03]  /*19c0*/  IMAD.WIDE R6, R29, 0x4, R6 ;  /* 0x000000041d067825 */ /* 0x000fc600078e0206 */
[----:B------:R-:W-:Y:S02]  /*19d0*/  LOP3.LUT R11, R21, R50, RZ, 0xfc, !PT ;  /* 0x00000032150b7212 */ /* 0x000fe400078efcff */
[----:B------:R0:W-:Y:S07]  /*19e0*/  @!P5 STG.E.STRONG.SYS desc[UR6][R6.64], R49 ;  /* 0x000000310600d986 */ /* 0x0001ee000c115906 */
[----:B------:R-:W-:Y:S06]  /*19f0*/  BAR.RED.OR.DEFER_BLOCKING 0x0, P0 ;  /* 0x0000000000007b1d */ /* 0x000fec0000014800 */
[----:B------:R-:W1:Y:S02]  /*1a00*/  B2R.RESULT RZ, P0 ;  /* 0x0000000000ff731c */ /* 0x000e640000004000 */
[----:B01----:R-:W-:Y:S05]  /*1a10*/  @!P0 BRA `(.L_x_14) ;  /* 0x00000014008c8947 */ /* 0x003fea0003800000 */
[----:B------:R-:W0:Y:S01]  /*1a20*/  LDCU.64 UR4, c[0x0][0x3b8] ;  /* 0x00007700ff0477ac */ /* 0x000e220008000a00 */
[----:B------:R-:W-:Y:S01]  /*1a30*/  IADD3 R0, P0, PT, R18, R11, RZ ;  /* 0x0000000b12007210 */ /* 0x000fe20007f1e0ff */
[----:B------:R-:W-:Y:S01]  /*1a40*/  BSSY B1, `(.L_x_15) ;  /* 0x0000033000017945 */ /* 0x000fe20003800000 */
[----:B------:R-:W-:-:S03]  /*1a50*/  IMAD R19, R3, 0x8, R23 ;  /* 0x0000000803137824 */ /* 0x000fc600078e0217 */
[----:B------:R-:W-:Y:S01]  /*1a60*/  IMAD.X R47, RZ, RZ, R47, P0 ;  /* 0x000000ffff2f7224 */ /* 0x000fe200000e062f */
[----:B0-----:R-:W-:-:S04]  /*1a70*/  LEA R8, P0, R0, UR4, 0x2 ;  /* 0x0000000400087c11 */ /* 0x001fc8000f8010ff */
[----:B------:R-:W-:Y:S01]  /*1a80*/  LEA.HI.X R9, R0, UR5, R47, 0x2, P0 ;  /* 0x0000000500097c11 */ /* 0x000fe200080f142f */
[----:B------:R-:W-:Y:S08]  /*1a90*/  @P5 BRA `(.L_x_16) ;  /* 0x0000000000b45947 */ /* 0x000ff00003800000 */
[----:B------:R-:W0:Y:S02]  /*1aa0*/  LDCU.64 UR4, c[0x0][0x398] ;  /* 0x00007300ff0477ac */ /* 0x000e240008000a00 */
[----:B0-----:R-:W-:-:S04]  /*1ab0*/  LEA R46, P0, R3, UR4, 0x3 ;  /* 0x00000004032e7c11 */ /* 0x001fc8000f8018ff */
[----:B------:R-:W-:-:S05]  /*1ac0*/  LEA.HI.X R47, R3, UR5, RZ, 0x3, P0 ;  /* 0x00000005032f7c11 */ /* 0x000fca00080f1cff */
[----:B------:R-:W2:Y:S01]  /*1ad0*/  LDG.E.64 R14, desc[UR6][R46.64] ;  /* 0x000000062e0e7981 */ /* 0x000ea2000c1e1b00 */
[----:B------:R-:W-:-:S04]  /*1ae0*/  ISETP.GT.U32.AND P0, PT, R3, R45, PT ;  /* 0x0000002d0300720c */ /* 0x000fc80003f04070 */
[----:B------:R-:W-:-:S04]  /*1af0*/  SEL R21, RZ, 0x1980, !P0 ;  /* 0x00001980ff157807 */ /* 0x000fc80004000000 */
[----:B--2---:R-:W-:Y:S01]  /*1b00*/  IADD3 R14, P0, PT, R14, -R21, RZ ;  /* 0x800000150e0e7210 */ /* 0x004fe20007f1e0ff */
[----:B------:R-:W-:-:S03]  /*1b10*/  IMAD.MOV.U32 R21, RZ, RZ, R20 ;  /* 0x000000ffff157224 */ /* 0x000fc600078e0014 */
[----:B------:R-:W-:Y:S02]  /*1b20*/  IADD3.X R15, PT, PT, R15, -0x1, RZ, P0, !PT ;  /* 0xffffffff0f0f7810 */ /* 0x000fe400007fe4ff */
[----:B------:R-:W-:-:S03]  /*1b30*/  ISETP.GE.AND P0, PT, R5, 0x1, PT ;  /* 0x000000010500780c */ /* 0x000fc60003f06270 */
[----:B------:R0:W-:Y:S10]  /*1b40*/  STS.64 [R19+0x6600], R14 ;  /* 0x0066000e13007388 */ /* 0x0001f40000000a00 */
[----:B------:R-:W-:Y:S05]  /*1b50*/  @!P0 BRA `(.L_x_17) ;  /* 0x00000000006c8947 */ /* 0x000fea0003800000 */
[----:B------:R-:W-:Y:S01]  /*1b60*/  BSSY B0, `(.L_x_18) ;  /* 0x0000019000007945 */ /* 0x000fe20003800000 */
[----:B------:R-:W-:Y:S02]  /*1b70*/  IMAD.MOV.U32 R0, RZ, RZ, -0x1 ;  /* 0xffffffffff007424 */ /* 0x000fe400078e00ff */
[----:B------:R-:W-:Y:S02]  /*1b80*/  IMAD.MOV.U32 R4, RZ, RZ, R5 ;  /* 0x000000ffff047224 */ /* 0x000fe400078e0005 */
[----:B------:R-:W-:-:S07]  /*1b90*/  IMAD.MOV.U32 R21, RZ, RZ, R20 ;  /* 0x000000ffff157224 */ /* 0x000fce00078e0014 */
.L_x_22:
[----:B0-----:R-:W0:Y:S01]  /*1ba0*/  LDC.64 R14, c[0x0][0x380] ;  /* 0x0000e000ff0e7b82 */ /* 0x001e220000000a00 */
[----:B------:R-:W-:Y:S01]  /*1bb0*/  VIADD R47, R4, 0xffffffff ;  /* 0xffffffff042f7836 */ /* 0x000fe20000000000 */
[----:B------:R-:W-:Y:S03]  /*1bc0*/  BSSY B2, `(.L_x_19) ;  /* 0x0000008000027945 */ /* 0x000fe60003800000 */
[----:B------:R-:W-:-:S04]  /*1bd0*/  IMAD R29, R47, 0x100, R3 ;  /* 0x000001002f1d7824 */ /* 0x000fc800078e0203 */
[----:B0-----:R-:W-:-:S07]  /*1be0*/  IMAD.WIDE R14, R29, 0x4, R14 ;  /* 0x000000041d0e7825 */ /* 0x001fce00078e020e */
.L_x_20:
[----:B------:R-:W-:Y:S05]  /*1bf0*/  YIELD ;  /* 0x0000000000007946 */ /* 0x000fea0003800000 */
[----:B------:R0:W-:Y:S06]  /*1c00*/  MEMBAR.SC.CTA ;  /* 0x0000000000007992 */ /* 0x0001ec0000000000 */
[----:B0-----:R-:W2:Y:S02]  /*1c10*/  LDG.E.STRONG.SYS R10, desc[UR6][R14.64] ;  /* 0x000000060e0a7981 */ /* 0x001ea4000c1f5900 */
[----:B--2---:R-:W-:-:S13]  /*1c20*/  ISETP.NE.AND P0, PT, R10, RZ, PT ;  /* 0x000000ff0a00720c */ /* 0x004fda0003f05270 */
[----:B------:R-:W-:Y:S05]  /*1c30*/  @!P0 BRA `(.L_x_20) ;  /* 0xfffffffc00ec8947 */ /* 0x000fea000383ffff */
[----:B------:R-:W-:Y:S05]  /*1c40*/  BSYNC B2 ;  /* 0x0000000000027941 */ /* 0x000fea0003800000 */
.L_x_19:
[----:B------:R-:W-:Y:S01]  /*1c50*/  BSSY.RECONVERGENT B2, `(.L_x_21) ;  /* 0x0000006000027945 */ /* 0x000fe20003800200 */
[C---:B------:R-:W-:Y:S02]  /*1c60*/  ISETP.GT.AND P0, PT, R10.reuse, -0x1, PT ;  /* 0xffffffff0a00780c */ /* 0x040fe40003f04270 */
[----:B------:R-:W-:Y:S01]  /*1c70*/  LOP3.LUT R10, R10, 0x3fffffff, RZ, 0xc0, !PT ;  /* 0x3fffffff0a0a7812 */ /* 0x000fe200078ec0ff */
[----:B------:R-:W-:Y:S05]  /*1c80*/  WARPSYNC.EXCLUSIVE R0 ;  /* 0x0000000000007348 */ /* 0x000fea0003a00000 */
[----:B------:R-:W-:-:S05]  /*1c90*/  IMAD.IADD R21, R10, 0x1, R21 ;  /* 0x000000010a157824 */ /* 0x000fca00078e0215 */
[----:B------:R-:W-:-:S07]  /*1ca0*/  VOTE.ANY R0, PT, P0 ;  /* 0x0000000000007806 */ /* 0x000fce00000e0100 */
[----:B------:R-:W-:Y:S05]  /*1cb0*/  BSYNC.RECONVERGENT B2 ;  /* 0x0000000000027941 */ /* 0x000fea0003800200 */
.L_x_21:
[----:B------:R-:W-:Y:S01]  /*1cc0*/  ISETP.GT.U32.AND P1, PT, R4, 0x1, PT ;  /* 0x000000010400780c */ /* 0x000fe20003f24070 */
[----:B------:R-:W-:-:S12]  /*1cd0*/  IMAD.MOV.U32 R4, RZ, RZ, R47 ;  /* 0x000000ffff047224 */ /* 0x000fd800078e002f */
[----:B------:R-:W-:Y:S05]  /*1ce0*/  @P0 BRA P1, `(.L_x_22) ;  /* 0xfffffffc00ac0947 */ /* 0x000fea000083ffff */
[----:B------:R-:W-:Y:S05]  /*1cf0*/  BSYNC B0 ;  /* 0x0000000000007941 */ /* 0x000fea0003800000 */
.L_x_18:
[----:B------:R1:W2:Y:S02]  /*1d00*/  LDS.64 R14, [R19+0x6600] ;  /* 0x00660000130e7984 */ /* 0x0002a40000000a00 */
.L_x_17:
[C---:B------:R-:W-:Y:S01]  /*1d10*/  IMAD.IADD R29, R21.reuse, 0x1, -R20 ;  /* 0x00000001151d7824 */ /* 0x040fe200078e0a14 */
[----:B------:R-:W-:-:S04]  /*1d20*/  LOP3.LUT R21, R21, 0x80000000, RZ, 0xfc, !PT ;  /* 0x8000000015157812 */ /* 0x000fc800078efcff */
[C---:B0-2---:R-:W-:Y:S01]  /*1d30*/  IADD3 R14, P0, PT, R29.reuse, R14, RZ ;  /* 0x0000000e1d0e7210 */ /* 0x045fe20007f1e0ff */
[----:B------:R0:W-:Y:S03]  /*1d40*/  STG.E.STRONG.SYS desc[UR6][R6.64], R21 ;  /* 0x0000001506007986 */ /* 0x0001e6000c115906 */
[----:B------:R-:W-:-:S05]  /*1d50*/  LEA.HI.X.SX32 R15, R29, R15, 0x1, P0 ;  /* 0x0000000f1d0f7211 */ /* 0x000fca00000f0eff */
[----:B------:R0:W-:Y:S04]  /*1d60*/  STS.64 [R19+0x6600], R14 ;  /* 0x0066000e13007388 */ /* 0x0001e80000000a00 */
.L_x_16:
[----:B------:R-:W-:Y:S05]  /*1d70*/  BSYNC B1 ;  /* 0x0000000000017941 */ /* 0x000fea0003800000 */
.L_x_15:
[----:B------:R-:W2:Y:S01]  /*1d80*/  LDC R0, c[0x0][0x3c0] ;  /* 0x0000f000ff007b82 */ /* 0x000ea20000000800 */
[----:B------:R-:W-:Y:S01]  /*1d90*/  IMAD.MOV.U32 R16, RZ, RZ, -0x1 ;  /* 0xffffffffff107424 */ /* 0x000fe200078e00ff */
[----:B------:R-:W-:Y:S01]  /*1da0*/  ISETP.GT.AND P0, PT, R13, -0x1, PT ;  /* 0xffffffff0d00780c */ /* 0x000fe20003f04270 */
[----:B------:R-:W-:Y:S01]  /*1db0*/  IMAD R23, R45, 0x8, R23 ;  /* 0x000000082d177824 */ /* 0x000fe200078e0217 */
[----:B------:R-:W-:Y:S02]  /*1dc0*/  ISETP.GT.AND P3, PT, R12, -0x1, PT ;  /* 0xffffffff0c00780c */ /* 0x000fe40003f64270 */
[----:B------:R-:W-:Y:S02]  /*1dd0*/  SEL R4, R16, 0x80000000, P0 ;  /* 0x8000000010047807 */ /* 0x000fe40000000000 */
[----:B0-----:R-:W0:Y:S01]  /*1de0*/  LDC.64 R6, c[0x0][0x390] ;  /* 0x0000e400ff067b82 */ /* 0x001e220000000a00 */
[----:B------:R-:W-:Y:S02]  /*1df0*/  ISETP.GT.AND P4, PT, R43, -0x1, PT ;  /* 0xffffffff2b00780c */ /* 0x000fe40003f84270 */
[----:B------:R-:W-:-:S02]  /*1e00*/  ISETP.GT.AND P2, PT, R24, -0x1, PT ;  /* 0xffffffff1800780c */ /* 0x000fc40003f44270 */
[----:B------:R-:W-:Y:S02]  /*1e10*/  LOP3.LUT R13, R4, R13, RZ, 0x3c, !PT ;  /* 0x0000000d040d7212 */ /* 0x000fe400078e3cff */
[C---:B------:R-:W-:Y:S02]  /*1e20*/  SEL R15, R16.reuse, 0x80000000, P3 ;  /* 0x80000000100f7807 */ /* 0x040fe40001800000 */
[C---:B------:R-:W-:Y:S02]  /*1e30*/  SEL R4, R16.reuse, 0x80000000, P4 ;  /* 0x8000000010047807 */ /* 0x040fe40002000000 */
[----:B------:R-:W-:Y:S02]  /*1e40*/  SEL R21, R16, 0x80000000, P2 ;  /* 0x8000000010157807 */ /* 0x000fe40001000000 */
[----:B------:R-:W-:Y:S02]  /*1e50*/  LOP3.LUT R12, R15, R12, RZ, 0x3c, !PT ;  /* 0x0000000c0f0c7212 */ /* 0x000fe400078e3cff */
[----:B------:R-:W-:-:S02]  /*1e60*/  LOP3.LUT R43, R4, R43, RZ, 0x3c, !PT ;  /* 0x0000002b042b7212 */ /* 0x000fc400078e3cff */
[----:B--2---:R-:W-:Y:S02]  /*1e70*/  ISETP.GE.AND P0, PT, R35, R0, PT ;  /* 0x000000002300720c */ /* 0x004fe40003f06270 */
[----:B------:R-:W-:Y:S02]  /*1e80*/  LOP3.LUT R24, R21, R24, RZ, 0x3c, !PT ;  /* 0x0000001815187212 */ /* 0x000fe400078e3cff */
[----:B0-----:R-:W-:-:S04]  /*1e90*/  ISETP.EQ.U32.AND P1, PT, R6, RZ, PT ;  /* 0x000000ff0600720c */ /* 0x001fc80003f22070 */
[----:B------:R-:W-:Y:S02]  /*1ea0*/  ISETP.EQ.OR.EX P0, PT, R7, RZ, !P0, P1 ;  /* 0x000000ff0700720c */ /* 0x000fe40004702710 */
[----:B------:R-:W-:Y:S02]  /*1eb0*/  ISETP.GT.AND P1, PT, R27, -0x1, PT ;  /* 0xffffffff1b00780c */ /* 0x000fe40003f24270 */
[----:B------:R-:W-:Y:S02]  /*1ec0*/  ISETP.GT.U32.OR P0, PT, R3, 0xff, P0 ;  /* 0x000000ff0300780c */ /* 0x000fe40000704470 */
[----:B------:R-:W-:-:S04]  /*1ed0*/  SEL R10, R16, 0x80000000, P1 ;  /* 0x80000000100a7807 */ /* 0x000fc80000800000 */
[----:B------:R-:W-:-:S07]  /*1ee0*/  LOP3.LUT R27, R10, R27, RZ, 0x3c, !PT ;  /* 0x0000001b0a1b7212 */ /* 0x000fce00078e3cff */
[----:B------:R-:W-:Y:S05]  /*1ef0*/  @P0 BRA `(.L_x_23) ;  /* 0x0000000000240947 */ /* 0x000fea0003800000 */
[----:B------:R-:W0:Y:S01]  /*1f00*/  LDS.64 R14, [R19+0x6600] ;  /* 0x00660000130e7984 */ /* 0x000e220000000a00 */
[C---:B------:R-:W-:Y:S02]  /*1f10*/  ISETP.GT.U32.AND P0, PT, R3.reuse, R45, PT ;  /* 0x0000002d0300720c */ /* 0x040fe40003f04070 */
[----:B------:R-:W-:Y:S02]  /*1f20*/  SHF.R.S32.HI R21, RZ, 0x1f, R20 ;  /* 0x0000001fff157819 */ /* 0x000fe40000011414 */
[----:B------:R-:W-:Y:S02]  /*1f30*/  SEL R29, RZ, 0x1980, !P0 ;  /* 0x00001980ff1d7807 */ /* 0x000fe40004000000 */
[----:B------:R-:W-:-:S04]  /*1f40*/  LEA R6, P2, R3, R6, 0x3 ;  /* 0x0000000603067211 */ /* 0x000fc800078418ff */
[----:B------:R-:W-:Y:S02]  /*1f50*/  LEA.HI.X R7, R3, R7, RZ, 0x3, P2 ;  /* 0x0000000703077211 */ /* 0x000fe400010f1cff */
[----:B0-----:R-:W-:-:S04]  /*1f60*/  IADD3 R20, P0, P1, R14, R29, R20 ;  /* 0x0000001d0e147210 */ /* 0x001fc8000791e014 */
[----:B------:R-:W-:-:S05]  /*1f70*/  IADD3.X R21, PT, PT, R15, RZ, R21, P0, P1 ;  /* 0x000000ff0f157210 */ /* 0x000fca00007e2415 */
[----:B------:R0:W-:Y:S04]  /*1f80*/  STG.E.64 desc[UR6][R6.64], R20 ;  /* 0x0000001406007986 */ /* 0x0001e8000c101b06 */
.L_x_23:
[----:B------:R-:W-:Y:S05]  /*1f90*/  WARPSYNC.ALL ;  /* 0x0000000000007948 */ /* 0x000fea0003800000 */
[----:B------:R-:W-:Y:S01]  /*1fa0*/  BAR.SYNC.DEFER_BLOCKING 0x0 ;  /* 0x0000000000007b1d */ /* 0x000fe20000010000 */
[----:B------:R-:W-:Y:S02]  /*1fb0*/  ISETP.GT.AND P0, PT, R25, -0x1, PT ;  /* 0xffffffff1900780c */ /* 0x000fe40003f04270 */
[----:B------:R-:W-:Y:S02]  /*1fc0*/  ISETP.GT.AND P1, PT, R17, -0x1, PT ;  /* 0xffffffff1100780c */ /* 0x000fe40003f24270 */
[----:B------:R-:W-:-:S02]  /*1fd0*/  SEL R4, R16, 0x80000000, P0 ;  /* 0x8000000010047807 */ /* 0x000fc40000000000 */
[----:B------:R-:W-:Y:S02]  /*1fe0*/  ISETP.GT.AND P0, PT, R39, -0x1, PT ;  /* 0xffffffff2700780c */ /* 0x000fe40003f04270 */
[----:B------:R-:W-:Y:S02]  /*1ff0*/  ISETP.GT.AND P2, PT, R41, -0x1, PT ;  /* 0xffffffff2900780c */ /* 0x000fe40003f44270 */
[----:B------:R-:W-:Y:S02]  /*2000*/  ISETP.GT.AND P3, PT, R36, -0x1, PT ;  /* 0xffffffff2400780c */ /* 0x000fe40003f64270 */
[----:B------:R-:W-:Y:S02]  /*2010*/  LOP3.LUT R25, R4, R25, RZ, 0x3c, !PT ;  /* 0x0000001904197212 */ /* 0x000fe400078e3cff */
[----:B------:R-:W-:Y:S02]  /*2020*/  SEL R4, R16, 0x80000000, P0 ;  /* 0x8000000010047807 */ /* 0x000fe40000000000 */
[----:B------:R-:W-:-:S02]  /*2030*/  ISETP.GT.AND P0, PT, R35, R0, PT ;  /* 0x000000002300720c */ /* 0x000fc40003f04270 */
[C---:B0-----:R-:W-:Y:S02]  /*2040*/  SEL R6, R16.reuse, 0x80000000, P1 ;  /* 0x8000000010067807 */ /* 0x041fe40000800000 */
[C---:B------:R-:W-:Y:S02]  /*2050*/  SEL R10, R16.reuse, 0x80000000, P2 ;  /* 0x80000000100a7807 */ /* 0x040fe40001000000 */
[----:B------:R-:W-:Y:S01]  /*2060*/  SEL R7, R16, 0x80000000, P3 ;  /* 0x8000000010077807 */ /* 0x000fe20001800000 */
[----:B------:R0:W2:Y:S01]  /*2070*/  LDS.64 R2, [R23+0x6600] ;  /* 0x0066000017027984 */ /* 0x0000a20000000a00 */
[----:B------:R-:W-:Y:S02]  /*2080*/  ISETP.GT.AND P1, PT, R34, -0x1, PT ;  /* 0xffffffff2200780c */ /* 0x000fe40003f24270 */
[----:B------:R-:W-:Y:S02]  /*2090*/  ISETP.GT.AND P2, PT, R37, -0x1, PT ;  /* 0xffffffff2500780c */ /* 0x000fe40003f44270 */
[----:B------:R-:W-:-:S02]  /*20a0*/  ISETP.GT.AND P3, PT, R32, -0x1, PT ;  /* 0xffffffff2000780c */ /* 0x000fc40003f64270 */
[----:B------:R-:W-:Y:S02]  /*20b0*/  LOP3.LUT R21, R6, R17, RZ, 0x3c, !PT ;  /* 0x0000001106157212 */ /* 0x000fe400078e3cff */
[----:B------:R-:W-:Y:S02]  /*20c0*/  LOP3.LUT R29, R7, R36, RZ, 0x3c, !PT ;  /* 0x00000024071d7212 */ /* 0x000fe400078e3cff */
[C---:B------:R-:W-:Y:S02]  /*20d0*/  SEL R7, R16.reuse, 0x80000000, P1 ;  /* 0x8000000010077807 */ /* 0x040fe40000800000 */
[C---:B------:R-:W-:Y:S02]  /*20e0*/  SEL R6, R16.reuse, 0x80000000, P2 ;  /* 0x8000000010067807 */ /* 0x040fe40001000000 */
[----:B------:R-:W-:Y:S02]  /*20f0*/  SEL R15, R16, 0x80000000, P3 ;  /* 0x80000000100f7807 */ /* 0x000fe40001800000 */
[----:B------:R-:W-:-:S02]  /*2100*/  ISETP.GT.AND P1, PT, R33, -0x1, PT ;  /* 0xffffffff2100780c */ /* 0x000fc40003f24270 */
[----:B------:R-:W-:Y:S02]  /*2110*/  ISETP.GT.AND P2, PT, R30, -0x1, PT ;  /* 0xffffffff1e00780c */ /* 0x000fe40003f44270 */
[----:B------:R-:W-:Y:S02]  /*2120*/  ISETP.GT.AND P3, PT, R31, -0x1, PT ;  /* 0xffffffff1f00780c */ /* 0x000fe40003f64270 */
[----:B------:R-:W-:Y:S02]  /*2130*/  ISETP.GT.AND P4, PT, R28, -0x1, PT ;  /* 0xffffffff1c00780c */ /* 0x000fe40003f84270 */
[----:B------:R-:W-:Y:S02]  /*2140*/  LOP3.LUT R39, R4, R39, RZ, 0x3c, !PT ;  /* 0x0000002704277212 */ /* 0x000fe400078e3cff */
[----:B0-----:R-:W-:Y:S02]  /*2150*/  LOP3.LUT R23, R7, R34, RZ, 0x3c, !PT ;  /* 0x0000002207177212 */ /* 0x001fe400078e3cff */
[----:B------:R-:W-:-:S02]  /*2160*/  LOP3.LUT R37, R6, R37, RZ, 0x3c, !PT ;  /* 0x0000002506257212 */ /* 0x000fc400078e3cff */
[----:B------:R-:W-:Y:S02]  /*2170*/  LOP3.LUT R45, R15, R32, RZ, 0x3c, !PT ;  /* 0x000000200f2d7212 */ /* 0x000fe400078e3cff */
[C---:B------:R-:W-:Y:S02]  /*2180*/  SEL R4, R16.reuse, 0x80000000, P1 ;  /* 0x8000000010047807 */ /* 0x040fe40000800000 */
[C---:B------:R-:W-:Y:S02]  /*2190*/  SEL R7, R16.reuse, 0x80000000, P2 ;  /* 0x8000000010077807 */ /* 0x040fe40001000000 */
[C---:B------:R-:W-:Y:S02]  /*21a0*/  SEL R6, R16.reuse, 0x80000000, P3 ;  /* 0x8000000010067807 */ /* 0x040fe40001800000 */
[----:B------:R-:W-:Y:S02]  /*21b0*/  SEL R15, R16, 0x80000000, P4 ;  /* 0x80000000100f7807 */ /* 0x000fe40002000000 */
[----:B------:R-:W-:-:S02]  /*21c0*/  LOP3.LUT R41, R10, R41, RZ, 0x3c, !PT ;  /* 0x000000290a297212 */ /* 0x000fc400078e3cff */
[----:B------:R-:W-:Y:S02]  /*21d0*/  LOP3.LUT R33, R4, R33, RZ, 0x3c, !PT ;  /* 0x0000002104217212 */ /* 0x000fe400078e3cff */
[----:B------:R-:W-:Y:S02]  /*21e0*/  LOP3.LUT R35, R7, R30, RZ, 0x3c, !PT ;  /* 0x0000001e07237212 */ /* 0x000fe400078e3cff */
[----:B------:R-:W-:Y:S02]  /*21f0*/  LOP3.LUT R31, R6, R31, RZ, 0x3c, !PT ;  /* 0x0000001f061f7212 */ /* 0x000fe400078e3cff */
[----:B------:R-:W-:Y:S01]  /*2200*/  LOP3.LUT R47, R15, R28, RZ, 0x3c, !PT ;  /* 0x0000001c0f2f7212 */ /* 0x000fe200078e3cff */
[----:B--2---:R-:W-:Y:S06]  /*2210*/  @P0 BRA `(.L_x_24) ;  /* 0x00000000005c0947 */ /* 0x004fec0003800000 */
[----:B------:R-:W0:Y:S01]  /*2220*/  LDCU.64 UR4, c[0x0][0x3a0] ;  /* 0x00007400ff0477ac */ /* 0x000e220008000a00 */
[----:B------:R-:W-:-:S05]  /*2230*/  IADD3 R4, P1, PT, R11, R2, RZ ;  /* 0x000000020b047210 */ /* 0x000fca0007f3e0ff */
[----:B------:R-:W-:Y:S01]  /*2240*/  IMAD.X R7, RZ, RZ, R3, P1 ;  /* 0x000000ffff077224 */ /* 0x000fe200008e0603 */
[----:B0-----:R-:W-:-:S04]  /*2250*/  LEA R2, P1, R4, UR4, 0x2 ;  /* 0x0000000404027c11 */ /* 0x001fc8000f8210ff */
[----:B------:R-:W-:-:S05]  /*2260*/  LEA.HI.X R3, R4, UR5, R7, 0x2, P1 ;  /* 0x0000000504037c11 */ /* 0x000fca00088f1407 */
[----:B------:R0:W-:Y:S04]  /*2270*/  STG.E desc[UR6][R2.64], R13 ;  /* 0x0000000d02007986 */ /* 0x0001e8000c101906 */
        /* <DEDUP_REMOVED lines=15> */
[----:B------:R0:W-:Y:S01]  /*2370*/  STG.E desc[UR6][R2.64+0x800], R47 ;  /* 0x0008002f02007986 */ /* 0x0001e2000c101906 */
[----:B------:R-:W-:Y:S05]  /*2380*/  BRA `(.L_x_25) ;  /* 0x0000000000e07947 */ /* 0x000fea0003800000 */
.L_x_24:
[----:B------:R-:W0:Y:S01]  /*2390*/  LDCU.64 UR4, c[0x0][0x3a0] ;  /* 0x00007400ff0477ac */ /* 0x000e220008000a00 */
[----:B------:R-:W-:Y:S01]  /*23a0*/  IMAD R6, R5, -0x1980, R0 ;  /* 0xffffe68005067824 */ /* 0x000fe200078e0200 */
[C---:B------:R-:W-:Y:S01]  /*23b0*/  IADD3 R4, P1, PT, R11.reuse, R2, RZ ;  /* 0x000000020b047210 */ /* 0x040fe20007f3e0ff */
[C---:B------:R-:W-:Y:S02]  /*23c0*/  VIADD R15, R11.reuse, 0x20 ;  /* 0x000000200b0f7836 */ /* 0x040fe40000000000 */
[C---:B------:R-:W-:Y:S01]  /*23d0*/  VIADD R17, R11.reuse, 0x40 ;  /* 0x000000400b117836 */ /* 0x040fe20000000000 */
[-C--:B------:R-:W-:Y:S01]  /*23e0*/  ISETP.GE.AND P5, PT, R11, R6.reuse, PT ;  /* 0x000000060b00720c */ /* 0x080fe20003fa6270 */
[----:B------:R-:W-:Y:S01]  /*23f0*/  IMAD.X R7, RZ, RZ, R3, P1 ;  /* 0x000000ffff077224 */ /* 0x000fe200008e0603 */
[-C--:B------:R-:W-:Y:S01]  /*2400*/  ISETP.GE.AND P4, PT, R15, R6.reuse, PT ;  /* 0x000000060f00720c */ /* 0x080fe20003f86270 */
[----:B------:R-:W-:Y:S01]  /*2410*/  VIADD R15, R11, 0x60 ;  /* 0x000000600b0f7836 */ /* 0x000fe20000000000 */
[----:B------:R-:W-:Y:S01]  /*2420*/  ISETP.GE.AND P3, PT, R17, R6, PT ;  /* 0x000000061100720c */ /* 0x000fe20003f66270 */
[----:B------:R-:W-:-:S02]  /*2430*/  VIADD R17, R11, 0x80 ;  /* 0x000000800b117836 */ /* 0x000fc40000000000 */
[----:B-1----:R-:W-:Y:S01]  /*2440*/  VIADD R19, R11, 0xa0 ;  /* 0x000000a00b137836 */ /* 0x002fe20000000000 */
[-C--:B------:R-:W-:Y:S01]  /*2450*/  ISETP.GE.AND P2, PT, R15, R6.reuse, PT ;  /* 0x000000060f00720c */ /* 0x080fe20003f46270 */
[----:B------:R-:W-:Y:S01]  /*2460*/  VIADD R15, R11, 0xc0 ;  /* 0x000000c00b0f7836 */ /* 0x000fe20000000000 */
[C---:B0-----:R-:W-:Y:S02]  /*2470*/  LEA R2, P1, R4.reuse, UR4, 0x2 ;  /* 0x0000000404027c11 */ /* 0x041fe4000f8210ff */
[-C--:B------:R-:W-:Y:S02]  /*2480*/  ISETP.GE.AND P6, PT, R19, R6.reuse, PT ;  /* 0x000000061300720c */ /* 0x080fe40003fc6270 */
[----:B------:R-:W-:Y:S02]  /*2490*/  LEA.HI.X R3, R4, UR5, R7, 0x2, P1 ;  /* 0x0000000504037c11 */ /* 0x000fe400088f1407 */
[----:B------:R-:W-:Y:S01]  /*24a0*/  ISETP.GE.AND P1, PT, R17, R6, PT ;  /* 0x000000061100720c */ /* 0x000fe20003f26270 */
[----:B------:R-:W-:-:S02]  /*24b0*/  VIADD R17, R11, 0xe0 ;  /* 0x000000e00b117836 */ /* 0x000fc40000000000 */
[----:B------:R0:W-:Y:S01]  /*24c0*/  @!P5 STG.E desc[UR6][R2.64], R13 ;  /* 0x0000000d0200d986 */ /* 0x0001e2000c101906 */
[-C--:B------:R-:W-:Y:S01]  /*24d0*/  ISETP.GE.AND P5, PT, R15, R6.reuse, PT ;  /* 0x000000060f00720c */ /* 0x080fe20003fa6270 */
[----:B------:R-:W-:Y:S02]  /*24e0*/  VIADD R15, R11, 0x100 ;  /* 0x000001000b0f7836 */ /* 0x000fe40000000000 */
[----:B------:R1:W-:Y:S03]  /*24f0*/  @!P3 STG.E desc[UR6][R2.64+0x100], R43 ;  /* 0x0001002b0200b986 */ /* 0x0003e6000c101906 */
[-C--:B------:R-:W-:Y:S01]  /*2500*/  ISETP.GE.AND P3, PT, R15, R6.reuse, PT ;  /* 0x000000060f00720c */ /* 0x080fe20003f66270 */
[----:B------:R-:W-:Y:S01]  /*2510*/  VIADD R15, R11, 0x140 ;  /* 0x000001400b0f7836 */ /* 0x000fe20000000000 */
[----:B------:R1:W-:Y:S01]  /*2520*/  @!P4 STG.E desc[UR6][R2.64+0x80], R12 ;  /* 0x0000800c0200c986 */ /* 0x0003e2000c101906 */
[----:B------:R-:W-:Y:S01]  /*2530*/  ISETP.GE.AND P4, PT, R17, R6, PT ;  /* 0x000000061100720c */ /* 0x000fe20003f86270 */
[----:B------:R-:W-:-:S02]  /*2540*/  VIADD R17, R11, 0x120 ;  /* 0x000001200b117836 */ /* 0x000fc40000000000 */
[----:B------:R1:W-:Y:S01]  /*2550*/  @!P1 STG.E desc[UR6][R2.64+0x200], R27 ;  /* 0x0002001b02009986 */ /* 0x0003e2000c101906 */
[-C--:B------:R-:W-:Y:S01]  /*2560*/  ISETP.GE.AND P1, PT, R15, R6.reuse, PT ;  /* 0x000000060f00720c */ /* 0x080fe20003f26270 */
[C---:B0-----:R-:W-:Y:S02]  /*2570*/  VIADD R13, R11.reuse, 0x160 ;  /* 0x000001600b0d7836 */ /* 0x041fe40000000000 */
[----:B------:R-:W-:Y:S01]  /*2580*/  VIADD R15, R11, 0x180 ;  /* 0x000001800b0f7836 */ /* 0x000fe20000000000 */
[----:B------:R1:W-:Y:S01]  /*2590*/  @!P2 STG.E desc[UR6][R2.64+0x180], R24 ;  /* 0x000180180200a986 */ /* 0x0003e2000c101906 */
[----:B------:R-:W-:-:S03]  /*25a0*/  ISETP.GE.AND P2, PT, R17, R6, PT ;  /* 0x000000061100720c */ /* 0x000fc60003f46270 */
[----:B------:R1:W-:Y:S01]  /*25b0*/  @!P6 STG.E desc[UR6][R2.64+0x280], R25 ;  /* 0x000280190200e986 */ /* 0x0003e2000c101906 */
[-C--:B------:R-:W-:Y:S01]  /*25c0*/  ISETP.GE.AND P6, PT, R13, R6.reuse, PT ;  /* 0x000000060d00720c */ /* 0x080fe20003fc6270 */
[----:B------:R-:W-:Y:S02]  /*25d0*/  VIADD R13, R11, 0x1a0 ;  /* 0x000001a00b0d7836 */ /* 0x000fe40000000000 */
[----:B------:R1:W-:Y:S01]  /*25e0*/  @!P5 STG.E desc[UR6][R2.64+0x300], R21 ;  /* 0x000300150200d986 */ /* 0x0003e2000c101906 */
[-C--:B------:R-:W-:Y:S01]  /*25f0*/  ISETP.GE.AND P5, PT, R15, R6.reuse, PT ;  /* 0x000000060f00720c */ /* 0x080fe20003fa6270 */
[----:B------:R-:W-:Y:S02]  /*2600*/  VIADD R15, R11, 0x1c0 ;  /* 0x000001c00b0f7836 */ /* 0x000fe40000000000 */
[----:B------:R1:W-:Y:S01]  /*2610*/  @!P4 STG.E desc[UR6][R2.64+0x380], R41 ;  /* 0x000380290200c986 */ /* 0x0003e2000c101906 */
[----:B------:R-:W-:Y:S01]  /*2620*/  ISETP.GE.AND P4, PT, R13, R6, PT ;  /* 0x000000060d00720c */ /* 0x000fe20003f86270 */
[----:B------:R-:W-:-:S02]  /*2630*/  VIADD R13, R11, 0x1e0 ;  /* 0x000001e00b0d7836 */ /* 0x000fc40000000000 */
[----:B------:R1:W-:Y:S01]  /*2640*/  @!P3 STG.E desc[UR6][R2.64+0x400], R29 ;  /* 0x0004001d0200b986 */ /* 0x0003e2000c101906 */
[-C--:B------:R-:W-:Y:S01]  /*2650*/  ISETP.GE.AND P3, PT, R15, R6.reuse, PT ;  /* 0x000000060f00720c */ /* 0x080fe20003f66270 */
[----:B------:R-:W-:Y:S02]  /*2660*/  VIADD R15, R11, 0x200 ;  /* 0x000002000b0f7836 */ /* 0x000fe40000000000 */
[----:B------:R1:W-:Y:S01]  /*2670*/  @!P2 STG.E desc[UR6][R2.64+0x480], R39 ;  /* 0x000480270200a986 */ /* 0x0003e2000c101906 */
[----:B------:R-:W-:-:S03]  /*2680*/  ISETP.GE.AND P2, PT, R13, R6, PT ;  /* 0x000000060d00720c */ /* 0x000fc60003f46270 */
[----:B------:R1:W-:Y:S01]  /*2690*/  @!P1 STG.E desc[UR6][R2.64+0x500], R23 ;  /* 0x0005001702009986 */ /* 0x0003e2000c101906 */
[----:B------:R-:W-:-:S03]  /*26a0*/  ISETP.GE.AND P1, PT, R15, R6, PT ;  /* 0x000000060f00720c */ /* 0x000fc60003f26270 */
[----:B------:R1:W-:Y:S04]  /*26b0*/  @!P6 STG.E desc[UR6][R2.64+0x580], R37 ;  /* 0x000580250200e986 */ /* 0x0003e8000c101906 */
[----:B------:R1:W-:Y:S04]  /*26c0*/  @!P5 STG.E desc[UR6][R2.64+0x600], R45 ;  /* 0x0006002d0200d986 */ /* 0x0003e8000c101906 */
[----:B------:R1:W-:Y:S04]  /*26d0*/  @!P4 STG.E desc[UR6][R2.64+0x680], R33 ;  /* 0x000680210200c986 */ /* 0x0003e8000c101906 */
[----:B------:R1:W-:Y:S04]  /*26e0*/  @!P3 STG.E desc[UR6][R2.64+0x700], R35 ;  /* 0x000700230200b986 */ /* 0x0003e8000c101906 */
[----:B------:R1:W-:Y:S04]  /*26f0*/  @!P2 STG.E desc[UR6][R2.64+0x780], R31 ;  /* 0x0007801f0200a986 */ /* 0x0003e8000c101906 */
[----:B------:R1:W-:Y:S02]  /*2700*/  @!P1 STG.E desc[UR6][R2.64+0x800], R47 ;  /* 0x0008002f02009986 */ /* 0x0003e4000c101906 */
.L_x_25:
[----:B------:R-:W-:Y:S05]  /*2710*/  @P0 BRA `(.L_x_26) ;  /* 0x0000000000480947 */ /* 0x000fea0003800000 */
[----:B0-----:R0:W5:Y:S04]  /*2720*/  LDG.E R13, desc[UR6][R8.64] ;  /* 0x00000006080d7981 */ /* 0x001168000c1e1900 */
[----:B------:R0:W5:Y:S04]  /*2730*/  LDG.E R15, desc[UR6][R8.64+0x80] ;  /* 0x00008006080f7981 */ /* 0x000168000c1e1900 */
[----:B------:R0:W5:Y:S04]  /*2740*/  LDG.E R17, desc[UR6][R8.64+0x100] ;  /* 0x0001000608117981 */ /* 0x000168000c1e1900 */
[----:B-1----:R0:W5:Y:S04]  /*2750*/  LDG.E R19, desc[UR6][R8.64+0x180] ;  /* 0x0001800608137981 */ /* 0x002168000c1e1900 */
        /* <DEDUP_REMOVED lines=14> */
.L_x_26:
[----:B------:R-:W-:Y:S02]  /*2840*/  IMAD.IADD R18, R0, 0x1, -R18 ;  /* 0x0000000100127824 */ /* 0x000fe400078e0a12 */
[C---:B01----:R-:W-:Y:S02]  /*2850*/  VIADD R3, R11.reuse, 0x20 ;  /* 0x000000200b037836 */ /* 0x043fe40000000000 */
[C---:B------:R-:W-:Y:S01]  /*2860*/  VIADD R47, R11.reuse, 0x40 ;  /* 0x000000400b2f7836 */ /* 0x040fe20000000000 */
[CC--:B------:R-:W-:Y:S01]  /*2870*/  ISETP.GE.AND P5, PT, R11.reuse, R18.reuse, PT ;  /* 0x000000120b00720c */ /* 0x0c0fe20003fa6270 */
[----:B------:R-:W-:Y:S01]  /*2880*/  VIADD R49, R11, 0x80 ;  /* 0x000000800b317836 */ /* 0x000fe20000000000 */
[-C--:B------:R-:W-:Y:S01]  /*2890*/  ISETP.GE.AND P4, PT, R3, R18.reuse, PT ;  /* 0x000000120300720c */ /* 0x080fe20003f86270 */
[----:B------:R-:W-:Y:S01]  /*28a0*/  VIADD R3, R11, 0x60 ;  /* 0x000000600b037836 */ /* 0x000fe20000000000 */
[-C--:B------:R-:W-:Y:S01]  /*28b0*/  ISETP.GE.AND P3, PT, R47, R18.reuse, PT ;  /* 0x000000122f00720c */ /* 0x080fe20003f66270 */
[----:B------:R-:W-:Y:S01]  /*28c0*/  VIADD R47, R11, 0xa0 ;  /* 0x000000a00b2f7836 */ /* 0x000fe20000000000 */
[----:B------:R-:W-:-:S02]  /*28d0*/  ISETP.GE.AND P1, PT, R49, R18, PT ;  /* 0x000000123100720c */ /* 0x000fc40003f26270 */
[-C--:B------:R-:W-:Y:S01]  /*28e0*/  ISETP.GE.AND P2, PT, R3, R18.reuse, PT ;  /* 0x000000120300720c */ /* 0x080fe20003f46270 */
[----:B------:R-:W-:Y:S01]  /*28f0*/  VIADD R3, R11, 0xc0 ;  /* 0x000000c00b037836 */ /* 0x000fe20000000000 */
[-C--:B------:R-:W-:Y:S01]  /*2900*/  ISETP.GE.AND P6, PT, R47, R18.reuse, PT ;  /* 0x000000122f00720c */ /* 0x080fe20003fc6270 */
[----:B------:R-:W-:Y:S02]  /*2910*/  VIADD R47, R11, 0xe0 ;  /* 0x000000e00b2f7836 */ /* 0x000fe40000000000 */
[----:B------:R1:W5:Y:S01]  /*2920*/  @!P5 LDG.E R13, desc[UR6][R8.64] ;  /* 0x00000006080dd981 */ /* 0x000362000c1e1900 */
[-C--:B------:R-:W-:Y:S01]  /*2930*/  ISETP.GE.AND P5, PT, R3, R18.reuse, PT ;  /* 0x000000120300720c */ /* 0x080fe20003fa6270 */
[----:B------:R-:W-:Y:S02]  /*2940*/  VIADD R3, R11, 0x100 ;  /* 0x000001000b037836 */ /* 0x000fe40000000000 */
[----:B------:R1:W5:Y:S01]  /*2950*/  @!P4 LDG.E R15, desc[UR6][R8.64+0x80] ;  /* 0x00008006080fc981 */ /* 0x000362000c1e1900 */
[----:B------:R-:W-:Y:S01]  /*2960*/  ISETP.GE.AND P4, PT, R47, R18, PT ;  /* 0x000000122f00720c */ /* 0x000fe20003f86270 */
[----:B------:R-:W-:-:S02]  /*2970*/  VIADD R47, R11, 0x120 ;  /* 0x000001200b2f7836 */ /* 0x000fc40000000000 */
[----:B------:R1:W5:Y:S01]  /*2980*/  @!P3 LDG.E R17, desc[UR6][R8.64+0x100] ;  /* 0x000100060811b981 */ /* 0x000362000c1e1900 */
        /* <DEDUP_REMOVED lines=21> */
[----:B------:R-:W-:-:S03]  /*2ae0*/  ISETP.GE.AND P2, PT, R47, R18, PT ;  /* 0x000000122f00720c */ /* 0x000fc60003f46270 */
[----:B------:R1:W5:Y:S01]  /*2af0*/  @!P1 LDG.E R33, desc[UR6][R8.64+0x500] ;  /* 0x0005000608219981 */ /* 0x000362000c1e1900 */
[----:B------:R-:W-:-:S03]  /*2b00*/  ISETP.GE.AND P1, PT, R3, R18, PT ;  /* 0x000000120300720c */ /* 0x000fc60003f26270 */
[----:B------:R1:W5:Y:S04]  /*2b10*/  @!P6 LDG.E R35, desc[UR6][R8.64+0x580] ;  /* 0x000580060823e981 */ /* 0x000368000c1e1900 */
[----:B------:R1:W5:Y:S04]  /*2b20*/  @!P5 LDG.E R37, desc[UR6][R8.64+0x600] ;  /* 0x000600060825d981 */ /* 0x000368000c1e1900 */
[----:B------:R1:W5:Y:S04]  /*2b30*/  @!P4 LDG.E R39, desc[UR6][R8.64+0x680] ;  /* 0x000680060827c981 */ /* 0x000368000c1e1900 */
[----:B------:R1:W5:Y:S04]  /*2b40*/  @!P3 LDG.E R41, desc[UR6][R8.64+0x700] ;  /* 0x000700060829b981 */ /* 0x000368000c1e1900 */
[----:B------:R1:W5:Y:S04]  /*2b50*/  @!P2 LDG.E R43, desc[UR6][R8.64+0x780] ;  /* 0x00078006082ba981 */ /* 0x000368000c1e1900 */
[----:B------:R1:W5:Y:S02]  /*2b60*/  @!P1 LDG.E R45, desc[UR6][R8.64+0x800] ;  /* 0x00080006082d9981 */ /* 0x000364000c1e1900 */
.L_x_27:
[----:B------:R-:W-:Y:S05]  /*2b70*/  @P0 BRA `(.L_x_28) ;  /* 0x0000000000540947 */ /* 0x000fea0003800000 */
[----:B------:R-:W2:Y:S02]  /*2b80*/  LDCU.64 UR4, c[0x0][0x3b0] ;  /* 0x00007600ff0477ac */ /* 0x000ea40008000a00 */
[----:B--2---:R-:W-:-:S04]  /*2b90*/  LEA R2, P0, R4, UR4, 0x2 ;  /* 0x0000000404027c11 */ /* 0x004fc8000f8010ff */
[----:B------:R-:W-:-:S05]  /*2ba0*/  LEA.HI.X R3, R4, UR5, R7, 0x2, P0 ;  /* 0x0000000504037c11 */ /* 0x000fca00080f1407 */
[----:B-----5:R-:W-:Y:S04]  /*2bb0*/  STG.E desc[UR6][R2.64], R13 ;  /* 0x0000000d02007986 */ /* 0x020fe8000c101906 */
[----:B------:R-:W-:Y:S04]  /*2bc0*/  STG.E desc[UR6][R2.64+0x80], R15 ;  /* 0x0000800f02007986 */ /* 0x000fe8000c101906 */
        /* <DEDUP_REMOVED lines=14> */
[----:B------:R-:W-:Y:S01]  /*2cb0*/  STG.E desc[UR6][R2.64+0x800], R45 ;  /* 0x0008002d02007986 */ /* 0x000fe2000c101906 */
[----:B------:R-:W-:Y:S05]  /*2cc0*/  EXIT ;  /* 0x000000000000794d */ /* 0x000fea0003800000 */
.L_x_28:
[----:B------:R-:W2:Y:S01]  /*2cd0*/  LDCU.64 UR4, c[0x0][0x3b0] ;  /* 0x00007600ff0477ac */ /* 0x000ea20008000a00 */
[----:B------:R-:W-:Y:S02]  /*2ce0*/  IMAD R0, R5, -0x1980, R0 ;  /* 0xffffe68005007824 */ /* 0x000fe400078e0200 */
[C---:B------:R-:W-:Y:S02]  /*2cf0*/  VIADD R5, R11.reuse, 0x40 ;  /* 0x000000400b057836 */ /* 0x040fe40000000000 */
[C---:B------:R-:W-:Y:S01]  /*2d00*/  VIADD R3, R11.reuse, 0x20 ;  /* 0x000000200b037836 */ /* 0x040fe20000000000 */
[CC--:B------:R-:W-:Y:S01]  /*2d10*/  ISETP.GE.AND P3, PT, R11.reuse, R0.reuse, PT ;  /* 0x000000000b00720c */ /* 0x0c0fe20003f66270 */
[----:B01----:R-:W-:Y:S01]  /*2d20*/  VIADD R9, R11, 0x60 ;  /* 0x000000600b097836 */ /* 0x003fe20000000000 */
[-C--:B------:R-:W-:Y:S01]  /*2d30*/  ISETP.GE.AND P1, PT, R5, R0.reuse, PT ;  /* 0x000000000500720c */ /* 0x080fe20003f26270 */
[----:B------:R-:W-:Y:S01]  /*2d40*/  VIADD R5, R11, 0x80 ;  /* 0x000000800b057836 */ /* 0x000fe20000000000 */
[-C--:B------:R-:W-:Y:S01]  /*2d50*/  ISETP.GE.AND P2, PT, R3, R0.reuse, PT ;  /* 0x000000000300720c */ /* 0x080fe20003f46270 */
[----:B------:R-:W-:Y:S01]  /*2d60*/  VIADD R47, R11, 0xc0 ;  /* 0x000000c00b2f7836 */ /* 0x000fe20000000000 */
[-C--:B------:R-:W-:Y:S01]  /*2d70*/  ISETP.GE.AND P0, PT, R9, R0.reuse, PT ;  /* 0x000000000900720c */ /* 0x080fe20003f06270 */
[----:B------:R-:W-:Y:S01]  /*2d80*/  VIADD R9, R11, 0xa0 ;  /* 0x000000a00b097836 */ /* 0x000fe20000000000 */
[----:B------:R-:W-:Y:S01]  /*2d90*/  ISETP.GE.AND P6, PT, R5, R0, PT ;  /* 0x000000000500720c */ /* 0x000fe20003fc6270 */
[----:B------:R-:W-:Y:S01]  /*2da0*/  VIADD R5, R11, 0xe0 ;  /* 0x000000e00b057836 */ /* 0x000fe20000000000 */
[----:B--2---:R-:W-:-:S02]  /*2db0*/  LEA R2, P4, R4, UR4, 0x2 ;  /* 0x0000000404027c11 */ /* 0x004fc4000f8810ff */
[-C--:B------:R-:W-:Y:S02]  /*2dc0*/  ISETP.GE.AND P5, PT, R9, R0.reuse, PT ;  /* 0x000000000900720c */ /* 0x080fe40003fa6270 */
[----:B------:R-:W-:Y:S01]  /*2dd0*/  LEA.HI.X R3, R4, UR5, R7, 0x2, P4 ;  /* 0x0000000504037c11 */ /* 0x000fe2000a0f1407 */
[----:B------:R-:W-:Y:S01]  /*2de0*/  VIADD R7, R11, 0x100 ;  /* 0x000001000b077836 */ /* 0x000fe20000000000 */
[----:B------:R-:W-:-:S03]  /*2df0*/  ISETP.GE.AND P4, PT, R47, R0, PT ;  /* 0x000000002f00720c */ /* 0x000fc60003f86270 */
[----:B-----5:R0:W-:Y:S01]  /*2e00*/  @!P3 STG.E desc[UR6][R2.64], R13 ;  /* 0x0000000d0200b986 */ /* 0x0201e2000c101906 */
        /* <DEDUP_REMOVED lines=19> */
[C---:B------:R-:W-:Y:S02]  /*2f40*/  VIADD R5, R11.reuse, 0x1e0 ;  /* 0x000001e00b057836 */ /* 0x040fe40000000000 */
[----:B------:R-:W-:Y:S01]  /*2f50*/  VIADD R11, R11, 0x200 ;  /* 0x000002000b0b7836 */ /* 0x000fe20000000000 */
[----:B------:R0:W-:Y:S01]  /*2f60*/  @!P3 STG.E desc[UR6][R2.64+0x380], R27 ;  /* 0x0003801b0200b986 */ /* 0x0001e2000c101906 */
[----:B------:R-:W-:-:S03]  /*2f70*/  ISETP.GE.AND P3, PT, R7, R0, PT ;  /* 0x000000000700720c */ /* 0x000fc60003f66270 */
        /* <DEDUP_REMOVED lines=9> */
[----:B------:R0:W-:Y:S01]  /*3010*/  @!P2 STG.E desc[UR6][R2.64+0x780], R43 ;  /* 0x0007802b0200a986 */ /* 0x0001e2000c101906 */
[----:B------:R-:W-:Y:S05]  /*3020*/  @P1 EXIT ;  /* 0x000000000000194d */ /* 0x000fea0003800000 */
[----:B------:R-:W-:Y:S01]  /*3030*/  STG.E desc[UR6][R2.64+0x800], R45 ;  /* 0x0008002d02007986 */ /* 0x000fe2000c101906 */
[----:B------:R-:W-:Y:S05]  /*3040*/  EXIT ;  /* 0x000000000000794d */ /* 0x000fea0003800000 */
.L_x_14:
[----:B------:R-:W-:Y:S01]  /*3050*/  IMAD.MOV.U32 R2, RZ, RZ, RZ ;  /* 0x000000ffff027224 */ /* 0x000fe200078e00ff */
[C---:B------:R-:W-:Y:S01]  /*3060*/  ISETP.GT.U32.AND P0, PT, R3.reuse, 0x1f, PT ;  /* 0x0000001f0300780c */ /* 0x040fe20003f04070 */
[----:B------:R-:W-:Y:S05]  /*3070*/  WARPSYNC.ALL ;  /* 0x0000000000007948 */ /* 0x000fea0003800000 */
[----:B------:R-:W-:-:S04]  /*3080*/  IMAD.HI.U32 R6, R3, 0x15555556, R2 ;  /* 0x1555555603067827 */ /* 0x000fc800078e0002 */
[----:B------:R-:W-:-:S05]  /*3090*/  IMAD R35, R6, 0x4, R23 ;  /* 0x0000000406237824 */ /* 0x000fca00078e0217 */
[----:B------:R0:W-:Y:S01]  /*30a0*/  STS [R35+0x3410], R20 ;  /* 0x0034101423007388 */ /* 0x0001e20000000800 */
[----:B------:R-:W-:Y:S06]  /*30b0*/  BAR.SYNC.DEFER_BLOCKING 0x0 ;  /* 0x0000000000007b1d */ /* 0x000fec0000010000 */
[----:B------:R-:W-:Y:S05]  /*30c0*/  @P0 BRA `(.L_x_29) ;  /* 0x0000000000dc0947 */ /* 0x000fea0003800000 */
[----:B------:R-:W-:Y:S01]  /*30d0*/  IMAD R6, R3, 0x34, R23 ;  /* 0x0000003403067824 */ /* 0x000fe200078e0217 */
[----:B------:R-:W-:-:S04]  /*30e0*/  UMOV UR4, 0xffffffff ;  /* 0xffffffff00047882 */ /* 0x000fc80000000000 */
[----:B------:R-:W-:Y:S04]  /*30f0*/  LDS R55, [R6+0x3410] ;  /* 0x0034100006377984 */ /* 0x000fe80000000800 */
[----:B------:R-:W-:Y:S04]  /*3100*/  LDS R64, [R6+0x3414] ;  /* 0x0034140006407984 */ /* 0x000fe80000000800 */
[----:B------:R-:W1:Y:S04]  /*3110*/  LDS R53, [R6+0x3418] ;  /* 0x0034180006357984 */ /* 0x000e680000000800 */
[----:B------:R-:W-:Y:S04]  /*3120*/  LDS R62, [R6+0x341c] ;  /* 0x00341c00063e7984 */ /* 0x000fe80000000800 */
[----:B------:R-:W2:Y:S04]  /*3130*/  LDS R51, [R6+0x3420] ;  /* 0x0034200006337984 */ /* 0x000ea80000000800 */
[----:B------:R-:W-:Y:S04]  /*3140*/  LDS R60, [R6+0x3424] ;  /* 0x00342400063c7984 */ /* 0x000fe80000000800 */
[----:B------:R-:W3:Y:S04]  /*3150*/  LDS R49, [R6+0x3428] ;  /* 0x0034280006317984 */ /* 0x000ee80000000800 */
[----:B------:R-:W-:Y:S04]  /*3160*/  LDS R56, [R6+0x342c] ;  /* 0x00342c0006387984 */ /* 0x000fe80000000800 */
[----:B------:R-:W4:Y:S04]  /*3170*/  LDS R47, [R6+0x3430] ;  /* 0x00343000062f7984 */ /* 0x000f280000000800 */
[----:B------:R-:W-:Y:S04]  /*3180*/  LDS R50, [R6+0x3434] ;  /* 0x0034340006327984 */ /* 0x000fe80000000800 */
[----:B------:R-:W5:Y:S04]  /*3190*/  LDS R7, [R6+0x3438] ;  /* 0x0034380006077984 */ /* 0x000f680000000800 */
[----:B------:R-:W0:Y:S01]  /*31a0*/  LDS R57, [R6+0x343c] ;  /* 0x00343c0006397984 */ /* 0x000e220000000800 */
[----:B-1----:R-:W-:-:S04]  /*31b0*/  IADD3 R59, PT, PT, R53, R64, R55 ;  /* 0x00000040353b7210 */ /* 0x002fc80007ffe037 */
[----:B--2---:R-:W-:-:S04]  /*31c0*/  IADD3 R59, PT, PT, R51, R59, R62 ;  /* 0x0000003b333b7210 */ /* 0x004fc80007ffe03e */
[----:B---3--:R-:W-:-:S04]  /*31d0*/  IADD3 R59, PT, PT, R49, R59, R60 ;  /* 0x0000003b313b7210 */ /* 0x008fc80007ffe03c */
[----:B----4-:R-:W-:-:S04]  /*31e0*/  IADD3 R59, PT, PT, R47, R59, R56 ;  /* 0x0000003b2f3b7210 */ /* 0x010fc80007ffe038 */
[----:B-----5:R-:W-:-:S05]  /*31f0*/  IADD3 R66, PT, PT, R7, R59, R50 ;  /* 0x0000003b07427210 */ /* 0x020fca0007ffe032 */
[----:B0-----:R-:W-:Y:S01]  /*3200*/  IMAD.IADD R57, R57, 0x1, R66 ;  /* 0x0000000139397824 */ /* 0x001fe200078e0242 */
[----:B------:R-:W-:Y:S06]  /*3210*/  BRA.DIV UR4, `(.L_x_30) ;  /* 0x0000008204847947 */ /* 0x000fec000b800000 */
[----:B------:R-:W0:Y:S02]  /*3220*/  SHFL.UP P0, R66, R57, 0x1, RZ ;  /* 0x0420000039427989 */ /* 0x000e2400000000ff */
[----:B0-----:R-:W-:-:S05]  /*3230*/  @P0 IMAD.IADD R66, R57, 0x1, R66 ;  /* 0x0000000139420824 */ /* 0x001fca00078e0242 */
[----:B------:R-:W0:Y:S02]  /*3240*/  SHFL.UP P0, R59, R66, 0x2, RZ ;  /* 0x04400000423b7989 */ /* 0x000e2400000000ff */
[----:B0-----:R-:W-:-:S05]  /*3250*/  @P0 IMAD.IADD R59, R66, 0x1, R59 ;  /* 0x00000001423b0824 */ /* 0x001fca00078e023b */
[----:B------:R-:W0:Y:S02]  /*3260*/  SHFL.UP P0, R68, R59, 0x4, RZ ;  /* 0x048000003b447989 */ /* 0x000e2400000000ff */
[----:B0-----:R-:W-:-:S05]  /*3270*/  @P0 IMAD.IADD R68, R59, 0x1, R68 ;  /* 0x000000013b440824 */ /* 0x001fca00078e0244 */
[----:B------:R-:W0:Y:S02]  /*3280*/  SHFL.UP P0, R61, R68, 0x8, RZ ;  /* 0x05000000443d7989 */ /* 0x000e2400000000ff */
[----:B0-----:R-:W-:-:S05]  /*3290*/  @P0 IMAD.IADD R61, R68, 0x1, R61 ;  /* 0x00000001443d0824 */ /* 0x001fca00078e023d */
[----:B------:R0:W1:Y:S02]  /*32a0*/  SHFL.UP P0, R70, R61, 0x10, RZ ;  /* 0x060000003d467989 */ /* 0x00006400000000ff */
.L_x_120:
[----:B-1----:R-:W-:-:S04]  /*32b0*/  @P0 IMAD.IADD R70, R61, 0x1, R70 ;  /* 0x000000013d460824 */ /* 0x002fc800078e0246 */
[----:B------:R-:W-:-:S04]  /*32c0*/  IMAD.IADD R57, R70, 0x1, -R57 ;  /* 0x0000000146397824 */ /* 0x000fc800078e0a39 */
[----:B------:R-:W-:Y:S01]  /*32d0*/  IMAD.IADD R55, R55, 0x1, R57 ;  /* 0x0000000137377824 */ /* 0x000fe200078e0239 */
[----:B------:R1:W-:Y:S03]  /*32e0*/  STS [R6+0x3410], R57 ;  /* 0x0034103906007388 */ /* 0x0003e60000000800 */
        /* <DEDUP_REMOVED lines=19> */
[----:B------:R1:W-:Y:S04]  /*3420*/  STS [R6+0x3438], R50 ;  /* 0x0034383206007388 */ /* 0x0003e80000000800 */
[----:B------:R1:W-:Y:S02]  /*3430*/  STS [R6+0x343c], R7 ;  /* 0x00343c0706007388 */ /* 0x0003e40000000800 */
.L_x_29:
[----:B------:R-:W-:Y:S05]  /*3440*/  WARPSYNC.ALL ;  /* 0x0000000000007948 */ /* 0x000fea0003800000 */
[----:B------:R-:W-:Y:S01]  /*3450*/  BAR.SYNC.DEFER_BLOCKING 0x0 ;  /* 0x0000000000007b1d */ /* 0x000fe20000010000 */
[----:B------:R-:W-:-:S05]  /*3460*/  ISETP.NE.AND P0, PT, R58, RZ, PT ;  /* 0x000000ff3a00720c */ /* 0x000fca0003f05270 */
[----:B------:R-:W-:Y:S01]  /*3470*/  BSSY.RECONVERGENT B0, `(.L_x_31) ;  /* 0x0000027000007945 */ /* 0x000fe20003800200 */
[----:B0-----:R-:W0:Y:S07]  /*3480*/  LDS R35, [R35+0x3410] ;  /* 0x0034100023237984 */ /* 0x001e2e0000000800 */
[----:B------:R-:W-:Y:S05]  /*3490*/  @P0 BRA `(.L_x_32) ;  /* 0x0000000000900947 */ /* 0x000fea0003800000 */
[----:B-1----:R-:W0:Y:S04]  /*34a0*/  LDS R6, [R22] ;  /* 0x0000000016067984 */ /* 0x002e280000000800 */
        /* <DEDUP_REMOVED lines=8> */
[----:B------:R-:W5:Y:S04]  /*3530*/  LDS R72, [R22+0x2400] ;  /* 0x0024000016487984 */ /* 0x000f680000000800 */
[----:B------:R-:W5:Y:S01]  /*3540*/  LDS R74, [R22+0x2800] ;  /* 0x00280000164a7984 */ /* 0x000f620000000800 */
[----:B0-----:R-:W-:-:S03]  /*3550*/  IMAD.IADD R7, R35, 0x1, R6 ;  /* 0x0000000123077824 */ /* 0x001fc600078e0206 */
[----:B------:R-:W0:Y:S01]  /*3560*/  LDS R76, [R22+0x2c00] ;  /* 0x002c0000164c7984 */ /* 0x000e220000000800 */
[C---:B-1----:R-:W-:Y:S02]  /*3570*/  IMAD.IADD R47, R35.reuse, 0x1, R50 ;  /* 0x00000001232f7824 */ /* 0x042fe400078e0232 */
[C---:B--2---:R-:W-:Y:S01]  /*3580*/  IMAD.IADD R49, R35.reuse, 0x1, R56 ;  /* 0x0000000123317824 */ /* 0x044fe200078e0238 */
[----:B------:R1:W-:Y:S01]  /*3590*/  STS [R22], R7 ;  /* 0x0000000716007388 */ /* 0x0003e20000000800 */
        /* <DEDUP_REMOVED lines=8> */
[----:B-1----:R-:W-:-:S03]  /*3620*/  IMAD.IADD R7, R35, 0x1, R68 ;  /* 0x0000000123077824 */ /* 0x002fc600078e0244 */
[----:B------:R4:W-:Y:S01]  /*3630*/  STS [R22+0x1400], R55 ;  /* 0x0014003716007388 */ /* 0x0009e20000000800 */
[----:B--2---:R-:W-:-:S03]  /*3640*/  IMAD.IADD R47, R35, 0x1, R70 ;  /* 0x00000001232f7824 */ /* 0x004fc600078e0246 */
[----:B------:R4:W-:Y:S01]  /*3650*/  STS [R22+0x1800], R57 ;  /* 0x0018003916007388 */ /* 0x0009e20000000800 */
[----:B---3--:R-:W-:-:S03]  /*3660*/  IMAD.IADD R49, R35, 0x1, R72 ;  /* 0x0000000123317824 */ /* 0x008fc600078e0248 */
[----:B------:R4:W-:Y:S01]  /*3670*/  STS [R22+0x1c00], R7 ;  /* 0x001c000716007388 */ /* 0x0009e20000000800 */
[----:B------:R-:W-:-:S03]  /*3680*/  IMAD.IADD R59, R35, 0x1, R74 ;  /* 0x00000001233b7824 */ /* 0x000fc600078e024a */
[----:B------:R4:W-:Y:S01]  /*3690*/  STS [R22+0x2000], R47 ;  /* 0x0020002f16007388 */ /* 0x0009e20000000800 */
[----:B0-----:R-:W-:-:S03]  /*36a0*/  IMAD.IADD R61, R35, 0x1, R76 ;  /* 0x00000001233d7824 */ /* 0x001fc600078e024c */
[----:B------:R4:W-:Y:S04]  /*36b0*/  STS [R22+0x2400], R49 ;  /* 0x0024003116007388 */ /* 0x0009e80000000800 */
[----:B------:R4:W-:Y:S04]  /*36c0*/  STS [R22+0x2800], R59 ;  /* 0x0028003b16007388 */ /* 0x0009e80000000800 */
[----:B------:R4:W-:Y:S02]  /*36d0*/  STS [R22+0x2c00], R61 ;  /* 0x002c003d16007388 */ /* 0x0009e40000000800 */
.L_x_32:
[----:B------:R-:W-:Y:S05]  /*36e0*/  BSYNC.RECONVERGENT B0 ;  /* 0x0000000000007941 */ /* 0x000fea0003800200 */
.L_x_31:
[----:B------:R-:W-:Y:S01]  /*36f0*/  BAR.SYNC.DEFER_BLOCKING 0x0 ;  /* 0x0000000000007b1d */ /* 0x000fe20000010000 */
[----:B------:R-:W-:Y:S01]  /*3700*/  R2P PR, R45, 0x7f ;  /* 0x0000007f2d007804 */ /* 0x000fe20000000000 */
[----:B-1----:R-:W-:-:S04]  /*3710*/  IMAD.MOV.U32 R60, RZ, RZ, RZ ;  /* 0x000000ffff3c7224 */ /* 0x002fc800078e00ff */
[----:B------:R-:W-:Y:S08]  /*3720*/  BSSY.RECONVERGENT B0, `(.L_x_33) ;  /* 0x0000024000007945 */ /* 0x000ff00003800200 */
[----:B------:R-:W-:Y:S02]  /*3730*/  VOTE.ANY R6, PT, P0 ;  /* 0x0000000000067806 */ /* 0x000fe400000e0100 */
[----:B----4-:R-:W-:-:S02]  /*3740*/  VOTE.ANY R7, PT, P1 ;  /* 0x0000000000077806 */ /* 0x010fc400008e0100 */
[----:B------:R-:W-:Y:S02]  /*3750*/  @!P0 LOP3.LUT R6, RZ, R6, RZ, 0x33, !PT ;  /* 0x00000006ff068212 */ /* 0x000fe400078e33ff */
[----:B------:R-:W-:Y:S02]  /*3760*/  VOTE.ANY R47, PT, P2 ;  /* 0x00000000002f7806 */ /* 0x000fe400010e0100 */
[----:B------:R-:W-:Y:S02]  /*3770*/  @!P1 LOP3.LUT R7, RZ, R7, RZ, 0x33, !PT ;  /* 0x00000007ff079212 */ /* 0x000fe400078e33ff */
[----:B------:R-:W-:Y:S02]  /*3780*/  VOTE.ANY R49, PT, P3 ;  /* 0x0000000000317806 */ /* 0x000fe400018e0100 */
[----:B------:R-:W-:Y:S02]  /*3790*/  @!P2 LOP3.LUT R47, RZ, R47, RZ, 0x33, !PT ;  /* 0x0000002fff2fa212 */ /* 0x000fe400078e33ff */
[----:B------:R-:W-:-:S02]  /*37a0*/  LOP3.LUT R6, R7, R6, RZ, 0xc0, !PT ;  /* 0x0000000607067212 */ /* 0x000fc400078ec0ff */
[----:B------:R-:W-:Y:S02]  /*37b0*/  @!P3 LOP3.LUT R49, RZ, R49, RZ, 0x33, !PT ;  /* 0x00000031ff31b212 */ /* 0x000fe400078e33ff */
[----:B------:R-:W-:Y:S02]  /*37c0*/  LOP3.LUT R6, R47, R6, RZ, 0xc0, !PT ;  /* 0x000000062f067212 */ /* 0x000fe400078ec0ff */
[----:B------:R-:W-:Y:S02]  /*37d0*/  VOTE.ANY R7, PT, P4 ;  /* 0x0000000000077806 */ /* 0x000fe400020e0100 */
[----:B------:R-:W-:Y:S02]  /*37e0*/  LOP3.LUT R6, R49, R6, RZ, 0xc0, !PT ;  /* 0x0000000631067212 */ /* 0x000fe400078ec0ff */
[----:B------:R-:W-:Y:S02]  /*37f0*/  @!P4 LOP3.LUT R7, RZ, R7, RZ, 0x33, !PT ;  /* 0x00000007ff07c212 */ /* 0x000fe400078e33ff */
[----:B------:R-:W-:-:S02]  /*3800*/  VOTE.ANY R47, PT, P5 ;  /* 0x00000000002f7806 */ /* 0x000fc400028e0100 */
[----:B------:R-:W-:Y:S01]  /*3810*/  LOP3.LUT R6, R7, R6, RZ, 0xc0, !PT ;  /* 0x0000000607067212 */ /* 0x000fe200078ec0ff */
[----:B------:R-:W-:Y:S01]  /*3820*/  IMAD.SHL.U32 R7, R3, 0x20, RZ ;  /* 0x0000002003077824 */ /* 0x000fe200078e00ff */
[----:B------:R-:W-:Y:S02]  /*3830*/  LOP3.LUT P0, RZ, R45, 0x80, RZ, 0xc0, !PT ;  /* 0x000000802dff7812 */ /* 0x000fe4000780c0ff */
[----:B------:R-:W-:Y:S02]  /*3840*/  @!P5 LOP3.LUT R47, RZ, R47, RZ, 0x33, !PT ;  /* 0x0000002fff2fd212 */ /* 0x000fe400078e33ff */
[----:B------:R-:W-:Y:S02]  /*3850*/  VOTE.ANY R50, PT, P6 ;  /* 0x0000000000327806 */ /* 0x000fe400030e0100 */
[----:B------:R-:W-:Y:S02]  /*3860*/  LOP3.LUT R47, R47, R6, RZ, 0xc0, !PT ;  /* 0x000000062f2f7212 */ /* 0x000fe400078ec0ff */
[----:B------:R-:W1:Y:S01]  /*3870*/  S2R R6, SR_LEMASK ;  /* 0x0000000000067919 */ /* 0x000e620000003a00 */
[----:B------:R-:W-:-:S04]  /*3880*/  @!P6 LOP3.LUT R50, RZ, R50, RZ, 0x33, !PT ;  /* 0x00000032ff32e212 */ /* 0x000fc800078e33ff */
[----:B------:R-:W-:Y:S02]  /*3890*/  VOTE.ANY R56, PT, P0 ;  /* 0x0000000000387806 */ /* 0x000fe400000e0100 */
[----:B------:R-:W-:Y:S02]  /*38a0*/  LOP3.LUT R47, R50, R47, RZ, 0xc0, !PT ;  /* 0x0000002f322f7212 */ /* 0x000fe400078ec0ff */
[----:B------:R-:W-:Y:S02]  /*38b0*/  @!P0 LOP3.LUT R56, RZ, R56, RZ, 0x33, !PT ;  /* 0x00000038ff388212 */ /* 0x000fe400078e33ff */
[----:B------:R-:W-:Y:S02]  /*38c0*/  LOP3.LUT R50, R7, 0x7c00, RZ, 0xc0, !PT ;  /* 0x00007c0007327812 */ /* 0x000fe400078ec0ff */
[----:B------:R-:W-:-:S03]  /*38d0*/  LOP3.LUT R47, R56, R47, RZ, 0xc0, !PT ;  /* 0x0000002f382f7212 */ /* 0x000fc600078ec0ff */
[----:B------:R-:W-:Y:S01]  /*38e0*/  IMAD.IADD R7, R23, 0x1, R50 ;  /* 0x0000000117077824 */ /* 0x000fe200078e0232 */
[----:B------:R-:W2:Y:S01]  /*38f0*/  FLO.U32 R49, R47 ;  /* 0x0000002f00317300 */ /* 0x000ea200000e0000 */
[----:B-1----:R-:W-:Y:S02]  /*3900*/  LOP3.LUT R55, R6, R47, RZ, 0xc0, !PT ;  /* 0x0000002f06377212 */ /* 0x002fe400078ec0ff */
[----:B--2---:R-:W-:-:S05]  /*3910*/  ISETP.NE.AND P0, PT, R0, R49, PT ;  /* 0x000000310000720c */ /* 0x004fca0003f05270 */
[----:B------:R-:W1:Y:S08]  /*3920*/  POPC R55, R55 ;  /* 0x0000003700377309 */ /* 0x000e700000000000 */
[----:B------:R-:W-:Y:S05]  /*3930*/  @P0 BRA `(.L_x_34) ;  /* 0x0000000000080947 */ /* 0x000fea0003800000 */
[----:B------:R-:W-:-:S06]  /*3940*/  IMAD R60, R45, 0x4, R7 ;  /* 0x000000042d3c7824 */ /* 0x000fcc00078e0207 */
[----:B-1----:R2:W3:Y:S02]  /*3950*/  ATOMS.ADD R60, [R60], R55 ;  /* 0x000000373c3c738c */ /* 0x0024e40000000000 */
.L_x_34:
[----:B------:R-:W-:Y:S05]  /*3960*/  BSYNC.RECONVERGENT B0 ;  /* 0x0000000000007941 */ /* 0x000fea0003800200 */
.L_x_33:
[----:B------:R-:W-:Y:S01]  /*3970*/  R2P PR, R52, 0x7f ;  /* 0x0000007f34007804 */ /* 0x000fe20000000000 */
[----:B---3--:R3:W4:Y:S01]  /*3980*/  SHFL.IDX PT, R60, R60, R49, 0x1f ;  /* 0x00001f313c3c7589 */ /* 0x00872200000e0000 */
[----:B------:R-:W-:Y:S11]  /*3990*/  BSSY.RECONVERGENT B0, `(.L_x_35) ;  /* 0x0000021000007945 */ /* 0x000ff60003800200 */
[----:B------:R-:W-:-:S02]  /*39a0*/  VOTE.ANY R45, PT, P0 ;  /* 0x00000000002d7806 */ /* 0x000fc400000e0100 */
[----:B------:R-:W-:Y:S02]  /*39b0*/  VOTE.ANY R50, PT, P1 ;  /* 0x0000000000327806 */ /* 0x000fe400008e0100 */
[----:B------:R-:W-:Y:S02]  /*39c0*/  @!P0 LOP3.LUT R45, RZ, R45, RZ, 0x33, !PT ;  /* 0x0000002dff2d8212 */ /* 0x000fe400078e33ff */
[----:B------:R-:W-:Y:S02]  /*39d0*/  VOTE.ANY R56, PT, P2 ;  /* 0x0000000000387806 */ /* 0x000fe400010e0100 */
[----:B------:R-:W-:Y:S02]  /*39e0*/  @!P1 LOP3.LUT R50, RZ, R50, RZ, 0x33, !PT ;  /* 0x00000032ff329212 */ /* 0x000fe400078e33ff */
[----:B------:R-:W-:Y:S02]  /*39f0*/  @!P2 LOP3.LUT R56, RZ, R56, RZ, 0x33, !PT ;  /* 0x00000038ff38a212 */ /* 0x000fe400078e33ff */
[----:B------:R-:W-:-:S02]  /*3a00*/  LOP3.LUT R45, R50, R45, RZ, 0xc0, !PT ;  /* 0x0000002d322d7212 */ /* 0x000fc400078ec0ff */
[----:B------:R-:W-:Y:S02]  /*3a10*/  VOTE.ANY R50, PT, P3 ;  /* 0x0000000000327806 */ /* 0x000fe400018e0100 */
[----:B------:R-:W-:Y:S02]  /*3a20*/  LOP3.LUT R45, R56, R45, RZ, 0xc0, !PT ;  /* 0x0000002d382d7212 */ /* 0x000fe400078ec0ff */
[----:B------:R-:W-:Y:S02]  /*3a30*/  LOP3.LUT P0, RZ, R52, 0x80, RZ, 0xc0, !PT ;  /* 0x0000008034ff7812 */ /* 0x000fe4000780c0ff */
[----:B------:R-:W-:Y:S02]  /*3a40*/  VOTE.ANY R56, PT, P4 ;  /* 0x0000000000387806 */ /* 0x000fe400020e0100 */
[----:B------:R-:W-:Y:S02]  /*3a50*/  @!P3 LOP3.LUT R50, RZ, R50, RZ, 0x33, !PT ;  /* 0x00000032ff32b212 */ /* 0x000fe400078e33ff */
[----:B------:R-:W-:-:S02]  /*3a60*/  @!P4 LOP3.LUT R56, RZ, R56, RZ, 0x33, !PT ;  /* 0x00000038ff38c212 */ /* 0x000fc400078e33ff */
[----:B------:R-:W-:Y:S02]  /*3a70*/  LOP3.LUT R45, R50, R45, RZ, 0xc0, !PT ;  /* 0x0000002d322d7212 */ /* 0x000fe400078ec0ff */
[----:B------:R-:W-:Y:S02]  /*3a80*/  VOTE.ANY R50, PT, P5 ;  /* 0x0000000000327806 */ /* 0x000fe400028e0100 */
[----:B------:R-:W-:Y:S02]  /*3a90*/  LOP3.LUT R45, R56, R45, RZ, 0xc0, !PT ;  /* 0x0000002d382d7212 */ /* 0x000fe400078ec0ff */
[----:B------:R-:W-:Y:S02]  /*3aa0*/  VOTE.ANY R56, PT, P6 ;  /* 0x0000000000387806 */ /* 0x000fe400030e0100 */
[----:B------:R-:W-:Y:S02]  /*3ab0*/  @!P5 LOP3.LUT R50, RZ, R50, RZ, 0x33, !PT ;  /* 0x00000032ff32d212 */ /* 0x000fe400078e33ff */
[----:B------:R-:W-:-:S02]  /*3ac0*/  VOTE.ANY R62, PT, P0 ;  /* 0x00000000003e7806 */ /* 0x000fc400000e0100 */
[----:B------:R-:W-:Y:S02]  /*3ad0*/  @!P6 LOP3.LUT R56, RZ, R56, RZ, 0x33, !PT ;  /* 0x00000038ff38e212 */ /* 0x000fe400078e33ff */
[----:B------:R-:W-:Y:S02]  /*3ae0*/  LOP3.LUT R45, R50, R45, RZ, 0xc0, !PT ;  /* 0x0000002d322d7212 */ /* 0x000fe400078ec0ff */
[----:B------:R-:W-:Y:S02]  /*3af0*/  @!P0 LOP3.LUT R62, RZ, R62, RZ, 0x33, !PT ;  /* 0x0000003eff3e8212 */ /* 0x000fe400078e33ff */
[----:B------:R-:W-:-:S04]  /*3b00*/  LOP3.LUT R45, R56, R45, RZ, 0xc0, !PT ;  /* 0x0000002d382d7212 */ /* 0x000fc800078ec0ff */
[----:B------:R-:W-:Y:S01]  /*3b10*/  LOP3.LUT R45, R62, R45, RZ, 0xc0, !PT ;  /* 0x0000002d3e2d7212 */ /* 0x000fe200078ec0ff */
[----:B------:R-:W-:-:S03]  /*3b20*/  IMAD.MOV.U32 R62, RZ, RZ, RZ ;  /* 0x000000ffff3e7224 */ /* 0x000fc600078e00ff */
[----:B------:R-:W5:Y:S01]  /*3b30*/  FLO.U32 R47, R45 ;  /* 0x0000002d002f7300 */ /* 0x000f6200000e0000 */
[----:B------:R-:W-:-:S07]  /*3b40*/  LOP3.LUT R57, R6, R45, RZ, 0xc0, !PT ;  /* 0x0000002d06397212 */ /* 0x000fce00078ec0ff */
[----:B------:R-:W0:Y:S01]  /*3b50*/  POPC R57, R57 ;  /* 0x0000003900397309 */ /* 0x000e220000000000 */
[----:B-----5:R-:W-:-:S13]  /*3b60*/  ISETP.NE.AND P0, PT, R0, R47, PT ;  /* 0x0000002f0000720c */ /* 0x020fda0003f05270 */
[----:B0--34-:R-:W-:Y:S05]  /*3b70*/  @P0 BRA `(.L_x_36) ;  /* 0x0000000000080947 */ /* 0x019fea0003800000 */
[----:B------:R-:W-:-:S05]  /*3b80*/  IMAD R52, R52, 0x4, R7 ;  /* 0x0000000434347824 */ /* 0x000fca00078e0207 */
[----:B------:R0:W3:Y:S02]  /*3b90*/  ATOMS.ADD R62, [R52], R57 ;  /* 0x00000039343e738c */ /* 0x0000e40000000000 */
.L_x_36:
[----:B------:R-:W-:Y:S05]  /*3ba0*/  BSYNC.RECONVERGENT B0 ;  /* 0x0000000000007941 */ /* 0x000fea0003800200 */
.L_x_35:
[----:B------:R-:W-:Y:S01]  /*3bb0*/  R2P PR, R54, 0x7f ;  /* 0x0000007f36007804 */ /* 0x000fe20000000000 */
[----:B---3--:R3:W4:Y:S01]  /*3bc0*/  SHFL.IDX PT, R62, R62, R47, 0x1f ;  /* 0x00001f2f3e3e7589 */ /* 0x00872200000e0000 */
[----:B------:R-:W-:Y:S01]  /*3bd0*/  BSSY.RECONVERGENT B0, `(.L_x_37) ;  /* 0x0000021000007945 */ /* 0x000fe20003800200 */
[----:B------:R-:W-:-:S10]  /*3be0*/  IMAD.MOV.U32 R56, RZ, RZ, RZ ;  /* 0x000000ffff387224 */ /* 0x000fd400078e00ff */
[----:B------:R-:W-:Y:S02]  /*3bf0*/  VOTE.ANY R45, PT, P0 ;  /* 0x00000000002d7806 */ /* 0x000fe400000e0100 */
[----:B------:R-:W-:Y:S02]  /*3c00*/  VOTE.ANY R50, PT, P1 ;  /* 0x0000000000327806 */ /* 0x000fe400008e0100 */
[----:B------:R-:W-:Y:S02]  /*3c10*/  @!P0 LOP3.LUT R45, RZ, R45, RZ, 0x33, !PT ;  /* 0x0000002dff2d8212 */ /* 0x000fe400078e33ff */
[----:B------:R-:W-:Y:S02]  /*3c20*/  @!P1 LOP3.LUT R50, RZ, R50, RZ, 0x33, !PT ;  /* 0x00000032ff329212 */ /* 0x000fe400078e33ff */
[----:B0-----:R-:W-:Y:S02]  /*3c30*/  VOTE.ANY R52, PT, P2 ;  /* 0x0000000000347806 */ /* 0x001fe400010e0100 */
[----:B------:R-:W-:-:S02]  /*3c40*/  LOP3.LUT R45, R50, R45, RZ, 0xc0, !PT ;  /* 0x0000002d322d7212 */ /* 0x000fc400078ec0ff */
[----:B------:R-:W-:Y:S02]  /*3c50*/  VOTE.ANY R50, PT, P3 ;  /* 0x0000000000327806 */ /* 0x000fe400018e0100 */
[----:B------:R-:W-:Y:S02]  /*3c60*/  @!P2 LOP3.LUT R52, RZ, R52, RZ, 0x33, !PT ;  /* 0x00000034ff34a212 */ /* 0x000fe400078e33ff */
[----:B------:R-:W-:Y:S02]  /*3c70*/  @!P3 LOP3.LUT R50, RZ, R50, RZ, 0x33, !PT ;  /* 0x00000032ff32b212 */ /* 0x000fe400078e33ff */
[----:B------:R-:W-:Y:S02]  /*3c80*/  LOP3.LUT R45, R52, R45, RZ, 0xc0, !PT ;  /* 0x0000002d342d7212 */ /* 0x000fe400078ec0ff */
[----:B------:R-:W-:Y:S02]  /*3c90*/  LOP3.LUT P0, RZ, R54, 0x80, RZ, 0xc0, !PT ;  /* 0x0000008036ff7812 */ /* 0x000fe4000780c0ff */
[----:B------:R-:W-:-:S02]  /*3ca0*/  VOTE.ANY R52, PT, P4 ;  /* 0x0000000000347806 */ /* 0x000fc400020e0100 */
[----:B------:R-:W-:Y:S02]  /*3cb0*/  LOP3.LUT R45, R50, R45, RZ, 0xc0, !PT ;  /* 0x0000002d322d7212 */ /* 0x000fe400078ec0ff */
[----:B------:R-:W-:Y:S02]  /*3cc0*/  VOTE.ANY R50, PT, P5 ;  /* 0x0000000000327806 */ /* 0x000fe400028e0100 */
[----:B------:R-:W-:Y:S02]  /*3cd0*/  @!P4 LOP3.LUT R52, RZ, R52, RZ, 0x33, !PT ;  /* 0x00000034ff34c212 */ /* 0x000fe400078e33ff */
[----:B------:R-:W-:Y:S02]  /*3ce0*/  @!P5 LOP3.LUT R50, RZ, R50, RZ, 0x33, !PT ;  /* 0x00000032ff32d212 */ /* 0x000fe400078e33ff */
[----:B------:R-:W-:Y:S02]  /*3cf0*/  LOP3.LUT R45, R52, R45, RZ, 0xc0, !PT ;  /* 0x0000002d342d7212 */ /* 0x000fe400078ec0ff */
[----:B------:R-:W-:-:S02]  /*3d00*/  VOTE.ANY R52, PT, P6 ;  /* 0x0000000000347806 */ /* 0x000fc400030e0100 */
[----:B------:R-:W-:Y:S02]  /*3d10*/  LOP3.LUT R45, R50, R45, RZ, 0xc0, !PT ;  /* 0x0000002d322d7212 */ /* 0x000fe400078ec0ff */
[----:B------:R-:W-:Y:S02]  /*3d20*/  VOTE.ANY R50, PT, P0 ;  /* 0x0000000000327806 */ /* 0x000fe400000e0100 */
[----:B------:R-:W-:Y:S02]  /*3d30*/  @!P6 LOP3.LUT R52, RZ, R52, RZ, 0x33, !PT ;  /* 0x00000034ff34e212 */ /* 0x000fe400078e33ff */
[----:B------:R-:W-:Y:S02]  /*3d40*/  @!P0 LOP3.LUT R50, RZ, R50, RZ, 0x33, !PT ;  /* 0x00000032ff328212 */ /* 0x000fe400078e33ff */
[----:B------:R-:W-:-:S04]  /*3d50*/  LOP3.LUT R45, R52, R45, RZ, 0xc0, !PT ;  /* 0x0000002d342d7212 */ /* 0x000fc800078ec0ff */
[----:B------:R-:W-:-:S04]  /*3d60*/  LOP3.LUT R45, R50, R45, RZ, 0xc0, !PT ;  /* 0x0000002d322d7212 */ /* 0x000fc800078ec0ff */
[----:B------:R-:W0:Y:S01]  /*3d70*/  FLO.U32 R49, R45 ;  /* 0x0000002d00317300 */ /* 0x000e2200000e0000 */
[----:B------:R-:W-:-:S07]  /*3d80*/  LOP3.LUT R51, R6, R45, RZ, 0xc0, !PT ;  /* 0x0000002d06337212 */ /* 0x000fce00078ec0ff */
[----:B------:R-:W1:Y:S01]  /*3d90*/  POPC R51, R51 ;  /* 0x0000003300337309 */ /* 0x000e620000000000 */
[----:B0-----:R-:W-:-:S13]  /*3da0*/  ISETP.NE.AND P0, PT, R0, R49, PT ;  /* 0x000000310000720c */ /* 0x001fda0003f05270 */
[----:B-1-34-:R-:W-:Y:S05]  /*3db0*/  @P0 BRA `(.L_x_38) ;  /* 0x0000000000080947 */ /* 0x01afea0003800000 */
[----:B------:R-:W-:-:S05]  /*3dc0*/  IMAD R54, R54, 0x4, R7 ;  /* 0x0000000436367824 */ /* 0x000fca00078e0207 */
[----:B------:R0:W1:Y:S02]  /*3dd0*/  ATOMS.ADD R56, [R54], R51 ;  /* 0x000000333638738c */ /* 0x0000640000000000 */
.L_x_38:
[----:B------:R-:W-:Y:S05]  /*3de0*/  BSYNC.RECONVERGENT B0 ;  /* 0x0000000000007941 */ /* 0x000fea0003800200 */
.L_x_37:
[----:B------:R-:W-:Y:S01]  /*3df0*/  R2P PR, R48, 0x7f ;  /* 0x0000007f30007804 */ /* 0x000fe20000000000 */
[----:B-1----:R1:W3:Y:S01]  /*3e00*/  SHFL.IDX PT, R56, R56, R49, 0x1f ;  /* 0x00001f3138387589 */ /* 0x0022e200000e0000 */
[----:B------:R-:W-:Y:S11]  /*3e10*/  BSSY.RECONVERGENT B0, `(.L_x_39) ;  /* 0x0000021000007945 */ /* 0x000ff60003800200 */
[----:B------:R-:W-:-:S02]  /*3e20*/  VOTE.ANY R45, PT, P0 ;  /* 0x00000000002d7806 */ /* 0x000fc400000e0100 */
[----:B------:R-:W-:Y:S02]  /*3e30*/  VOTE.ANY R50, PT, P1 ;  /* 0x0000000000327806 */ /* 0x000fe400008e0100 */
[----:B------:R-:W-:Y:S02]  /*3e40*/  @!P0 LOP3.LUT R45, RZ, R45, RZ, 0x33, !PT ;  /* 0x0000002dff2d8212 */ /* 0x000fe400078e33ff */
[----:B------:R-:W-:Y:S02]  /*3e50*/  @!P1 LOP3.LUT R50, RZ, R50, RZ, 0x33, !PT ;  /* 0x00000032ff329212 */ /* 0x000fe400078e33ff */
[----:B------:R-:W-:Y:S02]  /*3e60*/  VOTE.ANY R52, PT, P2 ;  /* 0x0000000000347806 */ /* 0x000fe400010e0100 */
[----:B------:R-:W-:Y:S02]  /*3e70*/  LOP3.LUT R45, R50, R45, RZ, 0xc0, !PT ;  /* 0x0000002d322d7212 */ /* 0x000fe400078ec0ff */
[----:B------:R-:W-:-:S02]  /*3e80*/  @!P2 LOP3.LUT R52, RZ, R52, RZ, 0x33, !PT ;  /* 0x00000034ff34a212 */ /* 0x000fc400078e33ff */
[----:B------:R-:W-:Y:S02]  /*3e90*/  VOTE.ANY R50, PT, P3 ;  /* 0x0000000000327806 */ /* 0x000fe400018e0100 */
[----:B------:R-:W-:Y:S02]  /*3ea0*/  LOP3.LUT R45, R52, R45, RZ, 0xc0, !PT ;  /* 0x0000002d342d7212 */ /* 0x000fe400078ec0ff */
[----:B------:R-:W-:Y:S02]  /*3eb0*/  @!P3 LOP3.LUT R50, RZ, R50, RZ, 0x33, !PT ;  /* 0x00000032ff32b212 */ /* 0x000fe400078e33ff */
[----:B------:R-:W-:Y:S02]  /*3ec0*/  LOP3.LUT P0, RZ, R48, 0x80, RZ, 0xc0, !PT ;  /* 0x0000008030ff7812 */ /* 0x000fe4000780c0ff */
[----:B------:R-:W-:Y:S02]  /*3ed0*/  LOP3.LUT R45, R50, R45, RZ, 0xc0, !PT ;  /* 0x0000002d322d7212 */ /* 0x000fe400078ec0ff */
[----:B------:R-:W-:-:S02]  /*3ee0*/  VOTE.ANY R50, PT, P4 ;  /* 0x0000000000327806 */ /* 0x000fc400020e0100 */
[----:B------:R-:W-:Y:S02]  /*3ef0*/  VOTE.ANY R52, PT, P5 ;  /* 0x0000000000347806 */ /* 0x000fe400028e0100 */
[----:B------:R-:W-:Y:S02]  /*3f00*/  @!P4 LOP3.LUT R50, RZ, R50, RZ, 0x33, !PT ;  /* 0x00000032ff32c212 */ /* 0x000fe400078e33ff */
[----:B------:R-:W-:Y:S02]  /*3f10*/  @!P5 LOP3.LUT R52, RZ, R52, RZ, 0x33, !PT ;  /* 0x00000034ff34d212 */ /* 0x000fe400078e33ff */
[----:B------:R-:W-:Y:S02]  /*3f20*/  LOP3.LUT R45, R50, R45, RZ, 0xc0, !PT ;  /* 0x0000002d322d7212 */ /* 0x000fe400078ec0ff */
[----:B------:R-:W-:Y:S02]  /*3f30*/  VOTE.ANY R50, PT, P6 ;  /* 0x0000000000327806 */ /* 0x000fe400030e0100 */
[----:B------:R-:W-:-:S02]  /*3f40*/  LOP3.LUT R45, R52, R45, RZ, 0xc0, !PT ;  /* 0x0000002d342d7212 */ /* 0x000fc400078ec0ff */
[----:B------:R-:W-:Y:S02]  /*3f50*/  @!P6 LOP3.LUT R50, RZ, R50, RZ, 0x33, !PT ;  /* 0x00000032ff32e212 */ /* 0x000fe400078e33ff */
[----:B------:R-:W-:Y:S02]  /*3f60*/  VOTE.ANY R52, PT, P0 ;  /* 0x0000000000347806 */ /* 0x000fe400000e0100 */
[----:B------:R-:W-:Y:S01]  /*3f70*/  LOP3.LUT R45, R50, R45, RZ, 0xc0, !PT ;  /* 0x0000002d322d7212 */ /* 0x000fe200078ec0ff */
[----:B------:R-:W-:Y:S01]  /*3f80*/  IMAD.MOV.U32 R50, RZ, RZ, RZ ;  /* 0x000000ffff327224 */ /* 0x000fe200078e00ff */
[----:B------:R-:W-:-:S04]  /*3f90*/  @!P0 LOP3.LUT R52, RZ, R52, RZ, 0x33, !PT ;  /* 0x00000034ff348212 */ /* 0x000fc800078e33ff */
[----:B------:R-:W-:-:S04]  /*3fa0*/  LOP3.LUT R45, R52, R45, RZ, 0xc0, !PT ;  /* 0x0000002d342d7212 */ /* 0x000fc800078ec0ff */
[----:B------:R-:W4:Y:S01]  /*3fb0*/  FLO.U32 R53, R45 ;  /* 0x0000002d00357300 */ /* 0x000f2200000e0000 */
[----:B------:R-:W-:-:S07]  /*3fc0*/  LOP3.LUT R47, R6, R45, RZ, 0xc0, !PT ;  /* 0x0000002d062f7212 */ /* 0x000fce00078ec0ff */
[----:B------:R-:W0:Y:S01]  /*3fd0*/  POPC R47, R47 ;  /* 0x0000002f002f7309 */ /* 0x000e220000000000 */
[----:B----4-:R-:W-:-:S13]  /*3fe0*/  ISETP.NE.AND P0, PT, R0, R53, PT ;  /* 0x000000350000720c */ /* 0x010fda0003f05270 */
[----:B01-3--:R-:W-:Y:S05]  /*3ff0*/  @P0 BRA `(.L_x_40) ;  /* 0x0000000000080947 */ /* 0x00bfea0003800000 */
[----:B------:R-:W-:-:S05]  /*4000*/  IMAD R48, R48, 0x4, R7 ;  /* 0x0000000430307824 */ /* 0x000fca00078e0207 */
[----:B------:R0:W1:Y:S02]  /*4010*/  ATOMS.ADD R50, [R48], R47 ;  /* 0x0000002f3032738c */ /* 0x0000640000000000 */
.L_x_40:
[----:B------:R-:W-:Y:S05]  /*4020*/  BSYNC.RECONVERGENT B0 ;  /* 0x0000000000007941 */ /* 0x000fea0003800200 */
.L_x_39:
[----:B------:R-:W-:Y:S01]  /*4030*/  R2P PR, R46, 0x7f ;  /* 0x0000007f2e007804 */ /* 0x000fe20000000000 */
[----:B-1----:R1:W3:Y:S01]  /*4040*/  SHFL.IDX PT, R50, R50, R53, 0x1f ;  /* 0x00001f3532327589 */ /* 0x0022e200000e0000 */
[----:B------:R-:W-:Y:S11]  /*4050*/  BSSY.RECONVERGENT B0, `(.L_x_41) ;  /* 0x0000021000007945 */ /* 0x000ff60003800200 */
[----:B------:R-:W-:-:S02]  /*4060*/  VOTE.ANY R45, PT, P0 ;  /* 0x00000000002d7806 */ /* 0x000fc400000e0100 */
[----:B0-----:R-:W-:Y:S02]  /*4070*/  VOTE.ANY R48, PT, P1 ;  /* 0x0000000000307806 */ /* 0x001fe400008e0100 */
[----:B------:R-:W-:Y:S02]  /*4080*/  @!P0 LOP3.LUT R45, RZ, R45, RZ, 0x33, !PT ;  /* 0x0000002dff2d8212 */ /* 0x000fe400078e33ff */
[----:B------:R-:W-:Y:S02]  /*4090*/  @!P1 LOP3.LUT R48, RZ, R48, RZ, 0x33, !PT ;  /* 0x00000030ff309212 */ /* 0x000fe400078e33ff */
[----:B------:R-:W-:Y:S02]  /*40a0*/  LOP3.LUT P0, RZ, R46, 0x80, RZ, 0xc0, !PT ;  /* 0x000000802eff7812 */ /* 0x000fe4000780c0ff */
[----:B------:R-:W-:Y:S02]  /*40b0*/  LOP3.LUT R45, R48, R45, RZ, 0xc0, !PT ;  /* 0x0000002d302d7212 */ /* 0x000fe400078ec0ff */
[----:B------:R-:W-:-:S04]  /*40c0*/  VOTE.ANY R48, PT, P2 ;  /* 0x0000000000307806 */ /* 0x000fc800010e0100 */
[----:B------:R-:W-:-:S04]  /*40d0*/  @!P2 LOP3.LUT R48, RZ, R48, RZ, 0x33, !PT ;  /* 0x00000030ff30a212 */ /* 0x000fc800078e33ff */
        /* <DEDUP_REMOVED lines=15> */
[----:B------:R-:W-:Y:S01]  /*41d0*/  LOP3.LUT R59, R48, R45, RZ, 0xc0, !PT ;  /* 0x0000002d303b7212 */ /* 0x000fe200078ec0ff */
[----:B------:R-:W-:-:S03]  /*41e0*/  IMAD.MOV.U32 R48, RZ, RZ, RZ ;  /* 0x000000ffff307224 */ /* 0x000fc600078e00ff */
[----:B------:R-:W0:Y:S01]  /*41f0*/  FLO.U32 R49, R59 ;  /* 0x0000003b00317300 */ /* 0x000e2200000e0000 */
[----:B------:R-:W-:-:S07]  /*4200*/  LOP3.LUT R45, R6, R59, RZ, 0xc0, !PT ;  /* 0x0000003b062d7212 */ /* 0x000fce00078ec0ff */
[----:B------:R-:W4:Y:S01]  /*4210*/  POPC R45, R45 ;  /* 0x0000002d002d7309 */ /* 0x000f220000000000 */
[----:B0-----:R-:W-:-:S13]  /*4220*/  ISETP.NE.AND P0, PT, R0, R49, PT ;  /* 0x000000310000720c */ /* 0x001fda0003f05270 */
[----:B-1-34-:R-:W-:Y:S05]  /*4230*/  @P0 BRA `(.L_x_42) ;  /* 0x0000000000080947 */ /* 0x01afea0003800000 */
[----:B------:R-:W-:-:S05]  /*4240*/  IMAD R46, R46, 0x4, R7 ;  /* 0x000000042e2e7824 */ /* 0x000fca00078e0207 */
[----:B------:R0:W1:Y:S02]  /*4250*/  ATOMS.ADD R48, [R46], R45 ;  /* 0x0000002d2e30738c */ /* 0x0000640000000000 */
.L_x_42:
[----:B------:R-:W-:Y:S05]  /*4260*/  BSYNC.RECONVERGENT B0 ;  /* 0x0000000000007941 */ /* 0x000fea0003800200 */
.L_x_41:
[----:B------:R-:W-:Y:S01]  /*4270*/  R2P PR, R44, 0x7f ;  /* 0x0000007f2c007804 */ /* 0x000fe20000000000 */
[----:B-1----:R1:W3:Y:S01]  /*4280*/  SHFL.IDX PT, R48, R48, R49, 0x1f ;  /* 0x00001f3130307589 */ /* 0x0022e200000e0000 */
[----:B------:R-:W-:Y:S01]  /*4290*/  BSSY.RECONVERGENT B0, `(.L_x_43) ;  /* 0x0000021000007945 */ /* 0x000fe20003800200 */
[----:B------:R-:W-:-:S10]  /*42a0*/  IMAD.MOV.U32 R52, RZ, RZ, RZ ;  /* 0x000000ffff347224 */ /* 0x000fd400078e00ff */
[----:B0-----:R-:W-:Y:S02]  /*42b0*/  VOTE.ANY R46, PT, P0 ;  /* 0x00000000002e7806 */ /* 0x001fe400000e0100 */
[----:B------:R-:W-:Y:S02]  /*42c0*/  VOTE.ANY R53, PT, P1 ;  /* 0x0000000000357806 */ /* 0x000fe400008e0100 */
[----:B------:R-:W-:Y:S02]  /*42d0*/  @!P0 LOP3.LUT R46, RZ, R46, RZ, 0x33, !PT ;  /* 0x0000002eff2e8212 */ /* 0x000fe400078e33ff */
[----:B------:R-:W-:Y:S02]  /*42e0*/  @!P1 LOP3.LUT R53, RZ, R53, RZ, 0x33, !PT ;  /* 0x00000035ff359212 */ /* 0x000fe400078e33ff */
[----:B------:R-:W-:Y:S02]  /*42f0*/  LOP3.LUT P0, RZ, R44, 0x80, RZ, 0xc0, !PT ;  /* 0x000000802cff7812 */ /* 0x000fe4000780c0ff */
[----:B------:R-:W-:-:S02]  /*4300*/  LOP3.LUT R46, R53, R46, RZ, 0xc0, !PT ;  /* 0x0000002e352e7212 */ /* 0x000fc400078ec0ff */
        /* <DEDUP_REMOVED lines=17> */
[----:B------:R-:W-:-:S04]  /*4420*/  LOP3.LUT R59, R53, R46, RZ, 0xc0, !PT ;  /* 0x0000002e353b7212 */ /* 0x000fc800078ec0ff */
[----:B------:R-:W0:Y:S01]  /*4430*/  FLO.U32 R53, R59 ;  /* 0x0000003b00357300 */ /* 0x000e2200000e0000 */
[----:B------:R-:W-:-:S07]  /*4440*/  LOP3.LUT R46, R6, R59, RZ, 0xc0, !PT ;  /* 0x0000003b062e7212 */ /* 0x000fce00078ec0ff */
[----:B------:R-:W4:Y:S01]  /*4450*/  POPC R46, R46 ;  /* 0x0000002e002e7309 */ /* 0x000f220000000000 */
[----:B0-----:R-:W-:-:S13]  /*4460*/  ISETP.NE.AND P0, PT, R0, R53, PT ;  /* 0x000000350000720c */ /* 0x001fda0003f05270 */
[----:B-1-34-:R-:W-:Y:S05]  /*4470*/  @P0 BRA `(.L_x_44) ;  /* 0x0000000000080947 */ /* 0x01afea0003800000 */
[----:B------:R-:W-:-:S05]  /*4480*/  IMAD R49, R44, 0x4, R7 ;  /* 0x000000042c317824 */ /* 0x000fca00078e0207 */
[----:B------:R0:W1:Y:S02]  /*4490*/  ATOMS.ADD R52, [R49], R46 ;  /* 0x0000002e3134738c */ /* 0x0000640000000000 */
.L_x_44:
[----:B------:R-:W-:Y:S05]  /*44a0*/  BSYNC.RECONVERGENT B0 ;  /* 0x0000000000007941 */ /* 0x000fea0003800200 */
.L_x_43:
[----:B------:R-:W-:Y:S01]  /*44b0*/  R2P PR, R42, 0x7f ;  /* 0x0000007f2a007804 */ /* 0x000fe20000000000 */
[----:B------:R-:W-:Y:S01]  /*44c0*/  BSSY.RECONVERGENT B0, `(.L_x_45) ;  /* 0x0000022000007945 */ /* 0x000fe20003800200 */
[----:B------:R-:W-:-:S11]  /*44d0*/  IMAD.MOV.U32 R64, RZ, RZ, RZ ;  /* 0x000000ffff407224 */ /* 0x000fd600078e00ff */
[----:B------:R-:W-:Y:S02]  /*44e0*/  VOTE.ANY R44, PT, P0 ;  /* 0x00000000002c7806 */ /* 0x000fe400000e0100 */
[----:B0-----:R-:W-:Y:S02]  /*44f0*/  VOTE.ANY R49, PT, P1 ;  /* 0x0000000000317806 */ /* 0x001fe400008e0100 */
        /* <DEDUP_REMOVED lines=22> */
[----:B-1----:R0:W1:Y:S02]  /*4660*/  SHFL.IDX PT, R49, R52, R53, 0x1f ;  /* 0x00001f3534317589 */ /* 0x00206400000e0000 */
[----:B------:R-:W3:Y:S01]  /*4670*/  FLO.U32 R59, R61 ;  /* 0x0000003d003b7300 */ /* 0x000ee200000e0000 */
[----:B------:R-:W-:-:S07]  /*4680*/  LOP3.LUT R44, R6, R61, RZ, 0xc0, !PT ;  /* 0x0000003d062c7212 */ /* 0x000fce00078ec0ff */
[----:B------:R-:W4:Y:S01]  /*4690*/  POPC R44, R44 ;  /* 0x0000002c002c7309 */ /* 0x000f220000000000 */
[----:B---3--:R-:W-:-:S13]  /*46a0*/  ISETP.NE.AND P0, PT, R0, R59, PT ;  /* 0x0000003b0000720c */ /* 0x008fda0003f05270 */
[----:B01--4-:R-:W-:Y:S05]  /*46b0*/  @P0 BRA `(.L_x_46) ;  /* 0x0000000000080947 */ /* 0x013fea0003800000 */
[----:B------:R-:W-:-:S05]  /*46c0*/  IMAD R53, R42, 0x4, R7 ;  /* 0x000000042a357824 */ /* 0x000fca00078e0207 */
[----:B------:R0:W1:Y:S02]  /*46d0*/  ATOMS.ADD R64, [R53], R44 ;  /* 0x0000002c3540738c */ /* 0x0000640000000000 */
.L_x_46:
[----:B------:R-:W-:Y:S05]  /*46e0*/  BSYNC.RECONVERGENT B0 ;  /* 0x0000000000007941 */ /* 0x000fea0003800200 */
.L_x_45:
        /* <DEDUP_REMOVED lines=35> */
.L_x_48:
[----:B------:R-:W-:Y:S05]  /*4920*/  BSYNC.RECONVERGENT B0 ;  /* 0x0000000000007941 */ /* 0x000fea0003800200 */
.L_x_47:
[----:B------:R-:W-:Y:S01]  /*4930*/  R2P PR, R38, 0x7f ;  /* 0x0000007f26007804 */ /* 0x000fe20000000000 */
[----:B------:R-:W-:Y:S01]  /*4940*/  IMAD.IADD R40, R55, 0x1, R60 ;  /* 0x0000000137287824 */ /* 0x000fe200078e023c */
[----:B------:R-:W-:Y:S01]  /*4950*/  BSSY.RECONVERGENT B0, `(.L_x_49) ;  /* 0x0000022000007945 */ /* 0x000fe20003800200 */
[----:B------:R-:W-:-:S10]  /*4960*/  IMAD.MOV.U32 R60, RZ, RZ, RZ ;  /* 0x000000ffff3c7224 */ /* 0x000fd400078e00ff */
[----:B------:R-:W-:Y:S02]  /*4970*/  VOTE.ANY R52, PT, P0 ;  /* 0x0000000000347806 */ /* 0x000fe400000e0100 */
[----:B--2---:R-:W-:Y:S02]  /*4980*/  VOTE.ANY R55, PT, P1 ;  /* 0x0000000000377806 */ /* 0x004fe400008e0100 */
        /* <DEDUP_REMOVED lines=22> */
[----:B-1----:R1:W2:Y:S02]  /*4af0*/  SHFL.IDX PT, R55, R54, R61, 0x1f ;  /* 0x00001f3d36377589 */ /* 0x0022a400000e0000 */
[----:B0-----:R-:W0:Y:S01]  /*4b00*/  FLO.U32 R59, R63 ;  /* 0x0000003f003b7300 */ /* 0x001e2200000e0000 */
[----:B------:R-:W-:-:S07]  /*4b10*/  LOP3.LUT R52, R6, R63, RZ, 0xc0, !PT ;  /* 0x0000003f06347212 */ /* 0x000fce00078ec0ff */
[----:B------:R-:W3:Y:S01]  /*4b20*/  POPC R52, R52 ;  /* 0x0000003400347309 */ /* 0x000ee20000000000 */
[----:B0-----:R-:W-:-:S13]  /*4b30*/  ISETP.NE.AND P0, PT, R0, R59, PT ;  /* 0x0000003b0000720c */ /* 0x001fda0003f05270 */
[----:B-123--:R-:W-:Y:S05]  /*4b40*/  @P0 BRA `(.L_x_50) ;  /* 0x0000000000080947 */ /* 0x00efea0003800000 */
[----:B------:R-:W-:-:S05]  /*4b50*/  IMAD R61, R38, 0x4, R7 ;  /* 0x00000004263d7824 */ /* 0x000fca00078e0207 */
[----:B------:R0:W1:Y:S02]  /*4b60*/  ATOMS.ADD R60, [R61], R52 ;  /* 0x000000343d3c738c */ /* 0x0000640000000000 */
.L_x_50:
[----:B------:R-:W-:Y:S05]  /*4b70*/  BSYNC.RECONVERGENT B0 ;  /* 0x0000000000007941 */ /* 0x000fea0003800200 */
.L_x_49:
[----:B------:R-:W-:Y:S01]  /*4b80*/  R2P PR, R26, 0x7f ;  /* 0x0000007f1a007804 */ /* 0x000fe20000000000 */
[----:B------:R-:W-:Y:S01]  /*4b90*/  IMAD.IADD R38, R57, 0x1, R62 ;  /* 0x0000000139267824 */ /* 0x000fe200078e023e */
[----:B------:R-:W-:Y:S01]  /*4ba0*/  BSSY.RECONVERGENT B0, `(.L_x_51) ;  /* 0x0000022000007945 */ /* 0x000fe20003800200 */
[----:B------:R-:W-:-:S10]  /*4bb0*/  IMAD.MOV.U32 R62, RZ, RZ, RZ ;  /* 0x000000ffff3e7224 */ /* 0x000fd400078e00ff */
[----:B------:R-:W-:Y:S02]  /*4bc0*/  VOTE.ANY R54, PT, P0 ;  /* 0x0000000000367806 */ /* 0x000fe400000e0100 */
        /* <DEDUP_REMOVED lines=31> */
.L_x_52:
[----:B------:R-:W-:Y:S05]  /*4dc0*/  BSYNC.RECONVERGENT B0 ;  /* 0x0000000000007941 */ /* 0x000fea0003800200 */
.L_x_51:
[----:B------:R-:W-:Y:S01]  /*4dd0*/  R2P PR, R16, 0x7f ;  /* 0x0000007f10007804 */ /* 0x000fe20000000000 */
[----:B------:R-:W-:Y:S01]  /*4de0*/  IMAD.IADD R26, R51, 0x1, R56 ;  /* 0x00000001331a7824 */ /* 0x000fe200078e0238 */
[----:B------:R-:W-:Y:S11]  /*4df0*/  BSSY.RECONVERGENT B0, `(.L_x_53) ;  /* 0x0000022000007945 */ /* 0x000ff60003800200 */
[----:B0-----:R-:W-:-:S02]  /*4e00*/  VOTE.ANY R59, PT, P0 ;  /* 0x00000000003b7806 */ /* 0x001fc400000e0100 */
[----:B------:R-:W-:Y:S02]  /*4e10*/  VOTE.ANY R56, PT, P1 ;  /* 0x0000000000387806 */ /* 0x000fe400008e0100 */
[----:B------:R-:W-:Y:S02]  /*4e20*/  @!P0 LOP3.LUT R59, RZ, R59, RZ, 0x33, !PT ;  /* 0x0000003bff3b8212 */ /* 0x000fe400078e33ff */
[----:B------:R-:W-:Y:S02]  /*4e30*/  @!P1 LOP3.LUT R56, RZ, R56, RZ, 0x33, !PT ;  /* 0x00000038ff389212 */ /* 0x000fe400078e33ff */
[----:B------:R-:W-:Y:S02]  /*4e40*/  VOTE.ANY R51, PT, P2 ;  /* 0x0000000000337806 */ /* 0x000fe400010e0100 */
[----:B------:R-:W-:Y:S02]  /*4e50*/  LOP3.LUT R56, R56, R59, RZ, 0xc0, !PT ;  /* 0x0000003b38387212 */ /* 0x000fe400078ec0ff */
[----:B------:R-:W-:Y:S01]  /*4e60*/  @!P2 LOP3.LUT R51, RZ, R51, RZ, 0x33, !PT ;  /* 0x00000033ff33a212 */ /* 0x000fe200078e33ff */
[----:B-1----:R0:W1:Y:S01]  /*4e70*/  SHFL.IDX PT, R59, R62, R61, 0x1f ;  /* 0x00001f3d3e3b7589 */ /* 0x00206200000e0000 */
[----:B------:R-:W-:-:S02]  /*4e80*/  LOP3.LUT P0, RZ, R16, 0x80, RZ, 0xc0, !PT ;  /* 0x0000008010ff7812 */ /* 0x000fc4000780c0ff */
        /* <DEDUP_REMOVED lines=17> */
[----:B------:R-:W2:Y:S01]  /*4fa0*/  FLO.U32 R63, R65 ;  /* 0x00000041003f7300 */ /* 0x000ea200000e0000 */
[----:B------:R-:W-:-:S07]  /*4fb0*/  LOP3.LUT R51, R6, R65, RZ, 0xc0, !PT ;  /* 0x0000004106337212 */ /* 0x000fce00078ec0ff */
[----:B------:R-:W3:Y:S01]  /*4fc0*/  POPC R51, R51 ;  /* 0x0000003300337309 */ /* 0x000ee20000000000 */
[----:B--2---:R-:W-:-:S13]  /*4fd0*/  ISETP.NE.AND P0, PT, R0, R63, PT ;  /* 0x0000003f0000720c */ /* 0x004fda0003f05270 */
[----:B01-3--:R-:W-:Y:S05]  /*4fe0*/  @P0 BRA `(.L_x_54) ;  /* 0x0000000000080947 */ /* 0x00bfea0003800000 */
[----:B------:R-:W-:-:S05]  /*4ff0*/  IMAD R16, R16, 0x4, R7 ;  /* 0x0000000410107824 */ /* 0x000fca00078e0207 */
[----:B------:R0:W1:Y:S02]  /*5000*/  ATOMS.ADD R56, [R16], R51 ;  /* 0x000000331038738c */ /* 0x0000640000000000 */
.L_x_54:
[----:B------:R-:W-:Y:S05]  /*5010*/  BSYNC.RECONVERGENT B0 ;  /* 0x0000000000007941 */ /* 0x000fea0003800200 */
.L_x_53:
[----:B------:R-:W-:Y:S01]  /*5020*/  R2P PR, R15, 0x7f ;  /* 0x0000007f0f007804 */ /* 0x000fe20000000000 */
[----:B------:R-:W-:Y:S01]  /*5030*/  IMAD.IADD R50, R47, 0x1, R50 ;  /* 0x000000012f327824 */ /* 0x000fe200078e0232 */
[----:B-1----:R1:W2:Y:S01]  /*5040*/  SHFL.IDX PT, R56, R56, R63, 0x1f ;  /* 0x00001f3f38387589 */ /* 0x0022a200000e0000 */
[----:B------:R-:W-:Y:S01]  /*5050*/  BSSY.RECONVERGENT B0, `(.L_x_55) ;  /* 0x0000021000007945 */ /* 0x000fe20003800200 */
[----:B------:R-:W-:-:S09]  /*5060*/  IMAD.MOV.U32 R60, RZ, RZ, RZ ;  /* 0x000000ffff3c7224 */ /* 0x000fd200078e00ff */
        /* <DEDUP_REMOVED lines=26> */
[----:B------:R-:W3:Y:S01]  /*5210*/  POPC R16, R16 ;  /* 0x0000001000107309 */ /* 0x000ee20000000000 */
[----:B0-----:R-:W-:-:S13]  /*5220*/  ISETP.NE.AND P0, PT, R0, R47, PT ;  /* 0x0000002f0000720c */ /* 0x001fda0003f05270 */
[----:B-123--:R-:W-:Y:S05]  /*5230*/  @P0 BRA `(.L_x_56) ;  /* 0x0000000000080947 */ /* 0x00efea0003800000 */
[----:B------:R-:W-:-:S05]  /*5240*/  IMAD R15, R15, 0x4, R7 ;  /* 0x000000040f0f7824 */ /* 0x000fca00078e0207 */
[----:B------:R0:W1:Y:S02]  /*5250*/  ATOMS.ADD R60, [R15], R16 ;  /* 0x000000100f3c738c */ /* 0x0000640000000000 */
.L_x_56:
[----:B------:R-:W-:Y:S05]  /*5260*/  BSYNC.RECONVERGENT B0 ;  /* 0x0000000000007941 */ /* 0x000fea0003800200 */
.L_x_55:
[----:B------:R-:W-:Y:S01]  /*5270*/  R2P PR, R4, 0x7f ;  /* 0x0000007f04007804 */ /* 0x000fe20000000000 */
[----:B------:R-:W-:Y:S01]  /*5280*/  IMAD.IADD R48, R45, 0x1, R48 ;  /* 0x000000012d307824 */ /* 0x000fe200078e0230 */
[----:B-1----:R1:W2:Y:S01]  /*5290*/  SHFL.IDX PT, R47, R60, R47, 0x1f ;  /* 0x00001f2f3c2f7589 */ /* 0x0022a200000e0000 */
[----:B------:R-:W-:Y:S10]  /*52a0*/  BSSY.RECONVERGENT B0, `(.L_x_57) ;  /* 0x0000021000007945 */ /* 0x000ff40003800200 */
[----:B0-----:R-:W-:-:S02]  /*52b0*/  VOTE.ANY R15, PT, P0 ;  /* 0x00000000000f7806 */ /* 0x001fc400000e0100 */
[----:B------:R-:W-:Y:S02]  /*52c0*/  VOTE.ANY R62, PT, P1 ;  /* 0x00000000003e7806 */ /* 0x000fe400008e0100 */
        /* <DEDUP_REMOVED lines=25> */
[----:B------:R-:W3:Y:S01]  /*5460*/  POPC R15, R15 ;  /* 0x0000000f000f7309 */ /* 0x000ee20000000000 */
[----:B0-----:R-:W-:-:S13]  /*5470*/  ISETP.NE.AND P0, PT, R0, R45, PT ;  /* 0x0000002d0000720c */ /* 0x001fda0003f05270 */
[----:B-123--:R-:W-:Y:S05]  /*5480*/  @P0 BRA `(.L_x_58) ;  /* 0x0000000000080947 */ /* 0x00efea0003800000 */
[----:B------:R-:W-:-:S05]  /*5490*/  IMAD R4, R4, 0x4, R7 ;  /* 0x0000000404047824 */ /* 0x000fca00078e0207 */
[----:B------:R0:W1:Y:S02]  /*54a0*/  ATOMS.ADD R62, [R4], R15 ;  /* 0x0000000f043e738c */ /* 0x0000640000000000 */
.L_x_58:
[----:B------:R-:W-:Y:S05]  /*54b0*/  BSYNC.RECONVERGENT B0 ;  /* 0x0000000000007941 */ /* 0x000fea0003800200 */
.L_x_57:
[----:B------:R-:W-:Y:S01]  /*54c0*/  R2P PR, R8, 0x7f ;  /* 0x0000007f08007804 */ /* 0x000fe20000000000 */
[----:B0-----:R-:W-:Y:S01]  /*54d0*/  IMAD.IADD R4, R46, 0x1, R49 ;  /* 0x000000012e047824 */ /* 0x001fe200078e0231 */
[----:B-1----:R0:W1:Y:S01]  /*54e0*/  SHFL.IDX PT, R62, R62, R45, 0x1f ;  /* 0x00001f2d3e3e7589 */ /* 0x00206200000e0000 */
[----:B------:R-:W-:Y:S10]  /*54f0*/  BSSY.RECONVERGENT B0, `(.L_x_59) ;  /* 0x0000021000007945 */ /* 0x000ff40003800200 */
[----:B------:R-:W-:-:S02]  /*5500*/  VOTE.ANY R60, PT, P0 ;  /* 0x00000000003c7806 */ /* 0x000fc400000e0100 */
[----:B------:R-:W-:Y:S02]  /*5510*/  VOTE.ANY R49, PT, P1 ;  /* 0x0000000000317806 */ /* 0x000fe400008e0100 */
[----:B------:R-:W-:Y:S02]  /*5520*/  @!P0 LOP3.LUT R60, RZ, R60, RZ, 0x33, !PT ;  /* 0x0000003cff3c8212 */ /* 0x000fe400078e33ff */
[----:B------:R-:W-:Y:S02]  /*5530*/  @!P1 LOP3.LUT R49, RZ, R49, RZ, 0x33, !PT ;  /* 0x00000031ff319212 */ /* 0x000fe400078e33ff */
[----:B------:R-:W-:Y:S02]  /*5540*/  VOTE.ANY R46, PT, P2 ;  /* 0x00000000002e7806 */ /* 0x000fe400010e0100 */
[----:B------:R-:W-:Y:S01]  /*5550*/  LOP3.LUT R49, R49, R60, RZ, 0xc0, !PT ;  /* 0x0000003c31317212 */ /* 0x000fe200078ec0ff */
[----:B------:R-:W-:Y:S01]  /*5560*/  IMAD.MOV.U32 R60, RZ, RZ, RZ ;  /* 0x000000ffff3c7224 */ /* 0x000fe200078e00ff */
[----:B------:R-:W-:-:S02]  /*5570*/  @!P2 LOP3.LUT R46, RZ, R46, RZ, 0x33, !PT ;  /* 0x0000002eff2ea212 */ /* 0x000fc400078e33ff */
        /* <DEDUP_REMOVED lines=17> */
[----:B------:R-:W2:Y:S01]  /*5690*/  FLO.U32 R49, R61 ;  /* 0x0000003d00317300 */ /* 0x000ea200000e0000 */
[----:B------:R-:W-:-:S07]  /*56a0*/  LOP3.LUT R46, R6, R61, RZ, 0xc0, !PT ;  /* 0x0000003d062e7212 */ /* 0x000fce00078ec0ff */
[----:B------:R-:W3:Y:S01]  /*56b0*/  POPC R46, R46 ;  /* 0x0000002e002e7309 */ /* 0x000ee20000000000 */
[----:B--2---:R-:W-:-:S13]  /*56c0*/  ISETP.NE.AND P0, PT, R0, R49, PT ;  /* 0x000000310000720c */ /* 0x004fda0003f05270 */
[----:B01-3--:R-:W-:Y:S05]  /*56d0*/  @P0 BRA `(.L_x_60) ;  /* 0x0000000000080947 */ /* 0x00bfea0003800000 */
[----:B------:R-:W-:-:S05]  /*56e0*/  IMAD R45, R8, 0x4, R7 ;  /* 0x00000004082d7824 */ /* 0x000fca00078e0207 */
[----:B------:R0:W1:Y:S02]  /*56f0*/  ATOMS.ADD R60, [R45], R46 ;  /* 0x0000002e2d3c738c */ /* 0x0000640000000000 */
.L_x_60:
[----:B------:R-:W-:Y:S05]  /*5700*/  BSYNC.RECONVERGENT B0 ;  /* 0x0000000000007941 */ /* 0x000fea0003800200 */
.L_x_59:
[----:B------:R-:W-:Y:S01]  /*5710*/  R2P PR, R9, 0x7f ;  /* 0x0000007f09007804 */ /* 0x000fe20000000000 */
[----:B------:R-:W-:Y:S01]  /*5720*/  IMAD.IADD R44, R44, 0x1, R53 ;  /* 0x000000012c2c7824 */ /* 0x000fe200078e0235 */
[----:B-1----:R1:W2:Y:S01]  /*5730*/  SHFL.IDX PT, R49, R60, R49, 0x1f ;  /* 0x00001f313c317589 */ /* 0x0022a200000e0000 */
[----:B------:R-:W-:Y:S01]  /*5740*/  BSSY.RECONVERGENT B0, `(.L_x_61) ;  /* 0x0000021000007945 */ /* 0x000fe20003800200 */
[----:B------:R-:W-:-:S09]  /*5750*/  IMAD.MOV.U32 R64, RZ, RZ, RZ ;  /* 0x000000ffff407224 */ /* 0x000fd200078e00ff */
        /* <DEDUP_REMOVED lines=31> */
.L_x_62:
[----:B------:R-:W-:Y:S05]  /*5950*/  BSYNC.RECONVERGENT B0 ;  /* 0x0000000000007941 */ /* 0x000fea0003800200 */
.L_x_61:
        /* <DEDUP_REMOVED lines=36> */
.L_x_64:
[----:B------:R-:W-:Y:S05]  /*5ba0*/  BSYNC.RECONVERGENT B0 ;  /* 0x0000000000007941 */ /* 0x000fea0003800200 */
.L_x_63:
[----:B------:R-:W-:Y:S01]  /*5bb0*/  R2P PR, R14, 0x7f ;  /* 0x0000007f0e007804 */ /* 0x000fe20000000000 */
[----:B-1----:R1:W2:Y:S01]  /*5bc0*/  SHFL.IDX PT, R60, R60, R55, 0x1f ;  /* 0x00001f373c3c7589 */ /* 0x0022a200000e0000 */
        /* <DEDUP_REMOVED lines=25> */
[----:B-1----:R-:W0:Y:S01]  /*5d60*/  FLO.U32 R55, R9 ;  /* 0x0000000900377300 */ /* 0x002e2200000e0000 */
[----:B------:R-:W-:-:S07]  /*5d70*/  LOP3.LUT R6, R6, R9, RZ, 0xc0, !PT ;  /* 0x0000000906067212 */ /* 0x000fce00078ec0ff */
[----:B------:R1:W3:Y:S01]  /*5d80*/  POPC R61, R6 ;  /* 0x00000006003d7309 */ /* 0x0002e20000000000 */
[----:B0-----:R-:W-:Y:S01]  /*5d90*/  ISETP.NE.AND P0, PT, R0, R55, PT ;  /* 0x000000370000720c */ /* 0x001fe20003f05270 */
[----:B------:R-:W-:-:S12]  /*5da0*/  IMAD.MOV.U32 R0, RZ, RZ, RZ ;  /* 0x000000ffff007224 */ /* 0x000fd800078e00ff */
[----:B-123--:R-:W-:Y:S05]  /*5db0*/  @P0 BRA `(.L_x_66) ;  /* 0x0000000000080947 */ /* 0x00efea0003800000 */
[----:B------:R-:W-:-:S06]  /*5dc0*/  IMAD R0, R14, 0x4, R7 ;  /* 0x000000040e007824 */ /* 0x000fcc00078e0207 */
[----:B------:R0:W1:Y:S02]  /*5dd0*/  ATOMS.ADD R0, [R0], R61 ;  /* 0x0000003d0000738c */ /* 0x0000640000000000 */
.L_x_66:
[----:B------:R-:W-:Y:S05]  /*5de0*/  BSYNC.RECONVERGENT B0 ;  /* 0x0000000000007941 */ /* 0x000fea0003800200 */
.L_x_65:
[----:B-1----:R-:W1:Y:S01]  /*5df0*/  SHFL.IDX PT, R0, R0, R55, 0x1f ;  /* 0x00001f3700007589 */ /* 0x002e6200000e0000 */
[----:B------:R-:W-:Y:S01]  /*5e00*/  IMAD.IADD R14, R54, 0x1, R59 ;  /* 0x00000001360e7824 */ /* 0x000fe200078e023b */
[----:B------:R-:W-:Y:S01]  /*5e10*/  ISETP.NE.AND P0, PT, R58, RZ, PT ;  /* 0x000000ff3a00720c */ /* 0x000fe20003f05270 */
[----:B------:R-:W-:Y:S01]  /*5e20*/  IMAD R10, R40, 0x4, R23 ;  /* 0x00000004280a7824 */ /* 0x000fe200078e0217 */
[----:B------:R-:W-:Y:S01]  /*5e30*/  BAR.SYNC.DEFER_BLOCKING 0x0 ;  /* 0x0000000000007b1d */ /* 0x000fe20000010000 */
[----:B------:R-:W-:Y:S02]  /*5e40*/  IMAD.IADD R54, R8, 0x1, R45 ;  /* 0x0000000108367824 */ /* 0x000fe400078e022d */
[--C-:B------:R-:W-:Y:S02]  /*5e50*/  IMAD R9, R38, 0x4, R23.reuse ;  /* 0x0000000426097824 */ /* 0x100fe400078e0217 */
[--C-:B------:R-:W-:Y:S01]  /*5e60*/  IMAD R8, R26, 0x4, R23.reuse ;  /* 0x000000041a087824 */ /* 0x100fe200078e0217 */
[----:B------:R-:W-:Y:S01]  /*5e70*/  BSSY B1, `(.L_x_67) ;  /* 0x0000057000017945 */ /* 0x000fe20003800000 */
[----:B------:R-:W-:-:S02]  /*5e80*/  IMAD R7, R50, 0x4, R23 ;  /* 0x0000000432077824 */ /* 0x000fc400078e0217 */
[----:B------:R-:W-:Y:S02]  /*5e90*/  IMAD.IADD R52, R52, 0x1, R57 ;  /* 0x0000000134347824 */ /* 0x000fe400078e0239 */
[--C-:B------:R-:W-:Y:S02]  /*5ea0*/  IMAD R6, R48, 0x4, R23.reuse ;  /* 0x0000000430067824 */ /* 0x100fe400078e0217 */
[----:B------:R-:W-:Y:S02]  /*5eb0*/  IMAD R4, R4, 0x4, R23 ;  /* 0x0000000404047824 */ /* 0x000fe400078e0217 */
[----:B------:R-:W-:Y:S02]  /*5ec0*/  IMAD.IADD R56, R51, 0x1, R56 ;  /* 0x0000000133387824 */ /* 0x000fe400078e0238 */
[----:B------:R-:W-:Y:S02]  /*5ed0*/  IMAD.IADD R16, R16, 0x1, R47 ;  /* 0x0000000110107824 */ /* 0x000fe400078e022f */
[----:B------:R-:W-:-:S02]  /*5ee0*/  IMAD.IADD R62, R15, 0x1, R62 ;  /* 0x000000010f3e7824 */ /* 0x000fc400078e023e */
[----:B-1----:R-:W-:Y:S02]  /*5ef0*/  IMAD.IADD R38, R61, 0x1, R0 ;  /* 0x000000013d267824 */ /* 0x002fe400078e0200 */
[----:B------:R-:W-:Y:S01]  /*5f00*/  IMAD R0, R44, 0x4, R23 ;  /* 0x000000042c007824 */ /* 0x000fe200078e0217 */
[----:B------:R1:W-:Y:S01]  /*5f10*/  STS [R10+-0x4], R13 ;  /* 0xfffffc0d0a007388 */ /* 0x0003e20000000800 */
[----:B------:R-:W-:Y:S02]  /*5f20*/  IMAD.IADD R46, R46, 0x1, R49 ;  /* 0x000000012e2e7824 */ /* 0x000fe400078e0231 */
[--C-:B------:R-:W-:Y:S01]  /*5f30*/  IMAD R14, R14, 0x4, R23.reuse ;  /* 0x000000040e0e7824 */ /* 0x100fe200078e0217 */
[----:B------:R2:W-:Y:S01]  /*5f40*/  STS [R9+-0x4], R12 ;  /* 0xfffffc0c09007388 */ /* 0x0005e20000000800 */
[--C-:B------:R-:W-:Y:S02]  /*5f50*/  IMAD R15, R56, 0x4, R23.reuse ;  /* 0x00000004380f7824 */ /* 0x100fe400078e0217 */
[----:B------:R-:W-:Y:S01]  /*5f60*/  IMAD.IADD R60, R53, 0x1, R60 ;  /* 0x00000001353c7824 */ /* 0x000fe200078e023c */
[----:B------:R-:W-:Y:S01]  /*5f70*/  STS [R8+-0x4], R43 ;  /* 0xfffffc2b08007388 */ /* 0x000fe20000000800 */
[----:B------:R-:W-:-:S02]  /*5f80*/  IMAD R16, R16, 0x4, R23 ;  /* 0x0000000410107824 */ /* 0x000fc400078e0217 */
[--C-:B-1----:R-:W-:Y:S01]  /*5f90*/  IMAD R13, R52, 0x4, R23.reuse ;  /* 0x00000004340d7824 */ /* 0x102fe200078e0217 */
[----:B------:R1:W-:Y:S01]  /*5fa0*/  STS [R7+-0x4], R24 ;  /* 0xfffffc1807007388 */ /* 0x0003e20000000800 */
[--C-:B------:R-:W-:Y:S02]  /*5fb0*/  IMAD R26, R46, 0x4, R23.reuse ;  /* 0x000000042e1a7824 */ /* 0x100fe400078e0217 */
[--C-:B--2---:R-:W-:Y:S01]  /*5fc0*/  IMAD R12, R42, 0x4, R23.reuse ;  /* 0x000000042a0c7824 */ /* 0x104fe200078e0217 */
[----:B------:R2:W-:Y:S04]  /*5fd0*/  STS [R6+-0x4], R27 ;  /* 0xfffffc1b06007388 */ /* 0x0005e80000000800 */
[----:B------:R3:W-:Y:S01]  /*5fe0*/  STS [R4+-0x4], R25 ;  /* 0xfffffc1904007388 */ /* 0x0007e20000000800 */
[----:B-1----:R-:W-:-:S03]  /*5ff0*/  IMAD R24, R60, 0x4, R23 ;  /* 0x000000043c187824 */ /* 0x002fc600078e0217 */
[----:B------:R1:W-:Y:S01]  /*6000*/  STS [R0+-0x4], R17 ;  /* 0xfffffc1100007388 */ /* 0x0003e20000000800 */
[----:B--2---:R-:W-:-:S03]  /*6010*/  IMAD R27, R62, 0x4, R23 ;  /* 0x000000043e1b7824 */ /* 0x004fc600078e0217 */
[----:B------:R2:W-:Y:S01]  /*6020*/  STS [R12+-0x4], R41 ;  /* 0xfffffc290c007388 */ /* 0x0005e20000000800 */
[----:B---3--:R-:W-:-:S03]  /*6030*/  IMAD R25, R54, 0x4, R23 ;  /* 0x0000000436197824 */ /* 0x008fc600078e0217 */
[----:B------:R3:W-:Y:S01]  /*6040*/  STS [R13+-0x4], R36 ;  /* 0xfffffc240d007388 */ /* 0x0007e20000000800 */
[----:B-1----:R-:W-:-:S03]  /*6050*/  IMAD R17, R38, 0x4, R23 ;  /* 0x0000000426117824 */ /* 0x002fc600078e0217 */
[----:B------:R3:W-:Y:S01]  /*6060*/  STS [R14+-0x4], R39 ;  /* 0xfffffc270e007388 */ /* 0x0007e20000000800 */
[----:B--2---:R-:W-:-:S03]  /*6070*/  IMAD R41, R3, 0x8, R23 ;  /* 0x0000000803297824 */ /* 0x004fc600078e0217 */
[----:B------:R3:W-:Y:S04]  /*6080*/  STS [R15+-0x4], R34 ;  /* 0xfffffc220f007388 */ /* 0x0007e80000000800 */
[----:B------:R3:W-:Y:S04]  /*6090*/  STS [R16+-0x4], R37 ;  /* 0xfffffc2510007388 */ /* 0x0007e80000000800 */
[----:B------:R3:W-:Y:S04]  /*60a0*/  STS [R27+-0x4], R32 ;  /* 0xfffffc201b007388 */ /* 0x0007e80000000800 */
[----:B------:R3:W-:Y:S04]  /*60b0*/  STS [R26+-0x4], R33 ;  /* 0xfffffc211a007388 */ /* 0x0007e80000000800 */
[----:B------:R3:W-:Y:S04]  /*60c0*/  STS [R25+-0x4], R30 ;  /* 0xfffffc1e19007388 */ /* 0x0007e80000000800 */
[----:B------:R3:W-:Y:S04]  /*60d0*/  STS [R24+-0x4], R31 ;  /* 0xfffffc1f18007388 */ /* 0x0007e80000000800 */
[----:B------:R3:W-:Y:S01]  /*60e0*/  STS [R17+-0x4], R28 ;  /* 0xfffffc1c11007388 */ /* 0x0007e20000000800 */
[----:B------:R-:W-:Y:S05]  /*60f0*/  @P0 BRA `(.L_x_68) ;  /* 0x0000000000b80947 */ /* 0x000fea0003800000 */
[----:B------:R-:W3:Y:S02]  /*6100*/  LDCU.64 UR4, c[0x0][0x398] ;  /* 0x00007300ff0477ac */ /* 0x000ee40008000a00 */
[----:B---3--:R-:W-:-:S04]  /*6110*/  LEA R32, P0, R3, UR4, 0x3 ;  /* 0x0000000403207c11 */ /* 0x008fc8000f8018ff */
[----:B------:R-:W-:-:S05]  /*6120*/  LEA.HI.X R33, R3, UR5, RZ, 0x3, P0 ;  /* 0x0000000503217c11 */ /* 0x000fca00080f1cff */
[----:B------:R-:W2:Y:S01]  /*6130*/  LDG.E.64 R30, desc[UR6][R32.64] ;  /* 0x00000006201e7981 */ /* 0x000ea2000c1e1b00 */
[----:B------:R-:W-:Y:S02]  /*6140*/  SHF.R.S32.HI R37, RZ, 0x1f, R35 ;  /* 0x0000001fff257819 */ /* 0x000fe40000011423 */
[----:B--2---:R-:W-:-:S05]  /*6150*/  IADD3 R30, P0, PT, -R35, R30, RZ ;  /* 0x0000001e231e7210 */ /* 0x004fca0007f1e1ff */
[----:B------:R-:W-:Y:S01]  /*6160*/  IMAD.X R31, R31, 0x1, ~R37, P0 ;  /* 0x000000011f1f7824 */ /* 0x000fe200000e0e25 */
[----:B------:R-:W-:Y:S01]  /*6170*/  ISETP.GE.AND P0, PT, R5, 0x1, PT ;  /* 0x000000010500780c */ /* 0x000fe20003f06270 */
[----:B------:R-:W-:-:S03]  /*6180*/  IMAD.MOV.U32 R37, RZ, RZ, R20 ;  /* 0x000000ffff257224 */ /* 0x000fc600078e0014 */
[----:B------:R1:W-:Y:S09]  /*6190*/  STS.64 [R41+0x6600], R30 ;  /* 0x0066001e29007388 */ /* 0x0003f20000000a00 */
[----:B------:R-:W-:Y:S05]  /*61a0*/  @!P0 BRA `(.L_x_69) ;  /* 0x00000000006c8947 */ /* 0x000fea0003800000 */
[----:B------:R-:W-:Y:S01]  /*61b0*/  BSSY B0, `(.L_x_70) ;  /* 0x0000019000007945 */ /* 0x000fe20003800000 */
[----:B------:R-:W-:Y:S02]  /*61c0*/  IMAD.MOV.U32 R28, RZ, RZ, -0x1 ;  /* 0xffffffffff1c7424 */ /* 0x000fe400078e00ff */
[----:B------:R-:W-:Y:S02]  /*61d0*/  IMAD.MOV.U32 R32, RZ, RZ, R5 ;  /* 0x000000ffff207224 */ /* 0x000fe400078e0005 */
[----:B------:R-:W-:-:S07]  /*61e0*/  IMAD.MOV.U32 R37, RZ, RZ, R20 ;  /* 0x000000ffff257224 */ /* 0x000fce00078e0014 */
.L_x_74:
[----:B-1----:R-:W1:Y:S01]  /*61f0*/  LDC.64 R30, c[0x0][0x380] ;  /* 0x0000e000ff1e7b82 */ /* 0x002e620000000a00 */
[----:B------:R-:W-:Y:S01]  /*6200*/  VIADD R39, R32, 0xffffffff ;  /* 0xffffffff20277836 */ /* 0x000fe20000000000 */
[----:B------:R-:W-:Y:S03]  /*6210*/  BSSY B2, `(.L_x_71) ;  /* 0x0000008000027945 */ /* 0x000fe60003800000 */
[----:B------:R-:W-:-:S04]  /*6220*/  IMAD R33, R39, 0x100, R3 ;  /* 0x0000010027217824 */ /* 0x000fc800078e0203 */
[----:B-1----:R-:W-:-:S07]  /*6230*/  IMAD.WIDE R30, R33, 0x4, R30 ;  /* 0x00000004211e7825 */ /* 0x002fce00078e021e */
.L_x_72:
[----:B------:R-:W-:Y:S05]  /*6240*/  YIELD ;  /* 0x0000000000007946 */ /* 0x000fea0003800000 */
[----:B------:R1:W-:Y:S06]  /*6250*/  MEMBAR.SC.CTA ;  /* 0x0000000000007992 */ /* 0x0003ec0000000000 */
[----:B-1----:R-:W2:Y:S02]  /*6260*/  LDG.E.STRONG.SYS R33, desc[UR6][R30.64] ;  /* 0x000000061e217981 */ /* 0x002ea4000c1f5900 */
[----:B--2---:R-:W-:-:S13]  /*6270*/  ISETP.NE.AND P0, PT, R33, RZ, PT ;  /* 0x000000ff2100720c */ /* 0x004fda0003f05270 */
[----:B------:R-:W-:Y:S05]  /*6280*/  @!P0 BRA `(.L_x_72) ;  /* 0xfffffffc00ec8947 */ /* 0x000fea000383ffff */
[----:B------:R-:W-:Y:S05]  /*6290*/  BSYNC B2 ;  /* 0x0000000000027941 */ /* 0x000fea0003800000 */
.L_x_71:
[----:B------:R-:W-:Y:S01]  /*62a0*/  BSSY.RECONVERGENT B2, `(.L_x_73) ;  /* 0x0000006000027945 */ /* 0x000fe20003800200 */
[C---:B------:R-:W-:Y:S02]  /*62b0*/  ISETP.GT.AND P0, PT, R33.reuse, -0x1, PT ;  /* 0xffffffff2100780c */ /* 0x040fe40003f04270 */
[----:B------:R-:W-:Y:S01]  /*62c0*/  LOP3.LUT R30, R33, 0x3fffffff, RZ, 0xc0, !PT ;  /* 0x3fffffff211e7812 */ /* 0x000fe200078ec0ff */
[----:B------:R-:W-:Y:S05]  /*62d0*/  WARPSYNC.EXCLUSIVE R28 ;  /* 0x000000001c007348 */ /* 0x000fea0003a00000 */
[----:B------:R-:W-:-:S05]  /*62e0*/  IMAD.IADD R37, R30, 0x1, R37 ;  /* 0x000000011e257824 */ /* 0x000fca00078e0225 */
[----:B------:R-:W-:-:S07]  /*62f0*/  VOTE.ANY R28, PT, P0 ;  /* 0x00000000001c7806 */ /* 0x000fce00000e0100 */
[----:B------:R-:W-:Y:S05]  /*6300*/  BSYNC.RECONVERGENT B2 ;  /* 0x0000000000027941 */ /* 0x000fea0003800200 */
.L_x_73:
[----:B------:R-:W-:Y:S01]  /*6310*/  ISETP.GT.U32.AND P1, PT, R32, 0x1, PT ;  /* 0x000000012000780c */ /* 0x000fe20003f24070 */
[----:B------:R-:W-:-:S12]  /*6320*/  IMAD.MOV.U32 R32, RZ, RZ, R39 ;  /* 0x000000ffff207224 */ /* 0x000fd800078e0027 */
[----:B------:R-:W-:Y:S05]  /*6330*/  @P0 BRA P1, `(.L_x_74) ;  /* 0xfffffffc00ac0947 */ /* 0x000fea000083ffff */
[----:B------:R-:W-:Y:S05]  /*6340*/  BSYNC B0 ;  /* 0x0000000000007941 */ /* 0x000fea0003800000 */
.L_x_70:
[----:B------:R2:W3:Y:S02]  /*6350*/  LDS.64 R30, [R41+0x6600] ;  /* 0x00660000291e7984 */ /* 0x0004e40000000a00 */
.L_x_69:
[----:B------:R-:W4:Y:S01]  /*6360*/  LDC.64 R32, c[0x0][0x380] ;  /* 0x0000e000ff207b82 */ /* 0x000f220000000a00 */
[C---:B------:R-:W-:Y:S01]  /*6370*/  IMAD.IADD R39, R37.reuse, 0x1, -R20 ;  /* 0x0000000125277824 */ /* 0x040fe200078e0a14 */
[----:B------:R-:W-:-:S04]  /*6380*/  LOP3.LUT R37, R37, 0x80000000, RZ, 0xfc, !PT ;  /* 0x8000000025257812 */ /* 0x000fc800078efcff */
[----:B---3--:R-:W-:Y:S01]  /*6390*/  IADD3 R28, P0, PT, R39, R30, RZ ;  /* 0x0000001e271c7210 */ /* 0x008fe20007f1e0ff */
[----:B----4-:R-:W-:-:S03]  /*63a0*/  IMAD.WIDE R32, R29, 0x4, R32 ;  /* 0x000000041d207825 */ /* 0x010fc600078e0220 */
[----:B------:R-:W-:Y:S02]  /*63b0*/  LEA.HI.X.SX32 R29, R39, R31, 0x1, P0 ;  /* 0x0000001f271d7211 */ /* 0x000fe400000f0eff */
[----:B------:R4:W-:Y:S04]  /*63c0*/  STG.E.STRONG.SYS desc[UR6][R32.64], R37 ;  /* 0x0000002520007986 */ /* 0x0009e8000c115906 */
[----:B------:R4:W-:Y:S03]  /*63d0*/  STS.64 [R41+0x6600], R28 ;  /* 0x0066001c29007388 */ /* 0x0009e60000000a00 */
.L_x_68:
[----:B------:R-:W-:Y:S05]  /*63e0*/  BSYNC B1 ;  /* 0x0000000000017941 */ /* 0x000fea0003800000 */
.L_x_67:
[----:B---34-:R-:W3:Y:S01]  /*63f0*/  LDC R28, c[0x0][0x3c0] ;  /* 0x0000f000ff1c7b82 */ /* 0x018ee20000000800 */
[----:B------:R-:W-:-:S07]  /*6400*/  VIADD R29, R18, 0x1980 ;  /* 0x00001980121d7836 */ /* 0x000fce0000000000 */
[----:B------:R-:W4:Y:S01]  /*6410*/  LDC.64 R32, c[0x0][0x390] ;  /* 0x0000e400ff207b82 */ /* 0x000f220000000a00 */
[----:B---3--:R-:W-:Y:S02]  /*6420*/  ISETP.GE.AND P0, PT, R29, R28, PT ;  /* 0x0000001c1d00720c */ /* 0x008fe40003f06270 */
[----:B----4-:R-:W-:-:S04]  /*6430*/  ISETP.EQ.U32.AND P1, PT, R32, RZ, PT ;  /* 0x000000ff2000720c */ /* 0x010fc80003f22070 */
[----:B------:R-:W-:-:S04]  /*6440*/  ISETP.EQ.OR.EX P0, PT, R33, RZ, !P0, P1 ;  /* 0x000000ff2100720c */ /* 0x000fc80004702710 */
[----:B------:R-:W-:-:S13]  /*6450*/  ISETP.GT.U32.OR P0, PT, R3, 0xff, P0 ;  /* 0x000000ff0300780c */ /* 0x000fda0000704470 */
[----:B------:R-:W-:Y:S05]  /*6460*/  @P0 BRA `(.L_x_75) ;  /* 0x0000000000200947 */ /* 0x000fea0003800000 */
[----:B-1----:R-:W1:Y:S01]  /*6470*/  LDS.64 R30, [R41+0x6600] ;  /* 0x00660000291e7984 */ /* 0x002e620000000a00 */
[C---:B------:R-:W-:Y:S02]  /*6480*/  LEA R32, P2, R3.reuse, R32, 0x3 ;  /* 0x0000002003207211 */ /* 0x040fe400078418ff */
[--C-:B------:R-:W-:Y:S02]  /*6490*/  SHF.R.S32.HI R37, RZ, 0x1f, R20.reuse ;  /* 0x0000001fff257819 */ /* 0x100fe40000011414 */
[----:B------:R-:W-:Y:S02]  /*64a0*/  LEA.HI.X R33, R3, R33, RZ, 0x3, P2 ;  /* 0x0000002103217211 */ /* 0x000fe400010f1cff */
[----:B-1----:R-:W-:Y:S02]  /*64b0*/  IADD3 R30, P0, P1, R30, R35, R20 ;  /* 0x000000231e1e7210 */ /* 0x002fe4000791e014 */
[----:B------:R-:W-:-:S04]  /*64c0*/  SHF.R.S32.HI R35, RZ, 0x1f, R35 ;  /* 0x0000001fff237819 */ /* 0x000fc80000011423 */
[----:B------:R-:W-:-:S05]  /*64d0*/  IADD3.X R31, PT, PT, R31, R35, R37, P0, P1 ;  /* 0x000000231f1f7210 */ /* 0x000fca00007e2425 */
[----:B------:R3:W-:Y:S02]  /*64e0*/  STG.E.64 desc[UR6][R32.64], R30 ;  /* 0x0000001e20007986 */ /* 0x0007e4000c101b06 */
.L_x_75:
[----:B------:R-:W-:Y:S01]  /*64f0*/  ISETP.GT.AND P0, PT, R29, R28, PT ;  /* 0x0000001c1d00720c */ /* 0x000fe20003f04270 */
[----:B------:R-:W-:Y:S05]  /*6500*/  WARPSYNC.ALL ;  /* 0x0000000000007948 */ /* 0x000fea0003800000 */
[----:B------:R-:W-:Y:S07]  /*6510*/  BAR.SYNC.DEFER_BLOCKING 0x0 ;  /* 0x0000000000007b1d */ /* 0x000fee0000010000 */
[----:B------:R-:W-:Y:S05]  /*6520*/  @P0 BRA `(.L_x_76) ;  /* 0x0000001000500947 */ /* 0x000fea0003800000 */
[----:B------:R-:W4:Y:S01]  /*6530*/  LDS R29, [R22] ;  /* 0x00000000161d7984 */ /* 0x000f220000000800 */
[----:B------:R-:W5:Y:S01]  /*6540*/  LDCU UR4, c[0x0][0x3c4] ;  /* 0x00007880ff0477ac */ /* 0x000f620008000800 */
[----:B------:R-:W0:Y:S01]  /*6550*/  LDCU.64 UR8, c[0x0][0x3a0] ;  /* 0x00007400ff0877ac */ /* 0x000e220008000a00 */
[----:B----4-:R-:W-:-:S04]  /*6560*/  ISETP.NE.AND P1, PT, R29, 0x7fffffff, PT ;  /* 0x7fffffff1d00780c */ /* 0x010fc80003f25270 */
[C---:B------:R-:W-:Y:S02]  /*6570*/  SEL R20, R29.reuse, 0x80000000, P1 ;  /* 0x800000001d147807 */ /* 0x040fe40000800000 */
[----:B------:R-:W-:Y:S02]  /*6580*/  ISETP.GT.AND P1, PT, R29, -0x1, PT ;  /* 0xffffffff1d00780c */ /* 0x000fe40003f24270 */
[----:B-----5:R-:W-:-:S04]  /*6590*/  SHF.R.U32.HI R20, RZ, UR4, R20 ;  /* 0x00000004ff147c19 */ /* 0x020fc80008011614 */
[----:B------:R-:W-:-:S05]  /*65a0*/  LOP3.LUT R20, R20, R19, RZ, 0x30, !PT ;  /* 0x0000001314147212 */ /* 0x000fca00078e30ff */
[----:B-1-3--:R-:W-:Y:S02]  /*65b0*/  IMAD R31, R20, 0x8, R23 ;  /* 0x00000008141f7824 */ /* 0x00afe400078e0217 */
[----:B------:R-:W-:-:S04]  /*65c0*/  IMAD.MOV.U32 R20, RZ, RZ, -0x1 ;  /* 0xffffffffff147424 */ /* 0x000fc800078e00ff */
[----:B------:R-:W1:Y:S02]  /*65d0*/  LDS.64 R30, [R31+0x6600] ;  /* 0x006600001f1e7984 */ /* 0x000e640000000a00 */
[----:B-1----:R-:W-:Y:S02]  /*65e0*/  IADD3 R33, P2, PT, R30, R3, RZ ;  /* 0x000000031e217210 */ /* 0x002fe40007f5e0ff */
[----:B------:R-:W-:-:S03]  /*65f0*/  SEL R30, R20, 0x80000000, P1 ;  /* 0x80000000141e7807 */ /* 0x000fc60000800000 */
[----:B------:R-:W-:Y:S01]  /*6600*/  IMAD.X R34, RZ, RZ, R31, P2 ;  /* 0x000000ffff227224 */ /* 0x000fe200010e061f */
[C---:B0-----:R-:W-:Y:S02]  /*6610*/  LEA R32, P2, R33.reuse, UR8, 0x2 ;  /* 0x0000000821207c11 */ /* 0x041fe4000f8410ff */
[----:B------:R-:W-:Y:S02]  /*6620*/  LOP3.LUT R29, R30, R29, RZ, 0x3c, !PT ;  /* 0x0000001d1e1d7212 */ /* 0x000fe400078e3cff */
[----:B------:R-:W-:-:S05]  /*6630*/  LEA.HI.X R33, R33, UR9, R34, 0x2, P2 ;  /* 0x0000000921217c11 */ /* 0x000fca00090f1422 */
[----:B------:R-:W-:Y:S01]  /*6640*/  STG.E desc[UR6][R32.64], R29 ;  /* 0x0000001d20007986 */ /* 0x000fe2000c101906 */
[----:B------:R-:W-:-:S03]  /*6650*/  NOP ;  /* 0x0000000000007918 */ /* 0x000fc60000000000 */
[----:B------:R-:W0:Y:S02]  /*6660*/  LDS R34, [R22+0x600] ;  /* 0x0006000016227984 */ /* 0x000e240000000800 */
[----:B0-----:R-:W-:-:S04]  /*6670*/  ISETP.NE.AND P1, PT, R34, 0x7fffffff, PT ;  /* 0x7fffffff2200780c */ /* 0x001fc80003f25270 */
[C---:B------:R-:W-:Y:S02]  /*6680*/  SEL R30, R34.reuse, 0x80000000, P1 ;  /* 0x80000000221e7807 */ /* 0x040fe40000800000 */
[----:B------:R-:W-:Y:S02]  /*6690*/  ISETP.GT.AND P1, PT, R34, -0x1, PT ;  /* 0xffffffff2200780c */ /* 0x000fe40003f24270 */
[----:B------:R-:W-:Y:S02]  /*66a0*/  SHF.R.U32.HI R30, RZ, UR4, R30 ;  /* 0x00000004ff1e7c19 */ /* 0x000fe4000801161e */
[----:B------:R-:W-:Y:S02]  /*66b0*/  SEL R29, R20, 0x80000000, P1 ;  /* 0x80000000141d7807 */ /* 0x000fe40000800000 */
[----:B------:R-:W-:Y:S02]  /*66c0*/  LOP3.LUT R30, R30, R19, RZ, 0x30, !PT ;  /* 0x000000131e1e7212 */ /* 0x000fe400078e30ff */
[----:B------:R-:W-:-:S03]  /*66d0*/  LOP3.LUT R29, R29, R34, RZ, 0x3c, !PT ;  /* 0x000000221d1d7212 */ /* 0x000fc600078e3cff */
[----:B------:R-:W-:-:S06]  /*66e0*/  IMAD R30, R30, 0x8, R23 ;  /* 0x000000081e1e7824 */ /* 0x000fcc00078e0217 */
[----:B------:R-:W0:Y:S02]  /*66f0*/  LDS.64 R30, [R30+0x6600] ;  /* 0x006600001e1e7984 */ /* 0x000e240000000a00 */
[----:B0-----:R-:W-:-:S05]  /*6700*/  IADD3 R35, P2, PT, R30, R3, RZ ;  /* 0x000000031e237210 */ /* 0x001fca0007f5e0ff */
[----:B------:R-:W-:Y:S01]  /*6710*/  IMAD.X R36, RZ, RZ, R31, P2 ;  /* 0x000000ffff247224 */ /* 0x000fe200010e061f */
[----:B------:R-:W-:-:S04]  /*6720*/  LEA R32, P2, R35, UR8, 0x2 ;  /* 0x0000000823207c11 */ /* 0x000fc8000f8410ff */
        /* <DEDUP_REMOVED lines=231> */
[----:B------:R-:W-:-:S04]  /*75a0*/  SHF.R.U32.HI R30, RZ, UR4, R30 ;  /* 0x00000004ff1e7c19 */ /* 0x000fc8000801161e */
[----:B------:R-:W-:-:S05]  /*75b0*/  LOP3.LUT R30, R30, R19, RZ, 0x30, !PT ;  /* 0x000000131e1e7212 */ /* 0x000fca00078e30ff */
[----:B------:R-:W-:Y:S01]  /*75c0*/  IMAD R35, R30, 0x8, R23 ;  /* 0x000000081e237824 */ /* 0x000fe200078e0217 */
[----:B------:R-:W-:-:S04]  /*75d0*/  SEL R23, R20, 0x80000000, P1 ;  /* 0x8000000014177807 */ /* 0x000fc80000800000 */
[----:B------:R-:W0:Y:S01]  /*75e0*/  LDS.64 R30, [R35+0x6600] ;  /* 0x00660000231e7984 */ /* 0x000e220000000a00 */
[----:B------:R-:W-:Y:S02]  /*75f0*/  LOP3.LUT R23, R23, R34, RZ, 0x3c, !PT ;  /* 0x0000002217177212 */ /* 0x000fe400078e3cff */
[----:B0-----:R-:W-:-:S05]  /*7600*/  IADD3 R36, P2, PT, R30, R3, RZ ;  /* 0x000000031e247210 */ /* 0x001fca0007f5e0ff */
[----:B------:R-:W-:Y:S01]  /*7610*/  IMAD.X R31, RZ, RZ, R31, P2 ;  /* 0x000000ffff1f7224 */ /* 0x000fe200010e061f */
[----:B------:R-:W-:-:S04]  /*7620*/  LEA R30, P2, R36, UR8, 0x2 ;  /* 0x00000008241e7c11 */ /* 0x000fc8000f8410ff */
[----:B------:R-:W-:-:S05]  /*7630*/  LEA.HI.X R31, R36, UR9, R31, 0x2, P2 ;  /* 0x00000009241f7c11 */ /* 0x000fca00090f141f */
[----:B------:R0:W-:Y:S01]  /*7640*/  STG.E desc[UR6][R30.64+0x6000], R23 ;  /* 0x006000171e007986 */ /* 0x0001e2000c101906 */
[----:B------:R-:W-:Y:S01]  /*7650*/  NOP ;  /* 0x0000000000007918 */ /* 0x000fe20000000000 */
[----:B------:R-:W-:Y:S05]  /*7660*/  BRA `(.L_x_77) ;  /* 0x0000001800607947 */ /* 0x000fea0003800000 */
.L_x_76:
[----:B------:R-:W-:Y:S01]  /*7670*/  IMAD R29, R5, -0x1980, R28 ;  /* 0xffffe680051d7824 */ /* 0x000fe200078e021c */
[----:B------:R-:W-:Y:S01]  /*7680*/  BSSY.RECONVERGENT B0, `(.L_x_78) ;  /* 0x000001e000007945 */ /* 0x000fe20003800200 */
[C---:B------:R-:W-:Y:S02]  /*7690*/  VIADD R20, R3.reuse, 0x180 ;  /* 0x0000018003147836 */ /* 0x040fe40000000000 */
[C---:B-1-3--:R-:W-:Y:S01]  /*76a0*/  VIADD R30, R3.reuse, 0x300 ;  /* 0x00000300031e7836 */ /* 0x04afe20000000000 */
[CC--:B------:R-:W-:Y:S01]  /*76b0*/  ISETP.GE.AND P1, PT, R3.reuse, R29.reuse, PT ;  /* 0x0000001d0300720c */ /* 0x0c0fe20003f26270 */
[C---:B------:R-:W-:Y:S01]  /*76c0*/  VIADD R32, R3.reuse, 0x480 ;  /* 0x0000048003207836 */ /* 0x040fe20000000000 */
[-C--:B------:R-:W-:Y:S01]  /*76d0*/  ISETP.GE.AND P5, PT, R20, R29.reuse, PT ;  /* 0x0000001d1400720c */ /* 0x080fe20003fa6270 */
[C---:B------:R-:W-:Y:S01]  /*76e0*/  VIADD R20, R3.reuse, 0x600 ;  /* 0x0000060003147836 */ /* 0x040fe20000000000 */
[-C--:B------:R-:W-:Y:S01]  /*76f0*/  ISETP.GE.AND P4, PT, R30, R29.reuse, PT ;  /* 0x0000001d1e00720c */ /* 0x080fe20003f86270 */
[----:B------:R-:W-:Y:S01]  /*7700*/  VIADD R34, R3, 0x780 ;  /* 0x0000078003227836 */ /* 0x000fe20000000000 */
[----:B------:R-:W-:-:S02]  /*7710*/  ISETP.GE.AND P3, PT, R32, R29, PT ;  /* 0x0000001d2000720c */ /* 0x000fc40003f66270 */
[----:B------:R-:W-:-:S05]  /*7720*/  ISETP.GE.AND P2, PT, R20, R29, PT ;  /* 0x0000001d1400720c */ /* 0x000fca0003f46270 */
[----:B------:R-:W-:Y:S08]  /*7730*/  @P1 BRA `(.L_x_79) ;  /* 0x0000000000481947 */ /* 0x000ff00003800000 */
[----:B------:R-:W1:Y:S01]  /*7740*/  LDS R20, [R22] ;  /* 0x0000000016147984 */ /* 0x000e620000000800 */
[----:B------:R-:W3:Y:S01]  /*7750*/  LDCU UR4, c[0x0][0x3c4] ;  /* 0x00007880ff0477ac */ /* 0x000ee20008000800 */
[----:B------:R-:W-:Y:S01]  /*7760*/  IMAD.MOV.U32 R33, RZ, RZ, -0x1 ;  /* 0xffffffffff217424 */ /* 0x000fe200078e00ff */
[----:B-1----:R-:W-:-:S04]  /*7770*/  ISETP.NE.AND P1, PT, R20, 0x7fffffff, PT ;  /* 0x7fffffff1400780c */ /* 0x002fc80003f25270 */
[C---:B------:R-:W-:Y:S02]  /*7780*/  SEL R30, R20.reuse, 0x80000000, P1 ;  /* 0x80000000141e7807 */ /* 0x040fe40000800000 */
[----:B------:R-:W-:Y:S02]  /*7790*/  ISETP.GT.AND P1, PT, R20, -0x1, PT ;  /* 0xffffffff1400780c */ /* 0x000fe40003f24270 */
[----:B---3--:R-:W-:Y:S01]  /*77a0*/  SHF.R.U32.HI R30, RZ, UR4, R30 ;  /* 0x00000004ff1e7c19 */ /* 0x008fe2000801161e */
[----:B------:R-:W1:Y:S01]  /*77b0*/  LDCU.64 UR4, c[0x0][0x3a0] ;  /* 0x00007400ff0477ac */ /* 0x000e620008000a00 */
[----:B------:R-:W-:Y:S02]  /*77c0*/  SEL R33, R33, 0x80000000, P1 ;  /* 0x8000000021217807 */ /* 0x000fe40000800000 */
[----:B------:R-:W-:Y:S02]  /*77d0*/  LOP3.LUT R30, R30, R19, RZ, 0x30, !PT ;  /* 0x000000131e1e7212 */ /* 0x000fe400078e30ff */
[----:B------:R-:W-:-:S03]  /*77e0*/  LOP3.LUT R33, R33, R20, RZ, 0x3c, !PT ;  /* 0x0000001421217212 */ /* 0x000fc600078e3cff */
[----:B------:R-:W-:-:S05]  /*77f0*/  IMAD R32, R30, 0x8, R23 ;  /* 0x000000081e207824 */ /* 0x000fca00078e0217 */
[----:B------:R-:W3:Y:S02]  /*7800*/  LDS.64 R30, [R32+0x6600] ;  /* 0x00660000201e7984 */ /* 0x000ee40000000a00 */
[----:B---3--:R-:W-:-:S04]  /*7810*/  IADD3 R35, P6, PT, R30, R3, RZ ;  /* 0x000000031e237210 */ /* 0x008fc80007fde0ff */
[----:B-1----:R-:W-:Y:S01]  /*7820*/  LEA R30, P1, R35, UR4, 0x2 ;  /* 0x00000004231e7c11 */ /* 0x002fe2000f8210ff */
[----:B------:R-:W-:-:S05]  /*7830*/  IMAD.X R36, RZ, RZ, R31, P6 ;  /* 0x000000ffff247224 */ /* 0x000fca00030e061f */
[----:B------:R-:W-:-:S05]  /*7840*/  LEA.HI.X R31, R35, UR5, R36, 0x2, P1 ;  /* 0x00000005231f7c11 */ /* 0x000fca00088f1424 */
[----:B------:R1:W-:Y:S02]  /*7850*/  STG.E desc[UR6][R30.64], R33 ;  /* 0x000000211e007986 */ /* 0x0003e4000c101906 */
.L_x_79:
[----:B------:R-:W-:Y:S05]  /*7860*/  BSYNC.RECONVERGENT B0 ;  /* 0x0000000000007941 */ /* 0x000fea0003800200 */
.L_x_78:
[----:B------:R-:W-:Y:S01]  /*7870*/  NOP ;  /* 0x0000000000007918 */ /* 0x000fe20000000000 */
[----:B------:R-:W-:Y:S01]  /*7880*/  BSSY.RECONVERGENT B0, `(.L_x_80) ;  /* 0x0000016000007945 */ /* 0x000fe20003800200 */
[----:B------:R-:W-:Y:S01]  /*7890*/  ISETP.GE.AND P1, PT, R34, R29, PT ;  /* 0x0000001d2200720c */ /* 0x000fe20003f26270 */
[----:B------:R-:W-:Y:S02]  /*78a0*/  VIADD R34, R3, 0x900 ;  /* 0x0000090003227836 */ /* 0x000fe40000000000 */
[----:B------:R-:W-:Y:S10]  /*78b0*/  @P5 BRA `(.L_x_81) ;  /* 0x0000000000485947 */ /* 0x000ff40003800000 */
[----:B------:R-:W3:Y:S01]  /*78c0*/  LDS R20, [R22+0x600] ;  /* 0x0006000016147984 */ /* 0x000ee20000000800 */
[----:B------:R-:W4:Y:S01]  /*78d0*/  LDCU UR4, c[0x0][0x3c4] ;  /* 0x00007880ff0477ac */ /* 0x000f220008000800 */
[----:B-1----:R-:W-:Y:S01]  /*78e0*/  IMAD.MOV.U32 R33, RZ, RZ, -0x1 ;  /* 0xffffffffff217424 */ /* 0x002fe200078e00ff */
[----:B---3--:R-:W-:-:S04]  /*78f0*/  ISETP.NE.AND P5, PT, R20, 0x7fffffff, PT ;  /* 0x7fffffff1400780c */ /* 0x008fc80003fa5270 */
[C---:B------:R-:W-:Y:S02]  /*7900*/  SEL R30, R20.reuse, 0x80000000, P5 ;  /* 0x80000000141e7807 */ /* 0x040fe40002800000 */
[----:B------:R-:W-:Y:S02]  /*7910*/  ISETP.GT.AND P5, PT, R20, -0x1, PT ;  /* 0xffffffff1400780c */ /* 0x000fe40003fa4270 */
[----:B----4-:R-:W-:Y:S01]  /*7920*/  SHF.R.U32.HI R30, RZ, UR4, R30 ;  /* 0x00000004ff1e7c19 */ /* 0x010fe2000801161e */
        /* <DEDUP_REMOVED lines=11> */
.L_x_81:
[----:B------:R-:W-:Y:S05]  /*79e0*/  BSYNC.RECONVERGENT B0 ;  /* 0x0000000000007941 */ /* 0x000fea0003800200 */
.L_x_80:
[----:B------:R-:W-:Y:S01]  /*79f0*/  NOP ;  /* 0x0000000000007918 */ /* 0x000fe20000000000 */
[----:B------:R-:W-:Y:S01]  /*7a00*/  BSSY.RECONVERGENT B0, `(.L_x_82) ;  /* 0x0000016000007945 */ /* 0x000fe20003800200 */
[----:B------:R-:W-:Y:S01]  /*7a10*/  ISETP.GE.AND P5, PT, R34, R29, PT ;  /* 0x0000001d2200720c */ /* 0x000fe20003fa6270 */
[----:B------:R-:W-:Y:S02]  /*7a20*/  VIADD R34, R3, 0xa80 ;  /* 0x00000a8003227836 */ /* 0x000fe40000000000 */
[----:B------:R-:W-:Y:S10]  /*7a30*/  @P4 BRA `(.L_x_83) ;  /* 0x0000000000484947 */ /* 0x000ff40003800000 */
[----:B------:R-:W4:Y:S01]  /*7a40*/  LDS R20, [R22+0xc00] ;  /* 0x000c000016147984 */ /* 0x000f220000000800 */
[----:B------:R-:W5:Y:S01]  /*7a50*/  LDCU UR4, c[0x0][0x3c4] ;  /* 0x00007880ff0477ac */ /* 0x000f620008000800 */
[----:B-1-3--:R-:W-:Y:S01]  /*7a60*/  IMAD.MOV.U32 R33, RZ, RZ, -0x1 ;  /* 0xffffffffff217424 */ /* 0x00afe200078e00ff */
[----:B----4-:R-:W-:-:S04]  /*7a70*/  ISETP.NE.AND P4, PT, R20, 0x7fffffff, PT ;  /* 0x7fffffff1400780c */ /* 0x010fc80003f85270 */
[C---:B------:R-:W-:Y:S02]  /*7a80*/  SEL R30, R20.reuse, 0x80000000, P4 ;  /* 0x80000000141e7807 */ /* 0x040fe40002000000 */
[----:B------:R-:W-:Y:S02]  /*7a90*/  ISETP.GT.AND P4, PT, R20, -0x1, PT ;  /* 0xffffffff1400780c */ /* 0x000fe40003f84270 */
[----:B-----5:R-:W-:Y:S01]  /*7aa0*/  SHF.R.U32.HI R30, RZ, UR4, R30 ;  /* 0x00000004ff1e7c19 */ /* 0x020fe2000801161e */
        /* <DEDUP_REMOVED lines=11> */
.L_x_83:
[----:B------:R-:W-:Y:S05]  /*7b60*/  BSYNC.RECONVERGENT B0 ;  /* 0x0000000000007941 */ /* 0x000fea0003800200 */
.L_x_82:
[----:B------:R-:W-:Y:S01]  /*7b70*/  NOP ;  /* 0x0000000000007918 */ /* 0x000fe20000000000 */
[----:B------:R-:W-:Y:S01]  /*7b80*/  BSSY.RECONVERGENT B0, `(.L_x_84) ;  /* 0x0000016000007945 */ /* 0x000fe20003800200 */
[----:B------:R-:W-:Y:S02]  /*7b90*/  ISETP.GE.AND P4, PT, R34, R29, PT ;  /* 0x0000001d2200720c */ /* 0x000fe40003f86270 */
[----:B------:R-:W-:Y:S01]  /*7ba0*/  LOP3.LUT R34, R3, 0xc00, RZ, 0xfc, !PT ;  /* 0x00000c0003227812 */ /* 0x000fe200078efcff */
[----:B------:R-:W-:Y:S10]  /*7bb0*/  @P3 BRA `(.L_x_85) ;  /* 0x0000000000483947 */ /* 0x000ff40003800000 */
[----:B------:R-:W5:Y:S01]  /*7bc0*/  LDS R20, [R22+0x1200] ;  /* 0x0012000016147984 */ /* 0x000f620000000800 */
[----:B------:R-:W0:Y:S01]  /*7bd0*/  LDCU UR4, c[0x0][0x3c4] ;  /* 0x00007880ff0477ac */ /* 0x000e220008000800 */
[----:B-1-34-:R-:W-:Y:S01]  /*7be0*/  IMAD.MOV.U32 R33, RZ, RZ, -0x1 ;  /* 0xffffffffff217424 */ /* 0x01afe200078e00ff */
[----:B-----5:R-:W-:-:S04]  /*7bf0*/  ISETP.NE.AND P3, PT, R20, 0x7fffffff, PT ;  /* 0x7fffffff1400780c */ /* 0x020fc80003f65270 */
[C---:B------:R-:W-:Y:S02]  /*7c00*/  SEL R30, R20.reuse, 0x80000000, P3 ;  /* 0x80000000141e7807 */ /* 0x040fe40001800000 */
[----:B------:R-:W-:Y:S02]  /*7c10*/  ISETP.GT.AND P3, PT, R20, -0x1, PT ;  /* 0xffffffff1400780c */ /* 0x000fe40003f64270 */
[----:B0-----:R-:W-:Y:S01]  /*7c20*/  SHF.R.U32.HI R30, RZ, UR4, R30 ;  /* 0x00000004ff1e7c19 */ /* 0x001fe2000801161e */
[----:B------:R-:W0:Y:S01]  /*7c30*/  LDCU.64 UR4, c[0x0][0x3a0] ;  /* 0x00007400ff0477ac */ /* 0x000e220008000a00 */
[----:B------:R-:W-:Y:S02]  /*7c40*/  SEL R33, R33, 0x80000000, P3 ;  /* 0x8000000021217807 */ /* 0x000fe40001800000 */
[----:B------:R-:W-:Y:S02]  /*7c50*/  LOP3.LUT R30, R30, R19, RZ, 0x30, !PT ;  /* 0x000000131e1e7212 */ /* 0x000fe400078e30ff */
[----:B------:R-:W-:-:S03]  /*7c60*/  LOP3.LUT R33, R33, R20, RZ, 0x3c, !PT ;  /* 0x0000001421217212 */ /* 0x000fc600078e3cff */
[----:B------:R-:W-:-:S05]  /*7c70*/  IMAD R32, R30, 0x8, R23 ;  /* 0x000000081e207824 */ /* 0x000fca00078e0217 */
[----:B------:R-:W1:Y:S02]  /*7c80*/  LDS.64 R30, [R32+0x6600] ;  /* 0x00660000201e7984 */ /* 0x000e640000000a00 */
[----:B-1----:R-:W-:-:S04]  /*7c90*/  IADD3 R35, P6, PT, R30, R3, RZ ;  /* 0x000000031e237210 */ /* 0x002fc80007fde0ff */
[----:B0-----:R-:W-:Y:S01]  /*7ca0*/  LEA R30, P3, R35, UR4, 0x2 ;  /* 0x00000004231e7c11 */ /* 0x001fe2000f8610ff */
[----:B------:R-:W-:-:S05]  /*7cb0*/  IMAD.X R36, RZ, RZ, R31, P6 ;  /* 0x000000ffff247224 */ /* 0x000fca00030e061f */
[----:B------:R-:W-:-:S05]  /*7cc0*/  LEA.HI.X R31, R35, UR5, R36, 0x2, P3 ;  /* 0x00000005231f7c11 */ /* 0x000fca00098f1424 */
[----:B------:R0:W-:Y:S02]  /*7cd0*/  STG.E desc[UR6][R30.64+0x1200], R33 ;  /* 0x001200211e007986 */ /* 0x0001e4000c101906 */
.L_x_85:
[----:B------:R-:W-:Y:S05]  /*7ce0*/  BSYNC.RECONVERGENT B0 ;  /* 0x0000000000007941 */ /* 0x000fea0003800200 */
.L_x_84:
[----:B------:R-:W-:Y:S01]  /*7cf0*/  NOP ;  /* 0x0000000000007918 */ /* 0x000fe20000000000 */
[----:B------:R-:W-:Y:S01]  /*7d00*/  BSSY.RECONVERGENT B0, `(.L_x_86) ;  /* 0x0000016000007945 */ /* 0x000fe20003800200 */
[----:B------:R-:W-:Y:S01]  /*7d10*/  ISETP.GE.AND P3, PT, R34, R29, PT ;  /* 0x0000001d2200720c */ /* 0x000fe20003f66270 */
[----:B------:R-:W-:Y:S02]  /*7d20*/  VIADD R34, R3, 0xd80 ;  /* 0x00000d8003227836 */ /* 0x000fe40000000000 */
[----:B------:R-:W-:Y:S10]  /*7d30*/  @P2 BRA `(.L_x_87) ;  /* 0x0000000000482947 */ /* 0x000ff40003800000 */
[----:B------:R-:W5:Y:S01]  /*7d40*/  LDS R20, [R22+0x1800] ;  /* 0x0018000016147984 */ /* 0x000f620000000800 */
[----:B------:R-:W2:Y:S01]  /*7d50*/  LDCU UR4, c[0x0][0x3c4] ;  /* 0x00007880ff0477ac */ /* 0x000ea20008000800 */
[----:B01-34-:R-:W-:Y:S01]  /*7d60*/  IMAD.MOV.U32 R33, RZ, RZ, -0x1 ;  /* 0xffffffffff217424 */ /* 0x01bfe200078e00ff */
[----:B-----5:R-:W-:-:S04]  /*7d70*/  ISETP.NE.AND P2, PT, R20, 0x7fffffff, PT ;  /* 0x7fffffff1400780c */ /* 0x020fc80003f45270 */
[C---:B------:R-:W-:Y:S02]  /*7d80*/  SEL R30, R20.reuse, 0x80000000, P2 ;  /* 0x80000000141e7807 */ /* 0x040fe40001000000 */
[----:B------:R-:W-:Y:S02]  /*7d90*/  ISETP.GT.AND P2, PT, R20, -0x1, PT ;  /* 0xffffffff1400780c */ /* 0x000fe40003f44270 */
[----:B--2---:R-:W-:Y:S01]  /*7da0*/  SHF.R.U32.HI R30, RZ, UR4, R30 ;  /* 0x00000004ff1e7c19 */ /* 0x004fe2000801161e */
        /* <DEDUP_REMOVED lines=11> */
.L_x_87:
[----:B------:R-:W-:Y:S05]  /*7e60*/  BSYNC.RECONVERGENT B0 ;  /* 0x0000000000007941 */ /* 0x000fea0003800200 */
.L_x_86:
        /* <DEDUP_REMOVED lines=23> */
.L_x_89:
[----:B------:R-:W-:Y:S05]  /*7fe0*/  BSYNC.RECONVERGENT B0 ;  /* 0x0000000000007941 */ /* 0x000fea0003800200 */
.L_x_88:
        /* <DEDUP_REMOVED lines=23> */
.L_x_91:
[----:B------:R-:W-:Y:S05]  /*8160*/  BSYNC.RECONVERGENT B0 ;  /* 0x0000000000007941 */ /* 0x000fea0003800200 */
.L_x_90:
        /* <DEDUP_REMOVED lines=23> */
.L_x_93:
[----:B------:R-:W-:Y:S05]  /*82e0*/  BSYNC.RECONVERGENT B0 ;  /* 0x0000000000007941 */ /* 0x000fea0003800200 */
.L_x_92:
        /* <DEDUP_REMOVED lines=23> */
.L_x_95:
[----:B------:R-:W-:Y:S05]  /*8460*/  BSYNC.RECONVERGENT B0 ;  /* 0x0000000000007941 */ /* 0x000fea0003800200 */
.L_x_94:
        /* <DEDUP_REMOVED lines=23> */
.L_x_97:
[----:B------:R-:W-:Y:S05]  /*85e0*/  BSYNC.RECONVERGENT B0 ;  /* 0x0000000000007941 */ /* 0x000fea0003800200 */
.L_x_96:
        /* <DEDUP_REMOVED lines=23> */
.L_x_99:
[----:B------:R-:W-:Y:S05]  /*8760*/  BSYNC.RECONVERGENT B0 ;  /* 0x0000000000007941 */ /* 0x000fea0003800200 */
.L_x_98:
[----:B------:R-:W-:Y:S01]  /*8770*/  NOP ;  /* 0x0000000000007918 */ /* 0x000fe20000000000 */
[----:B------:R-:W-:Y:S01]  /*8780*/  BSSY.RECONVERGENT B0, `(.L_x_100) ;  /* 0x0000016000007945 */ /* 0x000fe20003800200 */
[----:B------:R-:W-:Y:S02]  /*8790*/  ISETP.GE.AND P1, PT, R34, R29, PT ;  /* 0x0000001d2200720c */ /* 0x000fe40003f26270 */
[----:B------:R-:W-:Y:S01]  /*87a0*/  LOP3.LUT R34, R3, 0x1800, RZ, 0xfc, !PT ;  /* 0x0000180003227812 */ /* 0x000fe200078efcff */
        /* <DEDUP_REMOVED lines=19> */
.L_x_101:
[----:B------:R-:W-:Y:S05]  /*88e0*/  BSYNC.RECONVERGENT B0 ;  /* 0x0000000000007941 */ /* 0x000fea0003800200 */
.L_x_100:
[----:B------:R-:W-:Y:S01]  /*88f0*/  NOP ;  /* 0x0000000000007918 */ /* 0x000fe20000000000 */
[----:B------:R-:W-:Y:S01]  /*8900*/  BSSY.RECONVERGENT B0, `(.L_x_102) ;  /* 0x0000015000007945 */ /* 0x000fe20003800200 */
[----:B------:R-:W-:-:S03]  /*8910*/  ISETP.GE.AND P5, PT, R34, R29, PT ;  /* 0x0000001d2200720c */ /* 0x000fc60003fa6270 */
        /* <DEDUP_REMOVED lines=19> */
.L_x_103:
[----:B------:R-:W-:Y:S05]  /*8a50*/  BSYNC.RECONVERGENT B0 ;  /* 0x0000000000007941 */ /* 0x000fea0003800200 */
.L_x_102:
[----:B------:R-:W-:Y:S01]  /*8a60*/  NOP ;  /* 0x0000000000007918 */ /* 0x000fe20000000000 */
[----:B------:R-:W-:Y:S04]  /*8a70*/  BSSY.RECONVERGENT B0, `(.L_x_104) ;  /* 0x0000014000007945 */ /* 0x000fe80003800200 */
[----:B------:R-:W-:Y:S05]  /*8a80*/  @P3 BRA `(.L_x_105) ;  /* 0x0000000000483947 */ /* 0x000fea0003800000 */
        /* <DEDUP_REMOVED lines=13> */
[----:B-1----:R-:W-:-:S05]  /*8b60*/  IADD3 R32, P4, PT, R30, R3, RZ ;  /* 0x000000031e207210 */ /* 0x002fca0007f9e0ff */
[----:B------:R-:W-:Y:S01]  /*8b70*/  IMAD.X R31, RZ, RZ, R31, P4 ;  /* 0x000000ffff1f7224 */ /* 0x000fe200020e061f */
[----:B0-----:R-:W-:-:S04]  /*8b80*/  LEA R30, P4, R32, UR4, 0x2 ;  /* 0x00000004201e7c11 */ /* 0x001fc8000f8810ff */
[----:B------:R-:W-:-:S05]  /*8b90*/  LEA.HI.X R31, R32, UR5, R31, 0x2, P4 ;  /* 0x00000005201f7c11 */ /* 0x000fca000a0f141f */
[----:B------:R0:W-:Y:S04]  /*8ba0*/  STG.E desc[UR6][R30.64+0x4e00], R33 ;  /* 0x004e00211e007986 */ /* 0x0001e8000c101906 */
.L_x_105:
[----:B------:R-:W-:Y:S05]  /*8bb0*/  BSYNC.RECONVERGENT B0 ;  /* 0x0000000000007941 */ /* 0x000fea0003800200 */
.L_x_104:
        /* <DEDUP_REMOVED lines=21> */
.L_x_107:
[----:B------:R-:W-:Y:S05]  /*8d10*/  BSYNC.RECONVERGENT B0 ;  /* 0x0000000000007941 */ /* 0x000fea0003800200 */
.L_x_106:
        /* <DEDUP_REMOVED lines=21> */
.L_x_109:
[----:B------:R-:W-:Y:S05]  /*8e70*/  BSYNC.RECONVERGENT B0 ;  /* 0x0000000000007941 */ /* 0x000fea0003800200 */
.L_x_108:
[----:B------:R-:W-:Y:S01]  /*8e80*/  NOP ;  /* 0x0000000000007918 */ /* 0x000fe20000000000 */
[----:B------:R-:W-:Y:S04]  /*8e90*/  BSSY.RECONVERGENT B0, `(.L_x_110) ;  /* 0x0000014000007945 */ /* 0x000fe80003800200 */
[----:B------:R-:W-:Y:S05]  /*8ea0*/  @P5 BRA `(.L_x_111) ;  /* 0x0000000000485947 */ /* 0x000fea0003800000 */
[----:B------:R-:W5:Y:S01]  /*8eb0*/  LDS R20, [R22+0x6000] ;  /* 0x0060000016147984 */ /* 0x000f620000000800 */
[----:B------:R-:W0:Y:S01]  /*8ec0*/  LDCU UR4, c[0x0][0x3c4] ;  /* 0x00007880ff0477ac */ /* 0x000e220008000800 */
[----:B-----5:R-:W-:-:S04]  /*8ed0*/  ISETP.NE.AND P1, PT, R20, 0x7fffffff, PT ;  /* 0x7fffffff1400780c */ /* 0x020fc80003f25270 */
[C---:B------:R-:W-:Y:S02]  /*8ee0*/  SEL R29, R20.reuse, 0x80000000, P1 ;  /* 0x80000000141d7807 */ /* 0x040fe40000800000 */
[----:B------:R-:W-:Y:S02]  /*8ef0*/  ISETP.GT.AND P1, PT, R20, -0x1, PT ;  /* 0xffffffff1400780c */ /* 0x000fe40003f24270 */
[----:B01-34-:R-:W-:Y:S01]  /*8f00*/  SHF.R.U32.HI R30, RZ, UR4, R29 ;  /* 0x00000004ff1e7c19 */ /* 0x01bfe2000801161d */
[----:B------:R-:W0:Y:S01]  /*8f10*/  LDCU.64 UR4, c[0x0][0x3a0] ;  /* 0x00007400ff0477ac */ /* 0x000e220008000a00 */
[----:B------:R-:W-:Y:S02]  /*8f20*/  IMAD.MOV.U32 R29, RZ, RZ, -0x1 ;  /* 0xffffffffff1d7424 */ /* 0x000fe400078e00ff */
[----:B------:R-:W-:-:S03]  /*8f30*/  LOP3.LUT R30, R30, R19, RZ, 0x30, !PT ;  /* 0x000000131e1e7212 */ /* 0x000fc600078e30ff */
[----:B------:R-:W-:Y:S02]  /*8f40*/  SEL R29, R29, 0x80000000, P1 ;  /* 0x800000001d1d7807 */ /* 0x000fe40000800000 */
[----:B------:R-:W-:Y:S02]  /*8f50*/  IMAD R23, R30, 0x8, R23 ;  /* 0x000000081e177824 */ /* 0x000fe400078e0217 */
[----:B------:R-:W-:-:S03]  /*8f60*/  LOP3.LUT R29, R29, R20, RZ, 0x3c, !PT ;  /* 0x000000141d1d7212 */ /* 0x000fc600078e3cff */
[----:B------:R-:W1:Y:S02]  /*8f70*/  LDS.64 R30, [R23+0x6600] ;  /* 0x00660000171e7984 */ /* 0x000e640000000a00 */
[----:B-1----:R-:W-:-:S05]  /*8f80*/  IADD3 R32, P2, PT, R30, R3, RZ ;  /* 0x000000031e207210 */ /* 0x002fca0007f5e0ff */
[----:B------:R-:W-:Y:S01]  /*8f90*/  IMAD.X R31, RZ, RZ, R31, P2 ;  /* 0x000000ffff1f7224 */ /* 0x000fe200010e061f */
[----:B0-----:R-:W-:-:S04]  /*8fa0*/  LEA R30, P2, R32, UR4, 0x2 ;  /* 0x00000004201e7c11 */ /* 0x001fc8000f8410ff */
[----:B------:R-:W-:-:S05]  /*8fb0*/  LEA.HI.X R31, R32, UR5, R31, 0x2, P2 ;  /* 0x00000005201f7c11 */ /* 0x000fca00090f141f */
[----:B------:R0:W-:Y:S04]  /*8fc0*/  STG.E desc[UR6][R30.64+0x6000], R29 ;  /* 0x0060001d1e007986 */ /* 0x0001e8000c101906 */
.L_x_111:
[----:B------:R-:W-:Y:S05]  /*8fd0*/  BSYNC.RECONVERGENT B0 ;  /* 0x0000000000007941 */ /* 0x000fea0003800200 */
.L_x_110:
[----:B------:R-:W-:Y:S01]  /*8fe0*/  NOP ;  /* 0x0000000000007918 */ /* 0x000fe20000000000 */
.L_x_77:
[----:B01-34-:R-:W0:Y:S01]  /*8ff0*/  LDS R30, [R22+0x1200] ;  /* 0x00120000161e7984 */ /* 0x01be220000000800 */
[----:B------:R-:W1:Y:S03]  /*9000*/  LDCU UR4, c[0x0][0x3c4] ;  /* 0x00007880ff0477ac */ /* 0x000e660008000800 */
[----:B------:R-:W3:Y:S04]  /*9010*/  LDS R20, [R22] ;  /* 0x0000000016147984 */ /* 0x000ee80000000800 */
[----:B------:R-:W4:Y:S04]  /*9020*/  LDS R23, [R22+0x600] ;  /* 0x0006000016177984 */ /* 0x000f280000000800 */
[----:B------:R-:W5:Y:S04]  /*9030*/  LDS R29, [R22+0xc00] ;  /* 0x000c0000161d7984 */ /* 0x000f680000000800 */
[----:B------:R-:W2:Y:S04]  /*9040*/  LDS R31, [R22+0x1800] ;  /* 0x00180000161f7984 */ /* 0x000ea80000000800 */
[----:B------:R-:W1:Y:S04]  /*9050*/  LDS R36, [R22+0x3600] ;  /* 0x0036000016247984 */ /* 0x000e680000000800 */
[----:B------:R-:W1:Y:S04]  /*9060*/  LDS R32, [R22+0x1e00] ;  /* 0x001e000016207984 */ /* 0x000e680000000800 */
[----:B------:R-:W1:Y:S04]  /*9070*/  LDS R33, [R22+0x2400] ;  /* 0x0024000016217984 */ /* 0x000e680000000800 */
[----:B------:R-:W1:Y:S04]  /*9080*/  LDS R34, [R22+0x2a00] ;  /* 0x002a000016227984 */ /* 0x000e680000000800 */
[----:B------:R-:W1:Y:S04]  /*9090*/  LDS R35, [R22+0x3000] ;  /* 0x0030000016237984 */ /* 0x000e680000000800 */
[----:B------:R-:W1:Y:S01]  /*90a0*/  LDS R38, [R22+0x3c00] ;  /* 0x003c000016267984 */ /* 0x000e620000000800 */
[----:B0-----:R-:W-:-:S03]  /*90b0*/  ISETP.NE.AND P2, PT, R30, 0x7fffffff, PT ;  /* 0x7fffffff1e00780c */ /* 0x001fc60003f45270 */
[----:B------:R-:W0:Y:S01]  /*90c0*/  LDS R47, [R22+0x6000] ;  /* 0x00600000162f7984 */ /* 0x000e220000000800 */
[----:B---3--:R-:W-:Y:S02]  /*90d0*/  ISETP.NE.AND P5, PT, R20, 0x7fffffff, PT ;  /* 0x7fffffff1400780c */ /* 0x008fe40003fa5270 */
[----:B------:R-:W-:Y:S01]  /*90e0*/  SEL R30, R30, 0x80000000, P2 ;  /* 0x800000001e1e7807 */ /* 0x000fe20001000000 */
[----:B------:R-:W3:Y:S01]  /*90f0*/  LDS R40, [R22+0x4200] ;  /* 0x0042000016287984 */ /* 0x000ee20000000800 */
[----:B----4-:R-:W-:Y:S02]  /*9100*/  ISETP.NE.AND P4, PT, R23, 0x7fffffff, PT ;  /* 0x7fffffff1700780c */ /* 0x010fe40003f85270 */
[----:B------:R-:W-:Y:S01]  /*9110*/  SEL R20, R20, 0x80000000, P5 ;  /* 0x8000000014147807 */ /* 0x000fe20002800000 */
[----:B------:R-:W4:Y:S01]  /*9120*/  LDS R42, [R22+0x4800] ;  /* 0x00480000162a7984 */ /* 0x000f220000000800 */
[----:B-----5:R-:W-:Y:S02]  /*9130*/  ISETP.NE.AND P3, PT, R29, 0x7fffffff, PT ;  /* 0x7fffffff1d00780c */ /* 0x020fe40003f65270 */
[----:B------:R-:W-:Y:S01]  /*9140*/  SEL R23, R23, 0x80000000, P4 ;  /* 0x8000000017177807 */ /* 0x000fe20002000000 */
[----:B------:R-:W5:Y:S01]  /*9150*/  LDS R44, [R22+0x4e00] ;  /* 0x004e0000162c7984 */ /* 0x000f620000000800 */
[----:B--2---:R-:W-:-:S02]  /*9160*/  ISETP.NE.AND P1, PT, R31, 0x7fffffff, PT ;  /* 0x7fffffff1f00780c */ /* 0x004fc40003f25270 */
[----:B------:R-:W-:Y:S01]  /*9170*/  SEL R29, R29, 0x80000000, P3 ;  /* 0x800000001d1d7807 */ /* 0x000fe20001800000 */
[----:B------:R-:W2:Y:S01]  /*9180*/  LDS R45, [R22+0x5400] ;  /* 0x00540000162d7984 */ /* 0x000ea20000000800 */
[----:B-1----:R-:W-:Y:S02]  /*9190*/  ISETP.NE.AND P2, PT, R36, 0x7fffffff, PT ;  /* 0x7fffffff2400780c */ /* 0x002fe40003f45270 */
[----:B------:R-:W-:Y:S01]  /*91a0*/  SEL R31, R31, 0x80000000, P1 ;  /* 0x800000001f1f7807 */ /* 0x000fe20000800000 */
[----:B------:R-:W1:Y:S01]  /*91b0*/  LDS R46, [R22+0x5a00] ;  /* 0x005a0000162e7984 */ /* 0x000e620000000800 */
[----:B------:R-:W-:Y:S02]  /*91c0*/  ISETP.NE.AND P6, PT, R32, 0x7fffffff, PT ;  /* 0x7fffffff2000780c */ /* 0x000fe40003fc5270 */
[----:B------:R-:W-:Y:S02]  /*91d0*/  SEL R37, R36, 0x80000000, P2 ;  /* 0x8000000024257807 */ /* 0x000fe40001000000 */
[----:B------:R-:W-:-:S02]  /*91e0*/  ISETP.NE.AND P5, PT, R33, 0x7fffffff, PT ;  /* 0x7fffffff2100780c */ /* 0x000fc40003fa5270 */
[----:B------:R-:W-:Y:S02]  /*91f0*/  SEL R32, R32, 0x80000000, P6 ;  /* 0x8000000020207807 */ /* 0x000fe40003000000 */
[C---:B------:R-:W-:Y:S02]  /*9200*/  ISETP.NE.AND P4, PT, R34.reuse, 0x7fffffff, PT ;  /* 0x7fffffff2200780c */ /* 0x040fe40003f85270 */
[----:B------:R-:W-:Y:S02]  /*9210*/  SEL R33, R33, 0x80000000, P5 ;  /* 0x8000000021217807 */ /* 0x000fe40002800000 */
[----:B------:R-:W-:Y:S02]  /*9220*/  ISETP.NE.AND P3, PT, R35, 0x7fffffff, PT ;  /* 0x7fffffff2300780c */ /* 0x000fe40003f65270 */
[----:B------:R-:W-:Y:S02]  /*9230*/  SEL R34, R34, 0x80000000, P4 ;  /* 0x8000000022227807 */ /* 0x000fe40002000000 */
[----:B------:R-:W-:-:S02]  /*9240*/  ISETP.NE.AND P1, PT, R38, 0x7fffffff, PT ;  /* 0x7fffffff2600780c */ /* 0x000fc40003f25270 */
[----:B------:R-:W-:Y:S02]  /*9250*/  SEL R35, R35, 0x80000000, P3 ;  /* 0x8000000023237807 */ /* 0x000fe40001800000 */
[C---:B0-----:R-:W-:Y:S02]  /*9260*/  ISETP.NE.AND P2, PT, R47.reuse, 0x7fffffff, PT ;  /* 0x7fffffff2f00780c */ /* 0x041fe40003f45270 */
[----:B------:R-:W-:Y:S02]  /*9270*/  SEL R39, R38, 0x80000000, P1 ;  /* 0x8000000026277807 */ /* 0x000fe40000800000 */
[----:B---3--:R-:W-:Y:S02]  /*9280*/  ISETP.NE.AND P6, PT, R40, 0x7fffffff, PT ;  /* 0x7fffffff2800780c */ /* 0x008fe40003fc5270 */
[----:B------:R-:W-:Y:S02]  /*9290*/  SEL R49, R47, 0x80000000, P2 ;  /* 0x800000002f317807 */ /* 0x000fe40001000000 */
[----:B----4-:R-:W-:-:S02]  /*92a0*/  ISETP.NE.AND P5, PT, R42, 0x7fffffff, PT ;  /* 0x7fffffff2a00780c */ /* 0x010fc40003fa5270 */
[----:B------:R-:W-:Y:S02]  /*92b0*/  SEL R41, R40, 0x80000000, P6 ;  /* 0x8000000028297807 */ /* 0x000fe40003000000 */
[----:B-----5:R-:W-:Y:S02]  /*92c0*/  ISETP.NE.AND P4, PT, R44, 0x7fffffff, PT ;  /* 0x7fffffff2c00780c */ /* 0x020fe40003f85270 */
[----:B------:R-:W-:Y:S02]  /*92d0*/  SEL R43, R42, 0x80000000, P5 ;  /* 0x800000002a2b7807 */ /* 0x000fe40002800000 */
[----:B--2---:R-:W-:Y:S02]  /*92e0*/  ISETP.NE.AND P3, PT, R45, 0x7fffffff, PT ;  /* 0x7fffffff2d00780c */ /* 0x004fe40003f65270 */
[----:B------:R-:W-:Y:S02]  /*92f0*/  SEL R44, R44, 0x80000000, P4 ;  /* 0x800000002c2c7807 */ /* 0x000fe40002000000 */
[----:B-1----:R-:W-:-:S02]  /*9300*/  ISETP.NE.AND P1, PT, R46, 0x7fffffff, PT ;  /* 0x7fffffff2e00780c */ /* 0x002fc40003f25270 */
[----:B------:R-:W-:Y:S02]  /*9310*/  SEL R45, R45, 0x80000000, P3 ;  /* 0x800000002d2d7807 */ /* 0x000fe40001800000 */
[----:B------:R-:W-:Y:S02]  /*9320*/  SEL R47, R46, 0x80000000, P1 ;  /* 0x800000002e2f7807 */ /* 0x000fe40000800000 */
[----:B------:R-:W-:Y:S02]  /*9330*/  SHF.R.U32.HI R30, RZ, UR4, R30 ;  /* 0x00000004ff1e7c19 */ /* 0x000fe4000801161e */
[----:B------:R-:W-:Y:S02]  /*9340*/  SHF.R.U32.HI R32, RZ, UR4, R32 ;  /* 0x00000004ff207c19 */ /* 0x000fe40008011620 */
[----:B------:R-:W-:Y:S02]  /*9350*/  SHF.R.U32.HI R34, RZ, UR4, R34 ;  /* 0x00000004ff227c19 */ /* 0x000fe40008011622 */
[----:B------:R-:W-:-:S02]  /*9360*/  SHF.R.U32.HI R20, RZ, UR4, R20 ;  /* 0x00000004ff147c19 */ /* 0x000fc40008011614 */
[----:B------:R-:W-:Y:S02]  /*9370*/  SHF.R.U32.HI R22, RZ, UR4, R23 ;  /* 0x00000004ff167c19 */ /* 0x000fe40008011617 */
[----:B------:R-:W-:Y:S02]  /*9380*/  SHF.R.U32.HI R42, RZ, UR4, R29 ;  /* 0x00000004ff2a7c19 */ /* 0x000fe4000801161d */
        /* <DEDUP_REMOVED lines=11> */
[-C--:B------:R-:W-:Y:S02]  /*9440*/  LOP3.LUT R41, R30, R19.reuse, RZ, 0x30, !PT ;  /* 0x000000131e297212 */ /* 0x080fe400078e30ff */
[-C--:B------:R-:W-:Y:S02]  /*9450*/  LOP3.LUT R39, R32, R19.reuse, RZ, 0x30, !PT ;  /* 0x0000001320277212 */ /* 0x080fe400078e30ff */
[-C--:B------:R-:W-:Y:S02]  /*9460*/  LOP3.LUT R37, R34, R19.reuse, RZ, 0x30, !PT ;  /* 0x0000001322257212 */ /* 0x080fe400078e30ff */
[-C--:B------:R-:W-:Y:S02]  /*9470*/  LOP3.LUT R44, R20, R19.reuse, RZ, 0x30, !PT ;  /* 0x00000013142c7212 */ /* 0x080fe400078e30ff */
[----:B------:R-:W-:-:S02]  /*9480*/  LOP3.LUT R43, R22, R19, RZ, 0x30, !PT ;  /* 0x00000013162b7212 */ /* 0x000fc400078e30ff */
[-C--:B------:R-:W-:Y:S02]  /*9490*/  LOP3.LUT R42, R42, R19.reuse, RZ, 0x30, !PT ;  /* 0x000000132a2a7212 */ /* 0x080fe400078e30ff */
        /* <DEDUP_REMOVED lines=10> */
[----:B------:R-:W-:Y:S01]  /*9540*/  LOP3.LUT R45, R58, R19, RZ, 0x30, !PT ;  /* 0x000000133a2d7212 */ /* 0x000fe200078e30ff */
[----:B------:R-:W-:Y:S06]  /*9550*/  @P0 BRA `(.L_x_112) ;  /* 0x0000000000640947 */ /* 0x000fec0003800000 */
[----:B------:R-:W0:Y:S01]  /*9560*/  LDCU.64 UR4, c[0x0][0x3b8] ;  /* 0x00007700ff0477ac */ /* 0x000e220008000a00 */
[----:B------:R-:W-:Y:S01]  /*9570*/  IMAD R11, R5, 0x1980, RZ ;  /* 0x00001980050b7824 */ /* 0x000fe200078e02ff */
[----:B------:R-:W-:-:S04]  /*9580*/  LOP3.LUT R2, R21, 0x1f, R3, 0xf8, !PT ;  /* 0x0000001f15027812 */ /* 0x000fc800078ef803 */
[----:B------:R-:W-:-:S04]  /*9590*/  IADD3 R3, P1, PT, R11, R2, RZ ;  /* 0x000000020b037210 */ /* 0x000fc80007f3e0ff */
[----:B------:R-:W-:Y:S02]  /*95a0*/  LEA.HI.X.SX32 R18, R11, RZ, 0x1, P1 ;  /* 0x000000ff0b127211 */ /* 0x000fe400008f0eff */
        /* <DEDUP_REMOVED lines=20> */
.L_x_112:
[--C-:B------:R-:W-:Y:S01]  /*96f0*/  IMAD.IADD R60, R28, 0x1, -R18.reuse ;  /* 0x000000011c3c7824 */ /* 0x100fe200078e0a12 */
[----:B------:R-:W0:Y:S01]  /*9700*/  LDCU.64 UR4, c[0x0][0x3b8] ;  /* 0x00007700ff0477ac */ /* 0x000e220008000a00 */
[C---:B------:R-:W-:Y:S01]  /*9710*/  VIADD R3, R11.reuse, 0x20 ;  /* 0x000000200b037836 */ /* 0x040fe20000000000 */
[----:B------:R-:W-:Y:S01]  /*9720*/  SHF.R.S32.HI R62, RZ, 0x1f, R18 ;  /* 0x0000001fff3e7819 */ /* 0x000fe20000011412 */
[----:B------:R-:W-:Y:S01]  /*9730*/  VIADD R19, R11, 0xa0 ;  /* 0x000000a00b137836 */ /* 0x000fe20000000000 */
[----:B------:R-:W-:Y:S02]  /*9740*/  IADD3 R64, P2, PT, R18, R11, RZ ;  /* 0x0000000b12407210 */ /* 0x000fe40007f5e0ff */
[-C--:B------:R-:W-:Y:S01]  /*9750*/  ISETP.GE.AND P5, PT, R3, R60.reuse, PT ;  /* 0x0000003c0300720c */ /* 0x080fe20003fa6270 */
[C---:B------:R-:W-:Y:S01]  /*9760*/  VIADD R3, R11.reuse, 0x40 ;  /* 0x000000400b037836 */ /* 0x040fe20000000000 */
[----:B------:R-:W-:Y:S01]  /*9770*/  ISETP.GE.AND P6, PT, R11, R60, PT ;  /* 0x0000003c0b00720c */ /* 0x000fe20003fc6270 */
[----:B------:R-:W-:-:S03]  /*9780*/  IMAD.X R65, RZ, RZ, R62, P2 ;  /* 0x000000ffff417224 */ /* 0x000fc600010e063e */
[----:B------:R-:W-:Y:S01]  /*9790*/  ISETP.GE.AND P1, PT, R3, R60, PT ;  /* 0x0000003c0300720c */ /* 0x000fe20003f26270 */
[----:B------:R-:W-:-:S05]  /*97a0*/  VIADD R3, R11, 0x60 ;  /* 0x000000600b037836 */ /* 0x000fca0000000000 */
[----:B------:R-:W-:Y:S01]  /*97b0*/  ISETP.GE.AND P4, PT, R3, R60, PT ;  /* 0x0000003c0300720c */ /* 0x000fe20003f86270 */
[----:B------:R-:W-:Y:S01]  /*97c0*/  VIADD R3, R11, 0x80 ;  /* 0x000000800b037836 */ /* 0x000fe20000000000 */
[----:B0-----:R-:W-:-:S04]  /*97d0*/  LEA R2, P2, R64, UR4, 0x2 ;  /* 0x0000000440027c11 */ /* 0x001fc8000f8410ff */
[----:B------:R-:W-:Y:S02]  /*97e0*/  ISETP.GE.AND P3, PT, R3, R60, PT ;  /* 0x0000003c0300720c */ /* 0x000fe40003f66270 */
[----:B------:R-:W-:-:S04]  /*97f0*/  SHF.L.U64.HI R3, R64, 0x2, R65 ;  /* 0x0000000240037819 */ /* 0x000fc80000010241 */
[----:B------:R-:W-:Y:S02]  /*9800*/  IADD3.X R3, PT, PT, R3, UR5, RZ, P2, !PT ;  /* 0x0000000503037c10 */ /* 0x000fe400097fe4ff */
[-C--:B------:R-:W-:Y:S01]  /*9810*/  ISETP.GE.AND P2, PT, R19, R60.reuse, PT ;  /* 0x0000003c1300720c */ /* 0x080fe20003f46270 */
[----:B------:R-:W-:Y:S02]  /*9820*/  VIADD R19, R11, 0xc0 ;  /* 0x000000c00b137836 */ /* 0x000fe40000000000 */
[----:B------:R-:W5:Y:S03]  /*9830*/  @!P6 LDG.E R63, desc[UR6][R2.64] ;  /* 0x00000006023fe981 */ /* 0x000f66000c1e1900 */
[-C--:B------:R-:W-:Y:S01]  /*9840*/  ISETP.GE.AND P6, PT, R19, R60.reuse, PT ;  /* 0x0000003c1300720c */ /* 0x080fe20003fc6270 */
[----:B------:R-:W-:Y:S01]  /*9850*/  VIADD R19, R11, 0xe0 ;  /* 0x000000e00b137836 */ /* 0x000fe20000000000 */
[----:B------:R-:W5:Y:S04]  /*9860*/  @!P5 LDG.E R56, desc[UR6][R2.64+0x80] ;  /* 0x000080060238d981 */ /* 0x000f68000c1e1900 */
[-C--:B------:R-:W-:Y:S01]  /*9870*/  ISETP.GE.AND P5, PT, R19, R60.reuse, PT ;  /* 0x0000003c1300720c */ /* 0x080fe20003fa6270 */
[----:B------:R-:W-:Y:S01]  /*9880*/  VIADD R19, R11, 0x100 ;  /* 0x000001000b137836 */ /* 0x000fe20000000000 */
[----:B------:R-:W5:Y:S04]  /*9890*/  @!P1 LDG.E R61, desc[UR6][R2.64+0x100] ;  /* 0x00010006023d9981 */ /* 0x000f68000c1e1900 */
[----:B------:R-:W-:Y:S01]  /*98a0*/  ISETP.GE.AND P1, PT, R19, R60, PT ;  /* 0x0000003c1300720c */ /* 0x000fe20003f26270 */
[----:B------:R-:W5:Y:S01]  /*98b0*/  @!P2 LDG.E R57, desc[UR6][R2.64+0x280] ;  /* 0x000280060239a981 */ /* 0x000f62000c1e1900 */
[----:B------:R-:W-:-:S03]  /*98c0*/  VIADD R21, R11, 0x120 ;  /* 0x000001200b157836 */ /* 0x000fc60000000000 */
[----:B------:R-:W5:Y:S04]  /*98d0*/  @!P4 LDG.E R54, desc[UR6][R2.64+0x180] ;  /* 0x000180060236c981 */ /* 0x000f68000c1e1900 */
[----:B------:R-:W5:Y:S04]  /*98e0*/  @!P3 LDG.E R59, desc[UR6][R2.64+0x200] ;  /* 0x00020006023bb981 */ /* 0x000f68000c1e1900 */
[C---:B------:R-:W-:Y:S01]  /*98f0*/  @!P1 LEA R18, P2, R64.reuse, UR4, 0x2 ;  /* 0x0000000440129c11 */ /* 0x040fe2000f8410ff */
[----:B------:R-:W5:Y:S03]  /*9900*/  @!P6 LDG.E R55, desc[UR6][R2.64+0x300] ;  /* 0x000300060237e981 */ /* 0x000f66000c1e1900 */
[----:B------:R-:W-:Y:S01]  /*9910*/  @!P1 LEA.HI.X R19, R64, UR5, R65, 0x2, P2 ;  /* 0x0000000540139c11 */ /* 0x000fe200090f1441 */
[----:B------:R0:W5:Y:S04]  /*9920*/  @!P5 LDG.E R53, desc[UR6][R2.64+0x380] ;  /* 0x000380060235d981 */ /* 0x000168000c1e1900 */
[----:B------:R1:W5:Y:S01]  /*9930*/  @!P1 LDG.E R52, desc[UR6][R18.64+0x400] ;  /* 0x0004000612349981 */ /* 0x000362000c1e1900 */
[----:B------:R-:W-:Y:S01]  /*9940*/  ISETP.GE.AND P1, PT, R21, R60, PT ;  /* 0x0000003c1500720c */ /* 0x000fe20003f26270 */
[----:B0-----:R-:W-:-:S12]  /*9950*/  VIADD R3, R11, 0x140 ;  /* 0x000001400b037836 */ /* 0x001fd80000000000 */
[----:B------:R-:W-:-:S04]  /*9960*/  @!P1 LEA R20, P2, R64, UR4, 0x2 ;  /* 0x0000000440149c11 */ /* 0x000fc8000f8410ff */
[----:B------:R-:W-:-:S05]  /*9970*/  @!P1 LEA.HI.X R21, R64, UR5, R65, 0x2, P2 ;  /* 0x0000000540159c11 */ /* 0x000fca00090f1441 */
[----:B------:R0:W5:Y:S01]  /*9980*/  @!P1 LDG.E R51, desc[UR6][R20.64+0x480] ;  /* 0x0004800614339981 */ /* 0x000162000c1e1900 */
[----:B------:R-:W-:Y:S01]  /*9990*/  ISETP.GE.AND P1, PT, R3, R60, PT ;  /* 0x0000003c0300720c */ /* 0x000fe20003f26270 */
[----:B-1----:R-:W-:-:S12]  /*99a0*/  VIADD R19, R11, 0x160 ;  /* 0x000001600b137836 */ /* 0x002fd80000000000 */
[----:B------:R-:W-:-:S04]  /*99b0*/  @!P1 LEA R2, P2, R64, UR4, 0x2 ;  /* 0x0000000440029c11 */ /* 0x000fc8000f8410ff */
[----:B------:R-:W-:-:S05]  /*99c0*/  @!P1 LEA.HI.X R3, R64, UR5, R65, 0x2, P2 ;  /* 0x0000000540039c11 */ /* 0x000fca00090f1441 */
[----:B------:R1:W5:Y:S01]  /*99d0*/  @!P1 LDG.E R50, desc[UR6][R2.64+0x500] ;  /* 0x0005000602329981 */ /* 0x000362000c1e1900 */
[----:B------:R-:W-:Y:S01]  /*99e0*/  ISETP.GE.AND P1, PT, R19, R60, PT ;  /* 0x0000003c1300720c */ /* 0x000fe20003f26270 */
[----:B0-----:R-:W-:-:S12]  /*99f0*/  VIADD R21, R11, 0x180 ;  /* 0x000001800b157836 */ /* 0x001fd80000000000 */
[----:B------:R-:W-:-:S04]  /*9a00*/  @!P1 LEA R18, P2, R64, UR4, 0x2 ;  /* 0x0000000440129c11 */ /* 0x000fc8000f8410ff */
[----:B------:R-:W-:-:S05]  /*9a10*/  @!P1 LEA.HI.X R19, R64, UR5, R65, 0x2, P2 ;  /* 0x0000000540139c11 */ /* 0x000fca00090f1441 */
[----:B------:R-:W5:Y:S01]  /*9a20*/  @!P1 LDG.E R49, desc[UR6][R18.64+0x580] ;  /* 0x0005800612319981 */ /* 0x000f62000c1e1900 */
[----:B------:R-:W-:Y:S01]  /*9a30*/  ISETP.GE.AND P1, PT, R21, R60, PT ;  /* 0x0000003c1500720c */ /* 0x000fe20003f26270 */
[----:B-1----:R-:W-:-:S12]  /*9a40*/  VIADD R3, R11, 0x1a0 ;  /* 0x000001a00b037836 */ /* 0x002fd80000000000 */
[----:B------:R-:W-:-:S04]  /*9a50*/  @!P1 LEA R20, P2, R64, UR4, 0x2 ;  /* 0x0000000440149c11 */ /* 0x000fc8000f8410ff */
[----:B------:R-:W-:-:S05]  /*9a60*/  @!P1 LEA.HI.X R21, R64, UR5, R65, 0x2, P2 ;  /* 0x0000000540159c11 */ /* 0x000fca00090f1441 */
[----:B------:R0:W5:Y:S01]  /*9a70*/  @!P1 LDG.E R48, desc[UR6][R20.64+0x600] ;  /* 0x0006000614309981 */ /* 0x000162000c1e1900 */
[----:B------:R-:W-:Y:S01]  /*9a80*/  ISETP.GE.AND P1, PT, R3, R60, PT ;  /* 0x0000003c0300720c */ /* 0x000fe20003f26270 */
[----:B0-----:R-:W-:-:S05]  /*9a90*/  VIADD R21, R11, 0x200 ;  /* 0x000002000b157836 */ /* 0x001fca0000000000 */
[----:B------:R-:W-:-:S07]  /*9aa0*/  ISETP.GE.AND P3, PT, R21, R60, PT ;  /* 0x0000003c1500720c */ /* 0x000fce0003f66270 */
[----:B------:R-:W-:Y:S01]  /*9ab0*/  @!P1 LEA R22, P2, R64, UR4, 0x2 ;  /* 0x0000000440169c11 */ /* 0x000fe2000f8410ff */
[----:B------:R-:W-:-:S03]  /*9ac0*/  VIADD R3, R11, 0x1c0 ;  /* 0x000001c00b037836 */ /* 0x000fc60000000000 */
[----:B------:R-:W-:-:S05]  /*9ad0*/  @!P1 LEA.HI.X R23, R64, UR5, R65, 0x2, P2 ;  /* 0x0000000540179c11 */ /* 0x000fca00090f1441 */
[----:B------:R-:W5:Y:S01]  /*9ae0*/  @!P1 LDG.E R47, desc[UR6][R22.64+0x680] ;  /* 0x00068006162f9981 */ /* 0x000f62000c1e1900 */
[----:B------:R-:W0:Y:S01]  /*9af0*/  @!P3 S2R R20, SR_TID.X ;  /* 0x000000000014b919 */ /* 0x000e220000002100 */
[----:B------:R-:W-:Y:S01]  /*9b00*/  ISETP.GE.AND P1, PT, R3, R60, PT ;  /* 0x0000003c0300720c */ /* 0x000fe20003f26270 */
[----:B------:R-:W-:-:S12]  /*9b10*/  VIADD R3, R11, 0x1e0 ;  /* 0x000001e00b037836 */ /* 0x000fd80000000000 */
[----:B------:R-:W-:-:S04]  /*9b20*/  @!P1 LEA R18, P2, R64, UR4, 0x2 ;  /* 0x0000000440129c11 */ /* 0x000fc8000f8410ff */
[----:B------:R-:W-:Y:S02]  /*9b30*/  @!P1 LEA.HI.X R19, R64, UR5, R65, 0x2, P2 ;  /* 0x0000000540139c11 */ /* 0x000fe400090f1441 */
[----:B------:R-:W-:-:S03]  /*9b40*/  ISETP.GE.AND P2, PT, R3, R60, PT ;  /* 0x0000003c0300720c */ /* 0x000fc60003f46270 */
[----:B------:R1:W5:Y:S01]  /*9b50*/  @!P1 LDG.E R46, desc[UR6][R18.64+0x700] ;  /* 0x00070006122e9981 */ /* 0x000362000c1e1900 */
[C---:B0-----:R-:W-:Y:S02]  /*9b60*/  @!P3 LOP3.LUT R21, R20.reuse, 0x3e0, RZ, 0xc0, !PT ;  /* 0x000003e01415b812 */ /* 0x041fe400078ec0ff */
[----:B------:R-:W-:Y:S01]  /*9b70*/  @!P3 LOP3.LUT R20, R20, 0x1f, RZ, 0xc0, !PT ;  /* 0x0000001f1414b812 */ /* 0x000fe200078ec0ff */
[----:B-1----:R-:W-:-:S06]  /*9b80*/  @!P3 IMAD R19, R5, 0x1980, RZ ;  /* 0x000019800513b824 */ /* 0x002fcc00078e02ff */
[----:B------:R-:W-:Y:S01]  /*9b90*/  @!P2 LEA R2, P1, R64, UR4, 0x2 ;  /* 0x000000044002ac11 */ /* 0x000fe2000f8210ff */
[----:B------:R-:W-:-:S03]  /*9ba0*/  @!P3 IMAD R20, R21, 0x11, R20 ;  /* 0x000000111514b824 */ /* 0x000fc600078e0214 */
[----:B------:R-:W-:Y:S02]  /*9bb0*/  @!P2 LEA.HI.X R3, R64, UR5, R65, 0x2, P1 ;  /* 0x000000054003ac11 */ /* 0x000fe400088f1441 */
[----:B------:R-:W-:-:S03]  /*9bc0*/  @!P3 IADD3 R20, P1, PT, R19, R20, RZ ;  /* 0x000000141314b210 */ /* 0x000fc60007f3e0ff */
[----:B------:R1:W5:Y:S02]  /*9bd0*/  @!P2 LDG.E R11, desc[UR6][R2.64+0x780] ;  /* 0x00078006020ba981 */ /* 0x000364000c1e1900 */
[----:B------:R-:W-:Y:S01]  /*9be0*/  @!P3 IMAD.X R19, RZ, RZ, R62, P1 ;  /* 0x000000ffff13b224 */ /* 0x000fe200008e063e */
[----:B------:R-:W-:-:S04]  /*9bf0*/  @!P3 LEA R18, P1, R20, UR4, 0x2 ;  /* 0x000000041412bc11 */ /* 0x000fc8000f8210ff */
[----:B------:R-:W-:-:S05]  /*9c00*/  @!P3 LEA.HI.X R19, R20, UR5, R19, 0x2, P1 ;  /* 0x000000051413bc11 */ /* 0x000fca00088f1413 */
[----:B------:R1:W5:Y:S04]  /*9c10*/  @!P3 LDG.E R58, desc[UR6][R18.64+0x800] ;  /* 0x00080006123ab981 */ /* 0x000368000c1e1900 */
.L_x_113:
[----:B------:R-:W-:Y:S08]  /*9c20*/  BAR.SYNC.DEFER_BLOCKING 0x0 ;  /* 0x0000000000007b1d */ /* 0x000ff00000010000 */
[----:B------:R-:W2:Y:S01]  /*9c30*/  S2UR UR5, SR_CgaCtaId ;  /* 0x00000000000579c3 */ /* 0x000ea20000008800 */
[----:B------:R-:W-:Y:S01]  /*9c40*/  UMOV UR4, 0x400 ;  /* 0x0000040000047882 */ /* 0x000fe20000000000 */
[----:B01----:R-:W0:Y:S01]  /*9c50*/  S2R R2, SR_TID.X ;  /* 0x0000000000027919 */ /* 0x003e220000002100 */
[----:B-----5:R1:W-:Y:S04]  /*9c60*/  STS [R10+-0x4], R63 ;  /* 0xfffffc3f0a007388 */ /* 0x0203e80000000800 */
[----:B------:R1:W-:Y:S01]  /*9c70*/  STS [R9+-0x4], R56 ;  /* 0xfffffc3809007388 */ /* 0x0003e20000000800 */
[----:B--2---:R-:W-:-:S03]  /*9c80*/  ULEA UR4, UR5, UR4, 0x18 ;  /* 0x0000000405047291 */ /* 0x004fc6000f8ec0ff */
[----:B------:R1:W-:Y:S04]  /*9c90*/  STS [R8+-0x4], R61 ;  /* 0xfffffc3d08007388 */ /* 0x0003e80000000800 */
[----:B------:R1:W-:Y:S04]  /*9ca0*/  STS [R7+-0x4], R54 ;  /* 0xfffffc3607007388 */ /* 0x0003e80000000800 */
[----:B------:R1:W-:Y:S01]  /*9cb0*/  STS [R6+-0x4], R59 ;  /* 0xfffffc3b06007388 */ /* 0x0003e20000000800 */
[----:B0-----:R-:W-:-:S03]  /*9cc0*/  LEA R3, R2, UR4, 0x2 ;  /* 0x0000000402037c11 */ /* 0x001fc6000f8e10ff */
[----:B------:R1:W-:Y:S04]  /*9cd0*/  STS [R4+-0x4], R57 ;  /* 0xfffffc3904007388 */ /* 0x0003e80000000800 */
        /* <DEDUP_REMOVED lines=10> */
[----:B------:R1:W-:Y:S01]  /*9d80*/  STS [R17+-0x4], R58 ;  /* 0xfffffc3a11007388 */ /* 0x0003e20000000800 */
[----:B------:R-:W-:Y:S06]  /*9d90*/  BAR.SYNC.DEFER_BLOCKING 0x0 ;  /* 0x0000000000007b1d */ /* 0x000fec0000010000 */
[----:B------:R-:W-:Y:S05]  /*9da0*/  @P0 BRA `(.L_x_114) ;  /* 0x00000008006c0947 */ /* 0x000fea0003800000 */
[----:B------:R-:W-:Y:S01]  /*9db0*/  LEA R44, R44, UR4, 0x3 ;  /* 0x000000042c2c7c11 */ /* 0x000fe2000f8e18ff */
[----:B-1----:R-:W-:Y:S01]  /*9dc0*/  LDS R11, [R3] ;  /* 0x00000000030b7984 */ /* 0x002fe20000000800 */
[----:B------:R-:W0:Y:S01]  /*9dd0*/  LDCU.64 UR8, c[0x0][0x3b0] ;  /* 0x00007600ff0877ac */ /* 0x000e220008000a00 */
[----:B------:R-:W-:Y:S02]  /*9de0*/  LEA R43, R43, UR4, 0x3 ;  /* 0x000000042b2b7c11 */ /* 0x000fe4000f8e18ff */
[----:B------:R-:W1:Y:S01]  /*9df0*/  LDS.64 R4, [R44+0x6600] ;  /* 0x006600002c047984 */ /* 0x000e620000000a00 */
[----:B------:R-:W-:Y:S02]  /*9e00*/  LEA R42, R42, UR4, 0x3 ;  /* 0x000000042a2a7c11 */ /* 0x000fe4000f8e18ff */
[----:B------:R-:W-:Y:S02]  /*9e10*/  LEA R41, R41, UR4, 0x3 ;  /* 0x0000000429297c11 */ /* 0x000fe4000f8e18ff */
[----:B------:R-:W-:-:S02]  /*9e20*/  LEA R40, R40, UR4, 0x3 ;  /* 0x0000000428287c11 */ /* 0x000fc4000f8e18ff */
[----:B------:R-:W-:Y:S02]  /*9e30*/  LEA R39, R39, UR4, 0x3 ;  /* 0x0000000427277c11 */ /* 0x000fe4000f8e18ff */
[----:B------:R-:W-:Y:S02]  /*9e40*/  LEA R38, R38, UR4, 0x3 ;  /* 0x0000000426267c11 */ /* 0x000fe4000f8e18ff */
[----:B------:R-:W-:Y:S02]  /*9e50*/  LEA R37, R37, UR4, 0x3 ;  /* 0x0000000425257c11 */ /* 0x000fe4000f8e18ff */
        /* <DEDUP_REMOVED lines=9> */
[----:B-1----:R-:W-:-:S05]  /*9ef0*/  IADD3 R0, P0, PT, R4, R2, RZ ;  /* 0x0000000204007210 */ /* 0x002fca0007f1e0ff */
[----:B------:R-:W-:Y:S01]  /*9f00*/  IMAD.X R5, RZ, RZ, R5, P0 ;  /* 0x000000ffff057224 */ /* 0x000fe200000e0605 */
[----:B0-----:R-:W-:-:S04]  /*9f10*/  LEA R6, P0, R0, UR8, 0x2 ;  /* 0x0000000800067c11 */ /* 0x001fc8000f8010ff */
[----:B------:R-:W-:-:S05]  /*9f20*/  LEA.HI.X R7, R0, UR9, R5, 0x2, P0 ;  /* 0x0000000900077c11 */ /* 0x000fca00080f1405 */
[----:B------:R-:W-:Y:S01]  /*9f30*/  STG.E desc[UR6][R6.64], R11 ;  /* 0x0000000b06007986 */ /* 0x000fe2000c101906 */
[----:B------:R-:W-:-:S03]  /*9f40*/  NOP ;  /* 0x0000000000007918 */ /* 0x000fc60000000000 */
[----:B------:R-:W0:Y:S04]  /*9f50*/  LDS.64 R4, [R43+0x6600] ;  /* 0x006600002b047984 */ /* 0x000e280000000a00 */
[----:B------:R-:W1:Y:S01]  /*9f60*/  LDS R13, [R3+0x600] ;  /* 0x00060000030d7984 */ /* 0x000e620000000800 */
[----:B0-----:R-:W-:-:S05]  /*9f70*/  IADD3 R0, P0, PT, R4, R2, RZ ;  /* 0x0000000204007210 */ /* 0x001fca0007f1e0ff */
[----:B------:R-:W-:Y:S01]  /*9f80*/  IMAD.X R5, RZ, RZ, R5, P0 ;  /* 0x000000ffff057224 */ /* 0x000fe200000e0605 */
[----:B------:R-:W-:-:S04]  /*9f90*/  LEA R8, P0, R0, UR8, 0x2 ;  /* 0x0000000800087c11 */ /* 0x000fc8000f8010ff */
[----:B------:R-:W-:-:S05]  /*9fa0*/  LEA.HI.X R9, R0, UR9, R5, 0x2, P0 ;  /* 0x0000000900097c11 */ /* 0x000fca00080f1405 */
[----:B-1----:R-:W-:Y:S01]  /*9fb0*/  STG.E desc[UR6][R8.64+0x600], R13 ;  /* 0x0006000d08007986 */ /* 0x002fe2000c101906 */
        /* <DEDUP_REMOVED lines=120> */
[----:B------:R-:W-:Y:S01]  /*a740*/  NOP ;  /* 0x0000000000007918 */ /* 0x000fe20000000000 */
[----:B------:R-:W-:Y:S05]  /*a750*/  EXIT ;  /* 0x000000000000794d */ /* 0x000fea0003800000 */
.L_x_114:
[----:B-1----:R-:W-:Y:S01]  /*a760*/  LEA R7, R44, UR4, 0x3 ;  /* 0x000000042c077c11 */ /* 0x002fe2000f8e18ff */
[----:B------:R-:W-:Y:S01]  /*a770*/  IMAD R5, R5, -0x1980, R28 ;  /* 0xffffe68005057824 */ /* 0x000fe200078e021c */
[----:B------:R-:W-:Y:S02]  /*a780*/  LEA R43, R43, UR4, 0x3 ;  /* 0x000000042b2b7c11 */ /* 0x000fe4000f8e18ff */
[----:B------:R-:W-:Y:S02]  /*a790*/  LEA R41, R41, UR4, 0x3 ;  /* 0x0000000429297c11 */ /* 0x000fe4000f8e18ff */
[----:B------:R-:W0:Y:S01]  /*a7a0*/  LDS.64 R6, [R7+0x6600] ;  /* 0x0066000007067984 */ /* 0x000e220000000a00 */
[----:B------:R-:W-:Y:S02]  /*a7b0*/  ISETP.GE.AND P1, PT, R2, R5, PT ;  /* 0x000000050200720c */ /* 0x000fe40003f26270 */
[----:B------:R-:W-:Y:S02]  /*a7c0*/  LEA R39, R39, UR4, 0x3 ;  /* 0x0000000427277c11 */ /* 0x000fe4000f8e18ff */
[----:B------:R-:W-:-:S02]  /*a7d0*/  LEA R37, R37, UR4, 0x3 ;  /* 0x0000000425257c11 */ /* 0x000fc4000f8e18ff */
[----:B------:R-:W-:Y:S02]  /*a7e0*/  LEA R35, R35, UR4, 0x3 ;  /* 0x0000000423237c11 */ /* 0x000fe4000f8e18ff */
[----:B------:R-:W-:Y:S02]  /*a7f0*/  LEA R33, R33, UR4, 0x3 ;  /* 0x0000000421217c11 */ /* 0x000fe4000f8e18ff */
[----:B------:R-:W-:Y:S02]  /*a800*/  LEA R31, R31, UR4, 0x3 ;  /* 0x000000041f1f7c11 */ /* 0x000fe4000f8e18ff */
[----:B------:R-:W-:Y:S01]  /*a810*/  LEA R45, R45, UR4, 0x3 ;  /* 0x000000042d2d7c11 */ /* 0x000fe2000f8e18ff */
[----:B------:R-:W1:Y:S01]  /*a820*/  @!P1 LDS R13, [R3] ;  /* 0x00000000030d9984 */ /* 0x000e620000000800 */
[----:B------:R-:W2:Y:S01]  /*a830*/  @!P1 LDC.64 R8, c[0x0][0x3b0] ;  /* 0x0000ec00ff089b82 */ /* 0x000ea20000000a00 */
[----:B0-----:R-:W-:-:S05]  /*a840*/  @!P1 IADD3 R0, P0, PT, R6, R2, RZ ;  /* 0x0000000206009210 */ /* 0x001fca0007f1e0ff */
[----:B------:R-:W-:Y:S01]  /*a850*/  @!P1 IMAD.X R6, RZ, RZ, R7, P0 ;  /* 0x000000ffff069224 */ /* 0x000fe200000e0607 */
[----:B--2---:R-:W-:-:S04]  /*a860*/  @!P1 LEA R8, P0, R0, R8, 0x2 ;  /* 0x0000000800089211 */ /* 0x004fc800078010ff */
[----:B------:R-:W-:Y:S01]  /*a870*/  @!P1 LEA.HI.X R9, R0, R9, R6, 0x2, P0 ;  /* 0x0000000900099211 */ /* 0x000fe200000f1406 */
[----:B------:R-:W-:-:S04]  /*a880*/  VIADD R0, R2, 0x180 ;  /* 0x0000018002007836 */ /* 0x000fc80000000000 */
[----:B-1----:R-:W-:Y:S01]  /*a890*/  @!P1 STG.E desc[UR6][R8.64], R13 ;  /* 0x0000000d08009986 */ /* 0x002fe2000c101906 */
[----:B------:R-:W-:-:S03]  /*a8a0*/  NOP ;  /* 0x0000000000007918 */ /* 0x000fc60000000000 */
[----:B------:R-:W0:Y:S01]  /*a8b0*/  LDS.64 R6, [R43+0x6600] ;  /* 0x006600002b067984 */ /* 0x000e220000000a00 */
[----:B------:R-:W-:-:S13]  /*a8c0*/  ISETP.GE.AND P1, PT, R0, R5, PT ;  /* 0x000000050000720c */ /* 0x000fda0003f26270 */
[----:B------:R-:W1:Y:S01]  /*a8d0*/  @!P1 LDS R15, [R3+0x600] ;  /* 0x00060000030f9984 */ /* 0x000e620000000800 */
[----:B------:R-:W2:Y:S01]  /*a8e0*/  @!P1 LDC.64 R10, c[0x0][0x3b0] ;  /* 0x0000ec00ff0a9b82 */ /* 0x000ea20000000a00 */
[----:B0-----:R-:W-:-:S05]  /*a8f0*/  @!P1 IADD3 R0, P0, PT, R6, R2, RZ ;  /* 0x0000000206009210 */ /* 0x001fca0007f1e0ff */
[----:B------:R-:W-:Y:S01]  /*a900*/  @!P1 IMAD.X R6, RZ, RZ, R7, P0 ;  /* 0x000000ffff069224 */ /* 0x000fe200000e0607 */
[----:B--2---:R-:W-:Y:S02]  /*a910*/  @!P1 LEA R10, P0, R0, R10, 0x2 ;  /* 0x0000000a000a9211 */ /* 0x004fe400078010ff */
[----:B------:R-:W-:Y:S02]  /*a920*/  LEA R7, R42, UR4, 0x3 ;  /* 0x000000042a077c11 */ /* 0x000fe4000f8e18ff */
        /* <DEDUP_REMOVED lines=69> */
[----:B------:R-:W-:Y:S02]  /*ad80*/  @!P1 LEA.HI.X R11, R0, R11, R6, 0x2, P0 ;  /* 0x0000000b000b9211 */ /* 0x000fe400000f1406 */
[----:B------:R-:W-:-:S03]  /*ad90*/  LOP3.LUT R0, R2, 0xc00, RZ, 0xfc, !PT ;  /* 0x00000c0002007812 */ /* 0x000fc600078efcff */
        /* <DEDUP_REMOVED lines=88> */
[C---:B--2---:R-:W-:Y:S02]  /*b320*/  @!P1 LEA R10, P0, R0.reuse, R10, 0x2 ;  /* 0x0000000a000a9211 */ /* 0x044fe400078010ff */
        /* <DEDUP_REMOVED lines=9> */
[----:B0-----:R-:W-:-:S05]  /*b3c0*/  IADD3 R2, P0, PT, R6, R2, RZ ;  /* 0x0000000206027210 */ /* 0x001fca0007f1e0ff */
[----:B------:R-:W-:Y:S01]  /*b3d0*/  IMAD.X R6, RZ, RZ, R7, P0 ;  /* 0x000000ffff067224 */ /* 0x000fe200000e0607 */
[----:B--2---:R-:W-:-:S04]  /*b3e0*/  @!P1 LEA R4, P0, R2, R4, 0x2 ;  /* 0x0000000402049211 */ /* 0x004fc800078010ff */
[----:B------:R-:W-:-:S05]  /*b3f0*/  @!P1 LEA.HI.X R5, R2, R5, R6, 0x2, P0 ;  /* 0x0000000502059211 */ /* 0x000fca00000f1406 */
[----:B-1----:R-:W-:Y:S01]  /*b400*/  @!P1 STG.E desc[UR6][R4.64+0x6000], R3 ;  /* 0x0060000304009986 */ /* 0x002fe2000c101906 */
[----:B------:R-:W-:Y:S01]  /*b410*/  NOP ;  /* 0x0000000000007918 */ /* 0x000fe20000000000 */
[----:B------:R-:W-:Y:S05]  /*b420*/  EXIT ;  /* 0x000000000000794d */ /* 0x000fea0003800000 */
.L_x_30:
[----:B------:R-:W-:Y:S02]  /*b430*/  IMAD.MOV.U32 R72, RZ, RZ, R57 ;  /* 0x000000ffff487224 */ /* 0x000fe400078e0039 */
[----:B------:R-:W-:Y:S02]  /*b440*/  IMAD.MOV.U32 R65, RZ, RZ, 0x1 ;  /* 0x00000001ff417424 */ /* 0x000fe400078e00ff */
[----:B------:R-:W-:Y:S02]  /*b450*/  IMAD.MOV.U32 R74, RZ, RZ, RZ ;  /* 0x000000ffff4a7224 */ /* 0x000fe400078e00ff */
[----:B------:R-:W-:-:S07]  /*b460*/  IMAD.MOV.U32 R63, RZ, RZ, -0x1 ;  /* 0xffffffffff3f7424 */ /* 0x000fce00078e00ff */
[----:B------:R-:W-:Y:S05]  /*b470*/  WARPSYNC.COLLECTIVE R63, `(.L_x_115) ;  /* 0x000000003f087348 */ /* 0x000fea0003c00000 */
[----:B------:R0:W1:Y:S02]  /*b480*/  SHFL.UP P0, R70, R72, R65, R74 ;  /* 0x0400004148467389 */ /* 0x000064000000004a */
[----:B01----:R-:W-:Y:S05]  /*b490*/  ENDCOLLECTIVE ;  /* 0x000000000000791b */ /* 0x003fea0003800000 */
.L_x_115:
[----:B------:R-:W-:Y:S02]  /*b4a0*/  IMAD.MOV.U32 R65, RZ, RZ, 0x2 ;  /* 0x00000002ff417424 */ /* 0x000fe400078e00ff */
[----:B------:R-:W-:-:S04]  /*b4b0*/  IMAD.MOV.U32 R66, RZ, RZ, R70 ;  /* 0x000000ffff427224 */ /* 0x000fc800078e0046 */
[----:B------:R-:W-:-:S04]  /*b4c0*/  @P0 IMAD.IADD R66, R57, 0x1, R66 ;  /* 0x0000000139420824 */ /* 0x000fc800078e0242 */
[----:B------:R-:W-:-:S07]  /*b4d0*/  IMAD.MOV.U32 R72, RZ, RZ, R66 ;  /* 0x000000ffff487224 */ /* 0x000fce00078e0042 */
[----:B------:R-:W-:Y:S05]  /*b4e0*/  WARPSYNC.COLLECTIVE R63, `(.L_x_116) ;  /* 0x000000003f087348 */ /* 0x000fea0003c00000 */
[----:B------:R0:W1:Y:S02]  /*b4f0*/  SHFL.UP P0, R70, R72, R65, R74 ;  /* 0x0400004148467389 */ /* 0x000064000000004a */
[----:B01----:R-:W-:Y:S05]  /*b500*/  ENDCOLLECTIVE ;  /* 0x000000000000791b */ /* 0x003fea0003800000 */
.L_x_116:
[----:B------:R-:W-:Y:S02]  /*b510*/  IMAD.MOV.U32 R65, RZ, RZ, 0x4 ;  /* 0x00000004ff417424 */ /* 0x000fe400078e00ff */
[----:B------:R-:W-:-:S04]  /*b520*/  IMAD.MOV.U32 R59, RZ, RZ, R70 ;  /* 0x000000ffff3b7224 */ /* 0x000fc800078e0046 */
[----:B------:R-:W-:-:S04]  /*b530*/  @P0 IMAD.IADD R59, R66, 0x1, R59 ;  /* 0x00000001423b0824 */ /* 0x000fc800078e023b */
[----:B------:R-:W-:-:S07]  /*b540*/  IMAD.MOV.U32 R72, RZ, RZ, R59 ;  /* 0x000000ffff487224 */ /* 0x000fce00078e003b */
[----:B------:R-:W-:Y:S05]  /*b550*/  WARPSYNC.COLLECTIVE R63, `(.L_x_117) ;  /* 0x000000003f087348 */ /* 0x000fea0003c00000 */
[----:B------:R0:W1:Y:S02]  /*b560*/  SHFL.UP P0, R70, R72, R65, R74 ;  /* 0x0400004148467389 */ /* 0x000064000000004a */
[----:B01----:R-:W-:Y:S05]  /*b570*/  ENDCOLLECTIVE ;  /* 0x000000000000791b */ /* 0x003fea0003800000 */
.L_x_117:
[----:B------:R-:W-:Y:S02]  /*b580*/  IMAD.MOV.U32 R65, RZ, RZ, 0x8 ;  /* 0x00000008ff417424 */ /* 0x000fe400078e00ff */
[----:B------:R-:W-:-:S04]  /*b590*/  IMAD.MOV.U32 R68, RZ, RZ, R70 ;  /* 0x000000ffff447224 */ /* 0x000fc800078e0046 */
[----:B------:R-:W-:-:S04]  /*b5a0*/  @P0 IMAD.IADD R68, R59, 0x1, R68 ;  /* 0x000000013b440824 */ /* 0x000fc800078e0244 */
[----:B------:R-:W-:-:S07]  /*b5b0*/  IMAD.MOV.U32 R72, RZ, RZ, R68 ;  /* 0x000000ffff487224 */ /* 0x000fce00078e0044 */
[----:B------:R-:W-:Y:S05]  /*b5c0*/  WARPSYNC.COLLECTIVE R63, `(.L_x_118) ;  /* 0x000000003f087348 */ /* 0x000fea0003c00000 */
[----:B------:R0:W1:Y:S02]  /*b5d0*/  SHFL.UP P0, R70, R72, R65, R74 ;  /* 0x0400004148467389 */ /* 0x000064000000004a */
[----:B01----:R-:W-:Y:S05]  /*b5e0*/  ENDCOLLECTIVE ;  /* 0x000000000000791b */ /* 0x003fea0003800000 */
.L_x_118:
[----:B------:R-:W-:Y:S02]  /*b5f0*/  IMAD.MOV.U32 R65, RZ, RZ, 0x10 ;  /* 0x00000010ff417424 */ /* 0x000fe400078e00ff */
[----:B------:R-:W-:-:S04]  /*b600*/  IMAD.MOV.U32 R61, RZ, RZ, R70 ;  /* 0x000000ffff3d7224 */ /* 0x000fc800078e0046 */
[----:B------:R-:W-:-:S04]  /*b610*/  @P0 IMAD.IADD R61, R68, 0x1, R61 ;  /* 0x00000001443d0824 */ /* 0x000fc800078e023d */
[----:B------:R-:W-:-:S07]  /*b620*/  IMAD.MOV.U32 R72, RZ, RZ, R61 ;  /* 0x000000ffff487224 */ /* 0x000fce00078e003d */
[----:B------:R-:W-:Y:S05]  /*b630*/  WARPSYNC.COLLECTIVE R63, `(.L_x_119) ;  /* 0x000000003f087348 */ /* 0x000fea0003c00000 */
[----:B------:R0:W1:Y:S02]  /*b640*/  SHFL.UP P0, R70, R72, R65, R74 ;  /* 0x0400004148467389 */ /* 0x000064000000004a */
[----:B01----:R-:W-:Y:S05]  /*b650*/  ENDCOLLECTIVE ;  /* 0x000000000000791b */ /* 0x003fea0003800000 */
.L_x_119:
[----:B------:R-:W-:Y:S05]  /*b660*/  BRA `(.L_x_120) ;  /* 0xffffff7c00107947 */ /* 0x000fea000383ffff */
.L_x_121:
[----:B------:R-:W-:-:S00]  /*b670*/  BRA `(.L_x_121) ;  /* 0xfffffffc00fc7947 */ /* 0x000fc0000383ffff */
[----:B------:R-:W-:-:S00]  /*b680*/  NOP ;  /* 0x0000000000007918 */ /* 0x000fc00000000000 */
[----:B------:R-:W-:-:S00]  /*b690*/  NOP ;  /* 0x0000000000007918 */ /* 0x000fc00000000000 */
[----:B------:R-:W-:-:S00]  /*b6a0*/  NOP ;  /* 0x0000000000007918 */ /* 0x000fc00000000000 */
[----:B------:R-:W-:-:S00]  /*b6b0*/  NOP ;  /* 0x0000000000007918 */ /* 0x000fc00000000000 */
[----:B------:R-:W-:-:S00]  /*b6c0*/  NOP ;  /* 0x0000000000007918 */ /* 0x000fc00000000000 */
[----:B------:R-:W-:-:S00]  /*b6d0*/  NOP ;  /* 0x0000000000007918 */ /* 0x000fc00000000000 */
[----:B------:R-:W-:-:S00]  /*b6e0*/  NOP ;  /* 0x0000000000007918 */ /* 0x000fc00000000000 */
[----:B------:R-:W-:-:S00]  /*b6f0*/  NOP ;  /* 0x0000000000007918 */ /* 0x000fc00000000000 */
.L_x_517:


//--------------------- .text._ZN3cub18CUB_300001_SM_10006detail10radix_sort33DeviceRadixSortExclusiveSumKernelINS1_5radix10policy_hubIffyE10Policy1000EyEEvPT0_ --------------------------
	.section	.text._ZN3cub18CUB_300001_SM_10006detail10radix_sort33DeviceRadixSortExclusiveSumKernelINS1_5radix10policy_hubIffyE10Policy1000EyEEvPT0_,"ax",@progbits
	.align	128
        .global         _ZN3cub18CUB_300001_SM_10006detail10radix_sort33DeviceRadixSortExclusiveSumKernelINS1_5radix10policy_hubIffyE10Policy1000EyEEvPT0_
        .type           _ZN3cub18CUB_300001_SM_10006detail10radix_sort33DeviceRadixSortExclusiveSumKernelINS1_5radix10policy_hubIffyE10Policy1000EyEEvPT0_,@function
        .size           _ZN3cub18CUB_300001_SM_10006detail10radix_sort33DeviceRadixSortExclusiveSumKernelINS1_5radix10policy_hubIffyE10Policy1000EyEEvPT0_,(.L_x_518 - _ZN3cub18CUB_300001_SM_10006detail10radix_sort33DeviceRadixSortExclusiveSumKernelINS1_5radix10policy_hubIffyE10Policy1000EyEEvPT0_)
        .other          _ZN3cub18CUB_300001_SM_10006detail10radix_sort33DeviceRadixSortExclusiveSumKernelINS1_5radix10policy_hubIffyE10Policy1000EyEEvPT0_,@"STO_CUDA_ENTRY STV_DEFAULT"
_ZN3cub18CUB_300001_SM_10006detail10radix_sort33DeviceRadixSortExclusiveSumKernelINS1_5radix10policy_hubIffyE10Policy1000EyEEvPT0_:
.text._ZN3cub18CUB_300001_SM_10006detail10radix_sort33DeviceRadixSortExclusiveSumKernelINS1_5radix10policy_hubIffyE10Policy1000EyEEvPT0_:
[----:B------:R-:W-:Y:S01]  /*0000*/  LDC R1, c[0x0][0x37c] ;  /* 0x0000df00ff017b82 */ /* 0x000fe20000000800 */
[----:B------:R-:W0:Y:S07]  /*0010*/  S2R R18, SR_TID.X ;  /* 0x0000000000127919 */ /* 0x000e2e0000002100 */
[----:B------:R-:W1:Y:S01]  /*0020*/  LDC.64 R16, c[0x0][0x380] ;  /* 0x0000e000ff107b82 */ /* 0x000e620000000a00 */
[----:B------:R-:W2:Y:S01]  /*0030*/  LDCU.64 UR4, c[0x0][0x358] ;  /* 0x00006b00ff0477ac */ /* 0x000ea20008000a00 */
[----:B------:R-:W3:Y:S01]  /*0040*/  S2R R5, SR_CTAID.X ;  /* 0x0000000000057919 */ /* 0x000ee20000002500 */
[----:B0-----:R-:W-:Y:S01]  /*0050*/  ISETP.GT.U32.AND P1, PT, R18, 0xff, PT ;  /* 0x000000ff1200780c */ /* 0x001fe20003f24070 */
[----:B---3--:R-:W-:-:S04]  /*0060*/  IMAD R5, R5, 0x100, R18 ;  /* 0x0000010005057824 */ /* 0x008fc800078e0212 */
[----:B-1----:R-:W-:-:S08]  /*0070*/  IMAD.WIDE R16, R5, 0x8, R16 ;  /* 0x0000000805107825 */ /* 0x002fd000078e0210 */
[----:B--2---:R-:W2:Y:S01]  /*0080*/  @!P1 LDG.E.64 R2, desc[UR4][R16.64] ;  /* 0x0000000410029981 */ /* 0x004ea2000c1e1b00 */
[----:B------:R-:W-:Y:S02]  /*0090*/  MOV R0, 0x400 ;  /* 0x0000040000007802 */ /* 0x000fe40000000f00 */
[C---:B------:R-:W-:Y:S01]  /*00a0*/  ISETP.GT.U32.AND P0, PT, R18.reuse, 0x1f, PT ;  /* 0x0000001f1200780c */ /* 0x040fe20003f04070 */
[----:B------:R-:W0:Y:S02]  /*00b0*/  S2R R5, SR_CgaCtaId ;  /* 0x0000000000057919 */ /* 0x000e240000008800 */
[----:B0-----:R-:W-:Y:S02]  /*00c0*/  LEA R5, R5, R0, 0x18 ;  /* 0x0000000005057211 */ /* 0x001fe400078ec0ff */
[----:B------:R-:W-:-:S05]  /*00d0*/  LEA.HI R0, R18, R18, RZ, 0x1d ;  /* 0x0000001212007211 */ /* 0x000fca00078fe8ff */
[----:B------:R-:W-:-:S05]  /*00e0*/  IMAD R0, R0, 0x8, R5 ;  /* 0x0000000800007824 */ /* 0x000fca00078e0205 */
[----:B--2---:R0:W-:Y:S01]  /*00f0*/  STS.64 [R0+0x10], R2 ;  /* 0x0000100200007388 */ /* 0x0041e20000000a00 */
[----:B------:R-:W-:Y:S06]  /*0100*/  BAR.SYNC.DEFER_BLOCKING 0x0 ;  /* 0x0000000000007b1d */ /* 0x000fec0000010000 */
[----:B------:R-:W-:Y:S05]  /*0110*/  @P0 BRA `(.L_x_122) ;  /* 0x0000000400240947 */ /* 0x000fea0003800000 */
[----:B------:R-:W-:Y:S01]  /*0120*/  IMAD R18, R18, 0x48, R5 ;  /* 0x0000004812127824 */ /* 0x000fe200078e0205 */
[----:B------:R-:W-:-:S04]  /*0130*/  UMOV UR6, 0xffffffff ;  /* 0xffffffff00067882 */ /* 0x000fc80000000000 */
[----:B------:R-:W-:Y:S04]  /*0140*/  LDS.64 R14, [R18+0x10] ;  /* 0x00001000120e7984 */ /* 0x000fe80000000a00 */
[----:B------:R-:W-:Y:S04]  /*0150*/  LDS.64 R12, [R18+0x18] ;  /* 0x00001800120c7984 */ /* 0x000fe80000000a00 */
[----:B------:R-:W1:Y:S04]  /*0160*/  LDS.64 R10, [R18+0x20] ;  /* 0x00002000120a7984 */ /* 0x000e680000000a00 */
[----:B------:R-:W-:Y:S04]  /*0170*/  LDS.64 R8, [R18+0x28] ;  /* 0x0000280012087984 */ /* 0x000fe80000000a00 */
[----:B------:R-:W2:Y:S04]  /*0180*/  LDS.64 R6, [R18+0x30] ;  /* 0x0000300012067984 */ /* 0x000ea80000000a00 */
[----:B------:R-:W-:Y:S04]  /*0190*/  LDS.64 R4, [R18+0x38] ;  /* 0x0000380012047984 */ /* 0x000fe80000000a00 */
[----:B0-----:R-:W0:Y:S04]  /*01a0*/  LDS.64 R2, [R18+0x40] ;  /* 0x0000400012027984 */ /* 0x001e280000000a00 */
[----:B------:R-:W3:Y:S01]  /*01b0*/  LDS.64 R20, [R18+0x48] ;  /* 0x0000480012147984 */ /* 0x000ee20000000a00 */
[----:B-1----:R-:W-:-:S04]  /*01c0*/  IADD3 R19, P3, P4, R10, R12, R14 ;  /* 0x0000000c0a137210 */ /* 0x002fc80007c7e00e */
[----:B------:R-:W-:Y:S02]  /*01d0*/  IADD3.X R23, PT, PT, R11, R13, R15, P3, P4 ;  /* 0x0000000d0b177210 */ /* 0x000fe40001fe840f */
[----:B--2---:R-:W-:-:S04]  /*01e0*/  IADD3 R19, P0, P2, R6, R19, R8 ;  /* 0x0000001306137210 */ /* 0x004fc80007a1e008 */
[----:B------:R-:W-:Y:S02]  /*01f0*/  IADD3.X R23, PT, PT, R7, R23, R9, P0, P2 ;  /* 0x0000001707177210 */ /* 0x000fe400007e4409 */
[----:B0-----:R-:W-:-:S04]  /*0200*/  IADD3 R19, P3, P4, R2, R19, R4 ;  /* 0x0000001302137210 */ /* 0x001fc80007c7e004 */
[----:B---3--:R-:W-:Y:S02]  /*0210*/  IADD3 R20, P0, PT, R20, R19, RZ ;  /* 0x0000001314147210 */ /* 0x008fe40007f1e0ff */
[----:B------:R-:W-:-:S05]  /*0220*/  IADD3.X R19, PT, PT, R3, R23, R5, P3, P4 ;  /* 0x0000001703137210 */ /* 0x000fca0001fe8405 */
[----:B------:R-:W-:Y:S01]  /*0230*/  IMAD.X R19, R21, 0x1, R19, P0 ;  /* 0x0000000115137824 */ /* 0x000fe200000e0613 */
[----:B------:R-:W-:Y:S06]  /*0240*/  BRA.DIV UR6, `(.L_x_123) ;  /* 0x0000000206f07947 */ /* 0x000fec000b800000 */
[----:B------:R-:W0:Y:S04]  /*0250*/  SHFL.UP PT, R27, R20, 0x1, RZ ;  /* 0x04200000141b7989 */ /* 0x000e2800000e00ff */
[----:B------:R-:W1:Y:S01]  /*0260*/  SHFL.UP P0, R25, R19, 0x1, RZ ;  /* 0x0420000013197989 */ /* 0x000e6200000000ff */
[----:B0-----:R-:W-:-:S04]  /*0270*/  IADD3 R22, P2, PT, R27, R20, RZ ;  /* 0x000000141b167210 */ /* 0x001fc80007f5e0ff */
[----:B-1----:R-:W-:Y:S01]  /*0280*/  SEL R27, R22, R27, P0 ;  /* 0x0000001b161b7207 */ /* 0x002fe20000000000 */
[----:B------:R-:W-:-:S04]  /*0290*/  IMAD.X R26, R25, 0x1, R19, P2 ;  /* 0x00000001191a7824 */ /* 0x000fc800010e0613 */
[----:B------:R-:W0:Y:S01]  /*02a0*/  SHFL.UP PT, R28, R27, 0x2, RZ ;  /* 0x044000001b1c7989 */ /* 0x000e2200000e00ff */
[----:B------:R-:W-:-:S05]  /*02b0*/  SEL R26, R26, R25, P0 ;  /* 0x000000191a1a7207 */ /* 0x000fca0000000000 */
[----:B------:R-:W1:Y:S01]  /*02c0*/  SHFL.UP P0, R25, R26, 0x2, RZ ;  /* 0x044000001a197989 */ /* 0x000e6200000000ff */
[----:B0-----:R-:W-:-:S05]  /*02d0*/  IADD3 R21, P2, PT, R28, R27, RZ ;  /* 0x0000001b1c157210 */ /* 0x001fca0007f5e0ff */
[----:B-1----:R-:W-:Y:S01]  /*02e0*/  IMAD.X R22, R25, 0x1, R26, P2 ;  /* 0x0000000119167824 */ /* 0x002fe200010e061a */
[----:B------:R-:W-:-:S04]  /*02f0*/  SEL R28, R21, R28, P0 ;  /* 0x0000001c151c7207 */ /* 0x000fc80000000000 */
[----:B------:R-:W-:Y:S01]  /*0300*/  SEL R29, R22, R25, P0 ;  /* 0x00000019161d7207 */ /* 0x000fe20000000000 */
        /* <DEDUP_REMOVED lines=12> */
[----:B------:R0:W1:Y:S04]  /*03d0*/  SHFL.UP PT, R28, R27, 0x10, RZ ;  /* 0x060000001b1c7989 */ /* 0x00006800000e00ff */
[----:B------:R0:W2:Y:S02]  /*03e0*/  SHFL.UP P0, R25, R26, 0x10, RZ ;  /* 0x060000001a197989 */ /* 0x0000a400000000ff */
.L_x_134:
[----:B-1----:R-:W-:-:S04]  /*03f0*/  IADD3 R21, P2, PT, R28, R27, RZ ;  /* 0x0000001b1c157210 */ /* 0x002fc80007f5e0ff */
[----:B--2---:R-:W-:Y:S01]  /*0400*/  SEL R21, R21, R28, P0 ;  /* 0x0000001c15157207 */ /* 0x004fe20000000000 */
[----:B------:R-:W-:-:S05]  /*0410*/  IMAD.X R22, R25, 0x1, R26, P2 ;  /* 0x0000000119167824 */ /* 0x000fca00010e061a */
[----:B------:R-:W-:Y:S02]  /*0420*/  SEL R22, R22, R25, P0 ;  /* 0x0000001916167207 */ /* 0x000fe40000000000 */
[----:B------:R-:W-:-:S05]  /*0430*/  IADD3 R20, P0, PT, R21, -R20, RZ ;  /* 0x8000001415147210 */ /* 0x000fca0007f1e0ff */
[----:B------:R-:W-:Y:S01]  /*0440*/  IMAD.X R21, R22, 0x1, ~R19, P0 ;  /* 0x0000000116157824 */ /* 0x000fe200000e0e13 */
[----:B------:R-:W-:-:S04]  /*0450*/  IADD3 R14, P0, PT, R14, R20, RZ ;  /* 0x000000140e0e7210 */ /* 0x000fc80007f1e0ff */
[----:B------:R1:W-:Y:S01]  /*0460*/  STS.64 [R18+0x10], R20 ;  /* 0x0000101412007388 */ /* 0x0003e20000000a00 */
[----:B------:R-:W-:Y:S01]  /*0470*/  IMAD.X R15, R15, 0x1, R21, P0 ;  /* 0x000000010f0f7824 */ /* 0x000fe200000e0615 */
        /* <DEDUP_REMOVED lines=17> */
[----:B------:R-:W-:-:S05]  /*0590*/  IMAD.X R3, R3, 0x1, R5, P0 ;  /* 0x0000000103037824 */ /* 0x000fca00000e0605 */
[----:B------:R1:W-:Y:S03]  /*05a0*/  STS.64 [R18+0x48], R2 ;  /* 0x0000480212007388 */ /* 0x0003e60000000a00 */
.L_x_122:
[----:B------:R-:W-:Y:S05]  /*05b0*/  WARPSYNC.ALL ;  /* 0x0000000000007948 */ /* 0x000fea0003800000 */
[----:B------:R-:W-:Y:S06]  /*05c0*/  BAR.SYNC.DEFER_BLOCKING 0x0 ;  /* 0x0000000000007b1d */ /* 0x000fec0000010000 */
[----:B------:R-:W-:Y:S05]  /*05d0*/  @P1 EXIT ;  /* 0x000000000000194d */ /* 0x000fea0003800000 */
[----:B01----:R-:W0:Y:S04]  /*05e0*/  LDS.64 R2, [R0+0x10] ;  /* 0x0000100000027984 */ /* 0x003e280000000a00 */
[----:B0-----:R-:W-:Y:S01]  /*05f0*/  STG.E.64 desc[UR4][R16.64], R2 ;  /* 0x0000000210007986 */ /* 0x001fe2000c101b04 */
[----:B------:R-:W-:Y:S05]  /*0600*/  EXIT ;  /* 0x000000000000794d */ /* 0x000fea0003800000 */
.L_x_123:
[----:B------:R-:W-:Y:S02]  /*0610*/  IMAD.MOV.U32 R24, RZ, RZ, R20 ;  /* 0x000000ffff187224 */ /* 0x000fe400078e0014 */
[----:B------:R-:W-:Y:S02]  /*0620*/  IMAD.MOV.U32 R23, RZ, RZ, 0x1 ;  /* 0x00000001ff177424 */ /* 0x000fe400078e00ff */
[----:B------:R-:W-:Y:S02]  /*0630*/  IMAD.MOV.U32 R22, RZ, RZ, RZ ;  /* 0x000000ffff167224 */ /* 0x000fe400078e00ff */
[----:B------:R-:W-:-:S07]  /*0640*/  IMAD.MOV.U32 R21, RZ, RZ, -0x1 ;  /* 0xffffffffff157424 */ /* 0x000fce00078e00ff */
[----:B------:R-:W-:Y:S05]  /*0650*/  WARPSYNC.COLLECTIVE R21, `(.L_x_124) ;  /* 0x0000000015087348 */ /* 0x000fea0003c00000 */
[----:B------:R0:W1:Y:S02]  /*0660*/  SHFL.UP P0, R25, R24, R23, R22 ;  /* 0x0400001718197389 */ /* 0x0000640000000016 */
[----:B01----:R-:W-:Y:S05]  /*0670*/  ENDCOLLECTIVE ;  /* 0x000000000000791b */ /* 0x003fea0003800000 */
.L_x_124:
[----:B------:R-:W-:Y:S02]  /*0680*/  IMAD.MOV.U32 R24, RZ, RZ, R19 ;  /* 0x000000ffff187224 */ /* 0x000fe400078e0013 */
[----:B------:R-:W-:-:S07]  /*0690*/  IMAD.MOV.U32 R27, RZ, RZ, R25 ;  /* 0x000000ffff1b7224 */ /* 0x000fce00078e0019 */
[----:B------:R-:W-:Y:S05]  /*06a0*/  WARPSYNC.COLLECTIVE R21, `(.L_x_125) ;  /* 0x0000000015087348 */ /* 0x000fea0003c00000 */
[----:B------:R0:W1:Y:S02]  /*06b0*/  SHFL.UP P0, R25, R24, R23, R22 ;  /* 0x0400001718197389 */ /* 0x0000640000000016 */
[----:B01----:R-:W-:Y:S05]  /*06c0*/  ENDCOLLECTIVE ;  /* 0x000000000000791b */ /* 0x003fea0003800000 */
.L_x_125:
[----:B------:R-:W-:Y:S01]  /*06d0*/  IADD3 R26, P2, PT, R27, R20, RZ ;  /* 0x000000141b1a7210 */ /* 0x000fe20007f5e0ff */
[----:B------:R-:W-:-:S03]  /*06e0*/  IMAD.MOV.U32 R23, RZ, RZ, 0x2 ;  /* 0x00000002ff177424 */ /* 0x000fc600078e00ff */
[----:B------:R-:W-:Y:S01]  /*06f0*/  SEL R27, R26, R27, P0 ;  /* 0x0000001b1a1b7207 */ /* 0x000fe20000000000 */
[----:B------:R-:W-:-:S04]  /*0700*/  IMAD.X R26, R25, 0x1, R19, P2 ;  /* 0x00000001191a7824 */ /* 0x000fc800010e0613 */
[----:B------:R-:W-:Y:S01]  /*0710*/  IMAD.MOV.U32 R24, RZ, RZ, R27 ;  /* 0x000000ffff187224 */ /* 0x000fe200078e001b */
[----:B------:R-:W-:-:S07]  /*0720*/  SEL R26, R26, R25, P0 ;  /* 0x000000191a1a7207 */ /* 0x000fce0000000000 */
[----:B------:R-:W-:Y:S05]  /*0730*/  WARPSYNC.COLLECTIVE R21, `(.L_x_126) ;  /* 0x0000000015087348 */ /* 0x000fea0003c00000 */
[----:B------:R0:W1:Y:S02]  /*0740*/  SHFL.UP P0, R25, R24, R23, R22 ;  /* 0x0400001718197389 */ /* 0x0000640000000016 */
[----:B01----:R-:W-:Y:S05]  /*0750*/  ENDCOLLECTIVE ;  /* 0x000000000000791b */ /* 0x003fea0003800000 */
.L_x_126:
[----:B------:R-:W-:Y:S02]  /*0760*/  IMAD.MOV.U32 R24, RZ, RZ, R26 ;  /* 0x000000ffff187224 */ /* 0x000fe400078e001a */
[----:B------:R-:W-:-:S07]  /*0770*/  IMAD.MOV.U32 R28, RZ, RZ, R25 ;  /* 0x000000ffff1c7224 */ /* 0x000fce00078e0019 */
[----:B------:R-:W-:Y:S05]  /*0780*/  WARPSYNC.COLLECTIVE R21, `(.L_x_127) ;  /* 0x0000000015087348 */ /* 0x000fea0003c00000 */
[----:B------:R0:W1:Y:S02]  /*0790*/  SHFL.UP P0, R25, R24, R23, R22 ;  /* 0x0400001718197389 */ /* 0x0000640000000016 */
[----:B01----:R-:W-:Y:S05]  /*07a0*/  ENDCOLLECTIVE ;  /* 0x000000000000791b */ /* 0x003fea0003800000 */
.L_x_127:
        /* <DEDUP_REMOVED lines=9> */
.L_x_128:
[----:B------:R-:W-:Y:S02]  /*0840*/  IMAD.MOV.U32 R24, RZ, RZ, R29 ;  /* 0x000000ffff187224 */ /* 0x000fe400078e001d */
[----:B------:R-:W-:-:S07]  /*0850*/  IMAD.MOV.U32 R27, RZ, RZ, R25 ;  /* 0x000000ffff1b7224 */ /* 0x000fce00078e0019 */
[----:B------:R-:W-:Y:S05]  /*0860*/  WARPSYNC.COLLECTIVE R21, `(.L_x_129) ;  /* 0x0000000015087348 */ /* 0x000fea0003c00000 */
[----:B------:R0:W1:Y:S02]  /*0870*/  SHFL.UP P0, R25, R24, R23, R22 ;  /* 0x0400001718197389 */ /* 0x0000640000000016 */
[----:B01----:R-:W-:Y:S05]  /*0880*/  ENDCOLLECTIVE ;  /* 0x000000000000791b */ /* 0x003fea0003800000 */
.L_x_129:
        /* <DEDUP_REMOVED lines=9> */
.L_x_130:
[----:B------:R-:W-:Y:S02]  /*0920*/  IMAD.MOV.U32 R24, RZ, RZ, R29 ;  /* 0x000000ffff187224 */ /* 0x000fe400078e001d */
[----:B------:R-:W-:-:S07]  /*0930*/  IMAD.MOV.U32 R27, RZ, RZ, R25 ;  /* 0x000000ffff1b7224 */ /* 0x000fce00078e0019 */
[----:B------:R-:W-:Y:S05]  /*0940*/  WARPSYNC.COLLECTIVE R21, `(.L_x_131) ;  /* 0x0000000015087348 */ /* 0x000fea0003c00000 */
[----:B------:R0:W1:Y:S02]  /*0950*/  SHFL.UP P0, R25, R24, R23, R22 ;  /* 0x0400001718197389 */ /* 0x0000640000000016 */
[----:B01----:R-:W-:Y:S05]  /*0960*/  ENDCOLLECTIVE ;  /* 0x000000000000791b */ /* 0x003fea0003800000 */
.L_x_131:
        /* <DEDUP_REMOVED lines=9> */
.L_x_132:
[----:B------:R-:W-:Y:S02]  /*0a00*/  IMAD.MOV.U32 R24, RZ, RZ, R26 ;  /* 0x000000ffff187224 */ /* 0x000fe400078e001a */
[----:B------:R-:W-:-:S07]  /*0a10*/  IMAD.MOV.U32 R28, RZ, RZ, R25 ;  /* 0x000000ffff1c7224 */ /* 0x000fce00078e0019 */
[----:B------:R-:W-:Y:S05]  /*0a20*/  WARPSYNC.COLLECTIVE R21, `(.L_x_133) ;  /* 0x0000000015087348 */ /* 0x000fea0003c00000 */
[----:B------:R0:W1:Y:S02]  /*0a30*/  SHFL.UP P0, R25, R24, R23, R22 ;  /* 0x0400001718197389 */ /* 0x0000640000000016 */
[----:B01----:R-:W-:Y:S05]  /*0a40*/  ENDCOLLECTIVE ;  /* 0x000000000000791b */ /* 0x003fea0003800000 */
.L_x_133:
[----:B------:R-:W-:Y:S05]  /*0a50*/  BRA `(.L_x_134) ;  /* 0xfffffff800647947 */ /* 0x000fea000383ffff */
.L_x_135:
        /* <DEDUP_REMOVED lines=10> */
.L_x_518:


//--------------------- .text._ZN3cub18CUB_300001_SM_10006detail10radix_sort30DeviceRadixSortHistogramKernelINS1_5radix10policy_hubIffyE10Policy1000ELNS0_9SortOrderE0EfyNS1_21identity_decomposer_tEEEvPT2_PKT1_SA_iiT3_ --------------------------
	.section	.text._ZN3cub18CUB_300001_SM_10006detail10radix_sort30DeviceRadixSortHistogramKernelINS1_5radix10policy_hubIffyE10Policy1000ELNS0_9SortOrderE0EfyNS1_21identity_decomposer_tEEEvPT2_PKT1_SA_iiT3_,"ax",@progbits
	.align	128
        .global         _ZN3cub18CUB_300001_SM_10006detail10radix_sort30DeviceRadixSortHistogramKernelINS1_5radix10policy_hubIffyE10Policy1000ELNS0_9SortOrderE0EfyNS1_21identity_decomposer_tEEEvPT2_PKT1_SA_iiT3_
        .type           _ZN3cub18CUB_300001_SM_10006detail10radix_sort30DeviceRadixSortHistogramKernelINS1_5radix10policy_hubIffyE10Policy1000ELNS0_9SortOrderE0EfyNS1_21identity_decomposer_tEEEvPT2_PKT1_SA_iiT3_,@function
        .size           _ZN3cub18CUB_300001_SM_10006detail10radix_sort30DeviceRadixSortHistogramKernelINS1_5radix10policy_hubIffyE10Policy1000ELNS0_9SortOrderE0EfyNS1_21identity_decomposer_tEEEvPT2_PKT1_SA_iiT3_,(.L_x_519 - _ZN3cub18CUB_300001_SM_10006detail10radix_sort30DeviceRadixSortHistogramKernelINS1_5radix10policy_hubIffyE10Policy1000ELNS0_9SortOrderE0EfyNS1_21identity_decomposer_tEEEvPT2_PKT1_SA_iiT3_)
        .other          _ZN3cub18CUB_300001_SM_10006detail10radix_sort30DeviceRadixSortHistogramKernelINS1_5radix10policy_hubIffyE10Policy1000ELNS0_9SortOrderE0EfyNS1_21identity_decomposer_tEEEvPT2_PKT1_SA_iiT3_,@"STO_CUDA_ENTRY STV_DEFAULT"
_ZN3cub18CUB_300001_SM_10006detail10radix_sort30DeviceRadixSortHistogramKernelINS1_5radix10policy_hubIffyE10Policy1000ELNS0_9SortOrderE0EfyNS1_21identity_decomposer_tEEEvPT2_PKT1_SA_iiT3_:
.text._ZN3cub18CUB_300001_SM_10006detail10radix_sort30DeviceRadixSortHistogramKernelINS1_5radix10policy_hubIffyE10Policy1000ELNS0_9SortOrderE0EfyNS1_21identity_decomposer_tEEEvPT2_PKT1_SA_iiT3_:
[----:B------:R-:W-:Y:S01]  /*0000*/  LDC R1, c[0x0][0x37c] ;  /* 0x0000df00ff017b82 */ /* 0x000fe20000000800 */
[----:B------:R-:W0:Y:S02]  /*0010*/  LDCU.64 UR6, c[0x0][0x390] ;  /* 0x00007200ff0677ac */ /* 0x000e240008000a00 */
[----:B0-----:R-:W-:-:S04]  /*0020*/  ISETP.NE.U32.AND P0, PT, RZ, UR6, PT ;  /* 0x00000006ff007c0c */ /* 0x001fc8000bf05070 */
[----:B------:R-:W-:-:S13]  /*0030*/  ISETP.NE.AND.EX P0, PT, RZ, UR7, PT, P0 ;  /* 0x00000007ff007c0c */ /* 0x000fda000bf05300 */
[----:B------:R-:W-:Y:S05]  /*0040*/  @!P0 EXIT ;  /* 0x000000000000894d */ /* 0x000fea0003800000 */
[----:B------:R-:W-:Y:S01]  /*0050*/  UIADD3 UR11, UP0, UPT, UR6, -0x1, URZ ;  /* 0xffffffff060b7890 */ /* 0x000fe2000ff1e0ff */
[----:B------:R-:W0:Y:S01]  /*0060*/  S2R R0, SR_TID.X ;  /* 0x0000000000007919 */ /* 0x000e220000002100 */
[----:B------:R-:W1:Y:S01]  /*0070*/  LDCU.64 UR4, c[0x0][0x398] ;  /* 0x00007300ff0477ac */ /* 0x000e620008000a00 */
[----:B------:R-:W2:Y:S01]  /*0080*/  S2UR UR8, SR_CTAID.X ;  /* 0x00000000000879c3 */ /* 0x000ea20000002500 */
[----:B------:R-:W-:Y:S01]  /*0090*/  UIADD3.X UR12, UPT, UPT, UR7, -0x1, URZ, UP0, !UPT ;  /* 0xffffffff070c7890 */ /* 0x000fe200087fe4ff */
[----:B------:R-:W3:Y:S03]  /*00a0*/  LDCU.64 UR20, c[0x0][0x358] ;  /* 0x00006b00ff1477ac */ /* 0x000ee60008000a00 */
[----:B------:R-:W-:Y:S01]  /*00b0*/  USHF.R.U64 UR11, UR11, 0x1e, UR12 ;  /* 0x0000001e0b0b7899 */ /* 0x000fe2000800120c */
[----:B------:R-:W4:Y:S03]  /*00c0*/  LDCU UR28, c[0x0][0x370] ;  /* 0x00006e00ff1c77ac */ /* 0x000f260008000800 */
[----:B------:R-:W-:-:S02]  /*00d0*/  UIADD3 UR11, UP0, UPT, UR11, 0x1, URZ ;  /* 0x000000010b0b7890 */ /* 0x000fc4000ff1e0ff */
[----:B-1----:R-:W-:Y:S02]  /*00e0*/  UIADD3 UR4, UPT, UPT, UR5, 0x7, -UR4 ;  /* 0x0000000705047890 */ /* 0x002fe4000fffe804 */
[----:B------:R-:W-:Y:S02]  /*00f0*/  ULEA.HI.X UR12, UR12, URZ, URZ, 0x2, UP0 ;  /* 0x000000ff0c0c7291 */ /* 0x000fe400080f14ff */
[----:B------:R-:W-:Y:S02]  /*0100*/  UISETP.LT.U32.AND UP0, UPT, UR11, UR6, UPT ;  /* 0x000000060b00728c */ /* 0x000fe4000bf01070 */
[----:B------:R-:W-:Y:S02]  /*0110*/  USHF.R.S32.HI UR5, URZ, 0x1f, UR4 ;  /* 0x0000001fff057899 */ /* 0x000fe40008011404 */
[----:B------:R-:W-:Y:S02]  /*0120*/  UISETP.LT.U32.AND.EX UP0, UPT, UR12, UR7, UPT, UP0 ;  /* 0x000000070c00728c */ /* 0x000fe4000bf01100 */
[----:B------:R-:W-:-:S02]  /*0130*/  ULEA.HI UR5, UR5, UR4, URZ, 0x3 ;  /* 0x0000000405057291 */ /* 0x000fc4000f8f18ff */
[----:B------:R-:W-:Y:S01]  /*0140*/  USEL UR11, UR11, UR6, UP0 ;  /* 0x000000060b0b7287 */ /* 0x000fe20008000000 */
[----:B0-----:R-:W-:Y:S01]  /*0150*/  VIADD R20, R0, 0x780 ;  /* 0x0000078000147836 */ /* 0x001fe20000000000 */
[----:B------:R-:W-:Y:S02]  /*0160*/  USEL UR12, UR12, UR7, UP0 ;  /* 0x000000070c0c7287 */ /* 0x000fe40008000000 */
[----:B------:R-:W-:Y:S02]  /*0170*/  UISETP.GE.AND UP0, UPT, UR4, 0x8, UPT ;  /* 0x000000080400788c */ /* 0x000fe4000bf06270 */
[----:B------:R-:W-:Y:S02]  /*0180*/  USHF.R.S32.HI UR5, URZ, 0x3, UR5 ;  /* 0x00000003ff057899 */ /* 0x000fe40008011405 */
[----:B--2---:R-:W-:Y:S02]  /*0190*/  USHF.L.U32 UR8, UR8, 0xb, URZ ;  /* 0x0000000b08087899 */ /* 0x004fe400080006ff */
[----:B------:R-:W-:Y:S01]  /*01a0*/  PLOP3.LUT P0, PT, PT, PT, UP0, 0x80, 0x8 ;  /* 0x000000000008781c */ /* 0x000fe20003f0f008 */
[----:B------:R-:W-:-:S02]  /*01b0*/  UIADD3 UR22, UPT, UPT, UR5, -0x1, URZ ;  /* 0xffffffff05167890 */ /* 0x000fc4000fffe0ff */
[----:B------:R-:W-:Y:S01]  /*01c0*/  ULOP3.LUT UR23, UR5, 0xf, URZ, 0xc0, !UPT ;  /* 0x0000000f05177892 */ /* 0x000fe2000f8ec0ff */
[----:B------:R-:W-:Y:S01]  /*01d0*/  ISETP.GT.U32.OR P0, PT, R0, 0xff, !P0 ;  /* 0x000000ff0000780c */ /* 0x000fe20004704470 */
[----:B------:R-:W-:Y:S02]  /*01e0*/  ULOP3.LUT UR24, UR5, 0x7, URZ, 0xc0, !UPT ;  /* 0x0000000705187892 */ /* 0x000fe4000f8ec0ff */
[----:B------:R-:W-:Y:S01]  /*01f0*/  ULOP3.LUT UR25, UR5, 0x3, URZ, 0xc0, !UPT ;  /* 0x0000000305197892 */ /* 0x000fe2000f8ec0ff */
[----:B------:R-:W-:Y:S01]  /*0200*/  P2R R21, PR, RZ, 0x1 ;  /* 0x00000001ff157803 */ /* 0x000fe20000000000 */
[----:B------:R-:W-:Y:S02]  /*0210*/  ULOP3.LUT UR26, UR5, 0xffffff0, URZ, 0xc0, !UPT ;  /* 0x0ffffff0051a7892 */ /* 0x000fe4000f8ec0ff */
[----:B------:R-:W-:Y:S02]  /*0220*/  ULOP3.LUT UR27, UR5, 0xffffff8, URZ, 0xc0, !UPT ;  /* 0x0ffffff8051b7892 */ /* 0x000fe4000f8ec0ff */
[----:B------:R-:W-:Y:S01]  /*0230*/  ULOP3.LUT UR9, UR5, 0x1, URZ, 0xc0, !UPT ;  /* 0x0000000105097892 */ /* 0x000fe2000f8ec0ff */
[----:B------:R-:W-:Y:S01]  /*0240*/  UMOV UR6, URZ ;  /* 0x000000ff00067c82 */ /* 0x000fe20008000000 */
[----:B---34-:R-:W-:-:S10]  /*0250*/  UMOV UR7, URZ ;  /* 0x000000ff00077c82 */ /* 0x018fd40008000000 */
.L_x_219:
[----:B------:R-:W-:Y:S01]  /*0260*/  ISETP.NE.AND P0, PT, R21, RZ, PT ;  /* 0x000000ff1500720c */ /* 0x000fe20003f05270 */
[----:B------:R-:W-:-:S12]  /*0270*/  BSSY.RECONVERGENT B0, `(.L_x_136) ;  /* 0x0000080000007945 */ /* 0x000fd80003800200 */
[----:B012345:R-:W-:Y:S05]  /*0280*/  @P0 BRA `(.L_x_137) ;  /* 0x0000000400f80947 */ /* 0x03ffea0003800000 */
[----:B------:R-:W0:Y:S01]  /*0290*/  S2UR UR5, SR_CgaCtaId ;  /* 0x00000000000579c3 */ /* 0x000e220000008800 */
[----:B------:R-:W-:Y:S01]  /*02a0*/  IMAD.U32 R2, RZ, RZ, UR22 ;  /* 0x00000016ff027e24 */ /* 0x000fe2000f8e00ff */
[----:B------:R-:W-:-:S04]  /*02b0*/  UMOV UR4, 0x400 ;  /* 0x0000040000047882 */ /* 0x000fc80000000000 */
[----:B------:R-:W-:Y:S01]  /*02c0*/  ISETP.GE.U32.AND P1, PT, R2, 0xf, PT ;  /* 0x0000000f0200780c */ /* 0x000fe20003f26070 */
[----:B------:R-:W-:Y:S01]  /*02d0*/  IMAD.MOV.U32 R2, RZ, RZ, RZ ;  /* 0x000000ffff027224 */ /* 0x000fe200078e00ff */
[----:B0-----:R-:W-:-:S06]  /*02e0*/  ULEA UR4, UR5, UR4, 0x18 ;  /* 0x0000000405047291 */ /* 0x001fcc000f8ec0ff */
[----:B------:R-:W-:-:S05]  /*02f0*/  LEA R5, R0, UR4, 0x2 ;  /* 0x0000000400057c11 */ /* 0x000fca000f8e10ff */
[----:B------:R-:W-:Y:S05]  /*0300*/  @!P1 BRA `(.L_x_138) ;  /* 0x00000000005c9947 */ /* 0x000fea0003800000 */
[----:B------:R-:W-:Y:S01]  /*0310*/  VIADD R2, R5, 0x2000 ;  /* 0x0000200005027836 */ /* 0x000fe20000000000 */
[----:B------:R-:W-:-:S12]  /*0320*/  UIADD3 UR4, UPT, UPT, -UR26, URZ, URZ ;  /* 0x000000ff1a047290 */ /* 0x000fd8000fffe1ff */
.L_x_139:
[----:B------:R-:W-:Y:S01]  /*0330*/  UIADD3 UR4, UPT, UPT, UR4, 0x10, URZ ;  /* 0x0000001004047890 */ /* 0x000fe2000fffe0ff */
[----:B------:R-:W-:Y:S03]  /*0340*/  STS [R2+-0x2000], RZ ;  /* 0xffe000ff02007388 */ /* 0x000fe60000000800 */
[----:B------:R-:W-:Y:S01]  /*0350*/  UISETP.NE.AND UP0, UPT, UR4, URZ, UPT ;  /* 0x000000ff0400728c */ /* 0x000fe2000bf05270 */
        /* <DEDUP_REMOVED lines=16> */
[----:B------:R-:W-:Y:S06]  /*0460*/  BRA.U UP0, `(.L_x_139) ;  /* 0xfffffffd00b07547 */ /* 0x000fec000b83ffff */
[----:B------:R-:W-:-:S07]  /*0470*/  IMAD.U32 R2, RZ, RZ, UR26 ;  /* 0x0000001aff027e24 */ /* 0x000fce000f8e00ff */
.L_x_138:
[----:B------:R-:W-:Y:S01]  /*0480*/  ISETP.NE.AND P0, PT, RZ, UR23, PT ;  /* 0x00000017ff007c0c */ /* 0x000fe2000bf05270 */
[----:B------:R-:W-:Y:S02]  /*0490*/  IMAD.U32 R6, RZ, RZ, UR24 ;  /* 0x00000018ff067e24 */ /* 0x000fe4000f8e00ff */
[----:B------:R-:W-:Y:S02]  /*04a0*/  IMAD.U32 R3, RZ, RZ, UR23 ;  /* 0x00000017ff037e24 */ /* 0x000fe4000f8e00ff */
[----:B------:R-:W-:Y:S02]  /*04b0*/  VIADD R6, R6, 0xffffffff ;  /* 0xffffffff06067836 */ /* 0x000fe40000000000 */
[----:B------:R-:W-:-:S06]  /*04c0*/  VIADD R3, R3, 0xffffffff ;  /* 0xffffffff03037836 */ /* 0x000fcc0000000000 */
[----:B------:R-:W-:Y:S05]  /*04d0*/  @!P0 BRA `(.L_x_140) ;  /* 0x00000000007c8947 */ /* 0x000fea0003800000 */
[----:B------:R-:W-:Y:S01]  /*04e0*/  ISETP.GE.U32.AND P2, PT, R3, 0x7, PT ;  /* 0x000000070300780c */ /* 0x000fe20003f46070 */
[----:B------:R-:W-:-:S12]  /*04f0*/  UISETP.NE.AND UP0, UPT, UR24, URZ, UPT ;  /* 0x000000ff1800728c */ /* 0x000fd8000bf05270 */
[----:B------:R-:W-:Y:S05]  /*0500*/  @!P2 BRA `(.L_x_141) ;  /* 0x000000000028a947 */ /* 0x000fea0003800000 */
        /* <DEDUP_REMOVED lines=10> */
.L_x_141:
[----:B------:R-:W-:Y:S05]  /*05b0*/  BRA.U !UP0, `(.L_x_140) ;  /* 0x0000000108447547 */ /* 0x000fea000b800000 */
[----:B------:R-:W-:Y:S01]  /*05c0*/  ISETP.GE.U32.AND P2, PT, R6, 0x3, PT ;  /* 0x000000030600780c */ /* 0x000fe20003f46070 */
[----:B------:R-:W-:-:S12]  /*05d0*/  UISETP.NE.AND UP0, UPT, UR25, URZ, UPT ;  /* 0x000000ff1900728c */ /* 0x000fd8000bf05270 */
[C---:B0-----:R-:W-:Y:S02]  /*05e0*/  @P2 IMAD R4, R2.reuse, 0x400, R5 ;  /* 0x0000040002042824 */ /* 0x041fe400078e0205 */
[----:B------:R-:W-:-:S03]  /*05f0*/  @P2 VIADD R2, R2, 0x4 ;  /* 0x0000000402022836 */ /* 0x000fc60000000000 */
[----:B------:R1:W-:Y:S04]  /*0600*/  @P2 STS [R4], RZ ;  /* 0x000000ff04002388 */ /* 0x0003e80000000800 */
[----:B------:R1:W-:Y:S04]  /*0610*/  @P2 STS [R4+0x400], RZ ;  /* 0x000400ff04002388 */ /* 0x0003e80000000800 */
[----:B------:R1:W-:Y:S04]  /*0620*/  @P2 STS [R4+0x800], RZ ;  /* 0x000800ff04002388 */ /* 0x0003e80000000800 */
[----:B------:R1:W-:Y:S01]  /*0630*/  @P2 STS [R4+0xc00], RZ ;  /* 0x000c00ff04002388 */ /* 0x0003e20000000800 */
[----:B------:R-:W-:Y:S05]  /*0640*/  BRA.U !UP0, `(.L_x_140) ;  /* 0x0000000108207547 */ /* 0x000fea000b800000 */
[----:B------:R-:W-:Y:S01]  /*0650*/  IMAD R2, R2, 0x400, R5 ;  /* 0x0000040002027824 */ /* 0x000fe200078e0205 */
[----:B------:R-:W-:-:S04]  /*0660*/  UISETP.NE.AND UP0, UPT, UR25, 0x1, UPT ;  /* 0x000000011900788c */ /* 0x000fc8000bf05270 */
[----:B------:R2:W-:Y:S05]  /*0670*/  STS [R2], RZ ;  /* 0x000000ff02007388 */ /* 0x0005ea0000000800 */
[----:B------:R-:W-:Y:S05]  /*0680*/  BRA.U !UP0, `(.L_x_140) ;  /* 0x0000000108107547 */ /* 0x000fea000b800000 */
[----:B------:R-:W-:Y:S01]  /*0690*/  UISETP.NE.AND UP0, UPT, UR25, 0x2, UPT ;  /* 0x000000021900788c */ /* 0x000fe2000bf05270 */
[----:B------:R3:W-:Y:S05]  /*06a0*/  STS [R2+0x400], RZ ;  /* 0x000400ff02007388 */ /* 0x0007ea0000000800 */
[----:B------:R-:W-:-:S13]  /*06b0*/  PLOP3.LUT P2, PT, PT, PT, UP0, 0x80, 0x8 ;  /* 0x000000000008781c */ /* 0x000fda0003f4f008 */
[----:B------:R3:W-:Y:S02]  /*06c0*/  @P2 STS [R2+0x800], RZ ;  /* 0x000800ff02002388 */ /* 0x0007e40000000800 */
.L_x_140:
[----:B------:R-:W-:-:S13]  /*06d0*/  ISETP.GT.U32.AND P2, PT, R0, 0x7f, PT ;  /* 0x0000007f0000780c */ /* 0x000fda0003f44070 */
[----:B------:R-:W-:Y:S05]  /*06e0*/  @P2 BRA `(.L_x_137) ;  /* 0x0000000000e02947 */ /* 0x000fea0003800000 */
[----:B--23--:R-:W-:Y:S01]  /*06f0*/  IMAD.MOV.U32 R2, RZ, RZ, RZ ;  /* 0x000000ffff027224 */ /* 0x00cfe200078e00ff */
[----:B------:R-:W-:Y:S06]  /*0700*/  @!P1 BRA `(.L_x_142) ;  /* 0x0000000000589947 */ /* 0x000fec0003800000 */
[----:B------:R-:W-:-:S07]  /*0710*/  IMAD.MOV.U32 R2, RZ, RZ, RZ ;  /* 0x000000ffff027224 */ /* 0x000fce00078e00ff */
.L_x_143:
[C---:B012---:R-:W-:Y:S02]  /*0720*/  IMAD R4, R2.reuse, 0x400, R5 ;  /* 0x0000040002047824 */ /* 0x047fe400078e0205 */
[----:B------:R-:W-:-:S03]  /*0730*/  VIADD R2, R2, 0x10 ;  /* 0x0000001002027836 */ /* 0x000fc60000000000 */
[----:B------:R2:W-:Y:S02]  /*0740*/  STS [R4+0x200], RZ ;  /* 0x000200ff04007388 */ /* 0x0005e40000000800 */
[----:B------:R-:W-:Y:S02]  /*0750*/  ISETP.NE.AND P1, PT, R2, UR26, PT ;  /* 0x0000001a02007c0c */ /* 0x000fe4000bf25270 */
[----:B------:R2:W-:Y:S04]  /*0760*/  STS [R4+0x600], RZ ;  /* 0x000600ff04007388 */ /* 0x0005e80000000800 */
        /* <DEDUP_REMOVED lines=13> */
[----:B------:R2:W-:Y:S01]  /*0840*/  STS [R4+0x3e00], RZ ;  /* 0x003e00ff04007388 */ /* 0x0005e20000000800 */
[----:B------:R-:W-:Y:S05]  /*0850*/  @P1 BRA `(.L_x_143) ;  /* 0xfffffffc00b01947 */ /* 0x000fea000383ffff */
[----:B------:R-:W-:-:S07]  /*0860*/  IMAD.U32 R2, RZ, RZ, UR26 ;  /* 0x0000001aff027e24 */ /* 0x000fce000f8e00ff */
.L_x_142:
[----:B------:R-:W-:Y:S05]  /*0870*/  @!P0 BRA `(.L_x_137) ;  /* 0x00000000007c8947 */ /* 0x000fea0003800000 */
[----:B------:R-:W-:Y:S01]  /*0880*/  ISETP.GE.U32.AND P0, PT, R3, 0x7, PT ;  /* 0x000000070300780c */ /* 0x000fe20003f06070 */
[----:B------:R-:W-:-:S12]  /*0890*/  UISETP.NE.AND UP0, UPT, UR24, URZ, UPT ;  /* 0x000000ff1800728c */ /* 0x000fd8000bf05270 */
[----:B------:R-:W-:Y:S05]  /*08a0*/  @!P0 BRA `(.L_x_144) ;  /* 0x0000000000288947 */ /* 0x000fea0003800000 */
[C---:B------:R-:W-:Y:S02]  /*08b0*/  IMAD R3, R2.reuse, 0x400, R5 ;  /* 0x0000040002037824 */ /* 0x040fe400078e0205 */
[----:B------:R-:W-:-:S03]  /*08c0*/  VIADD R2, R2, 0x8 ;  /* 0x0000000802027836 */ /* 0x000fc60000000000 */
[----:B------:R3:W-:Y:S04]  /*08d0*/  STS [R3+0x200], RZ ;  /* 0x000200ff03007388 */ /* 0x0007e80000000800 */
[----:B------:R3:W-:Y:S04]  /*08e0*/  STS [R3+0x600], RZ ;  /* 0x000600ff03007388 */ /* 0x0007e80000000800 */
[----:B------:R3:W-:Y:S04]  /*08f0*/  STS [R3+0xa00], RZ ;  /* 0x000a00ff03007388 */ /* 0x0007e80000000800 */
[----:B------:R3:W-:Y:S04]  /*0900*/  STS [R3+0xe00], RZ ;  /* 0x000e00ff03007388 */ /* 0x0007e80000000800 */
[----:B------:R3:W-:Y:S04]  /*0910*/  STS [R3+0x1200], RZ ;  /* 0x001200ff03007388 */ /* 0x0007e80000000800 */
[----:B------:R3:W-:Y:S04]  /*0920*/  STS [R3+0x1600], RZ ;  /* 0x001600ff03007388 */ /* 0x0007e80000000800 */
[----:B------:R3:W-:Y:S04]  /*0930*/  STS [R3+0x1a00], RZ ;  /* 0x001a00ff03007388 */ /* 0x0007e80000000800 */
[----:B------:R3:W-:Y:S02]  /*0940*/  STS [R3+0x1e00], RZ ;  /* 0x001e00ff03007388 */ /* 0x0007e40000000800 */
.L_x_144:
[----:B------:R-:W-:Y:S05]  /*0950*/  BRA.U !UP0, `(.L_x_137) ;  /* 0x0000000108447547 */ /* 0x000fea000b800000 */
[----:B------:R-:W-:Y:S01]  /*0960*/  ISETP.GE.U32.AND P0, PT, R6, 0x3, PT ;  /* 0x000000030600780c */ /* 0x000fe20003f06070 */
[----:B------:R-:W-:-:S12]  /*0970*/  UISETP.NE.AND UP0, UPT, UR25, URZ, UPT ;  /* 0x000000ff1900728c */ /* 0x000fd8000bf05270 */
[C---:B---3--:R-:W-:Y:S02]  /*0980*/  @P0 IMAD R3, R2.reuse, 0x400, R5 ;  /* 0x0000040002030824 */ /* 0x048fe400078e0205 */
[----:B------:R-:W-:-:S03]  /*0990*/  @P0 VIADD R2, R2, 0x4 ;  /* 0x0000000402020836 */ /* 0x000fc60000000000 */
[----:B------:R4:W-:Y:S04]  /*09a0*/  @P0 STS [R3+0x200], RZ ;  /* 0x000200ff03000388 */ /* 0x0009e80000000800 */
[----:B------:R4:W-:Y:S04]  /*09b0*/  @P0 STS [R3+0x600], RZ ;  /* 0x000600ff03000388 */ /* 0x0009e80000000800 */
[----:B------:R4:W-:Y:S04]  /*09c0*/  @P0 STS [R3+0xa00], RZ ;  /* 0x000a00ff03000388 */ /* 0x0009e80000000800 */
[----:B------:R4:W-:Y:S01]  /*09d0*/  @P0 STS [R3+0xe00], RZ ;  /* 0x000e00ff03000388 */ /* 0x0009e20000000800 */
[----:B------:R-:W-:Y:S05]  /*09e0*/  BRA.U !UP0, `(.L_x_137) ;  /* 0x0000000108207547 */ /* 0x000fea000b800000 */
[----:B------:R-:W-:Y:S01]  /*09f0*/  IMAD R2, R2, 0x400, R5 ;  /* 0x0000040002027824 */ /* 0x000fe200078e0205 */
[----:B------:R-:W-:-:S04]  /*0a00*/  UISETP.NE.AND UP0, UPT, UR25, 0x1, UPT ;  /* 0x000000011900788c */ /* 0x000fc8000bf05270 */
[----:B------:R3:W-:Y:S05]  /*0a10*/  STS [R2+0x200], RZ ;  /* 0x000200ff02007388 */ /* 0x0007ea0000000800 */
[----:B------:R-:W-:Y:S05]  /*0a20*/  BRA.U !UP0, `(.L_x_137) ;  /* 0x0000000108107547 */ /* 0x000fea000b800000 */
[----:B------:R-:W-:Y:S01]  /*0a30*/  UISETP.NE.AND UP0, UPT, UR25, 0x2, UPT ;  /* 0x000000021900788c */ /* 0x000fe2000bf05270 */
[----:B------:R0:W-:Y:S05]  /*0a40*/  STS [R2+0x600], RZ ;  /* 0x000600ff02007388 */ /* 0x0001ea0000000800 */
[----:B------:R-:W-:-:S13]  /*0a50*/  PLOP3.LUT P0, PT, PT, PT, UP0, 0x80, 0x8 ;  /* 0x000000000008781c */ /* 0x000fda0003f0f008 */
[----:B------:R0:W-:Y:S02]  /*0a60*/  @P0 STS [R2+0xa00], RZ ;  /* 0x000a00ff02000388 */ /* 0x0001e40000000800 */
.L_x_137:
[----:B------:R-:W-:Y:S05]  /*0a70*/  BSYNC.RECONVERGENT B0 ;  /* 0x0000000000007941 */ /* 0x000fea0003800200 */
.L_x_136:
[----:B------:R-:W5:Y:S01]  /*0a80*/  LDCU.64 UR14, c[0x0][0x390] ;  /* 0x00007200ff0e77ac */ /* 0x000f620008000a00 */
[----:B------:R-:W-:Y:S02]  /*0a90*/  USHF.L.U32 UR4, UR6, 0x1e, URZ ;  /* 0x0000001e06047899 */ /* 0x000fe400080006ff */
[----:B------:R-:W-:Y:S02]  /*0aa0*/  USHF.L.U64.HI UR5, UR6, 0x1e, UR7 ;  /* 0x0000001e06057899 */ /* 0x000fe40008010207 */
[----:B-----5:R-:W-:-:S04]  /*0ab0*/  UIADD3 UR4, UP0, UPT, -UR4, UR14, URZ ;  /* 0x0000000e04047290 */ /* 0x020fc8000ff1e1ff */
[----:B------:R-:W-:Y:S02]  /*0ac0*/  UIADD3.X UR5, UPT, UPT, ~UR5, UR15, URZ, UP0, !UPT ;  /* 0x0000000f05057290 */ /* 0x000fe400087fe5ff */
[----:B------:R-:W-:-:S04]  /*0ad0*/  UISETP.LT.U32.AND UP0, UPT, UR4, 0x40000000, UPT ;  /* 0x400000000400788c */ /* 0x000fc8000bf01070 */
[----:B------:R-:W-:-:S04]  /*0ae0*/  UISETP.LT.U32.AND.EX UP0, UPT, UR5, URZ, UPT, UP0 ;  /* 0x000000ff0500728c */ /* 0x000fc8000bf01100 */
[----:B------:R-:W-:Y:S02]  /*0af0*/  USEL UR13, UR4, 0x40000000, UP0 ;  /* 0x40000000040d7887 */ /* 0x000fe40008000000 */
[----:B------:R-:W-:Y:S02]  /*0b00*/  USEL UR14, UR5, URZ, UP0 ;  /* 0x000000ff050e7287 */ /* 0x000fe40008000000 */
[----:B------:R-:W-:-:S04]  /*0b10*/  UISETP.GT.U32.AND UP0, UPT, UR13, UR8, UPT ;  /* 0x000000080d00728c */ /* 0x000fc8000bf04070 */
[----:B------:R-:W-:Y:S01]  /*0b20*/  UISETP.GT.U32.AND.EX UP0, UPT, UR14, URZ, UPT, UP0 ;  /* 0x000000ff0e00728c */ /* 0x000fe2000bf04100 */
[----:B------:R-:W-:Y:S08]  /*0b30*/  BAR.SYNC.DEFER_BLOCKING 0x0 ;  /* 0x0000000000007b1d */ /* 0x000ff00000010000 */
[----:B------:R-:W-:Y:S06]  /*0b40*/  BAR.SYNC.DEFER_BLOCKING 0x0 ;  /* 0x0000000000007b1d */ /* 0x000fec0000010000 */
[----:B------:R-:W-:Y:S05]  /*0b50*/  BRA.U !UP0, `(.L_x_145) ;  /* 0x00000011082c7547 */ /* 0x000fea000b800000 */
[----:B------:R-:W-:Y:S01]  /*0b60*/  UMOV UR10, UR8 ;  /* 0x00000008000a7c82 */ /* 0x000fe20008000000 */
[----:B------:R-:W-:-:S05]  /*0b70*/  UMOV UR5, URZ ;  /* 0x000000ff00057c82 */ /* 0x000fca0008000000 */
.L_x_150:
[----:B-----5:R-:W5:Y:S01]  /*0b80*/  LDCU.64 UR18, c[0x0][0x390] ;  /* 0x00007200ff1277ac */ /* 0x020f620008000a00 */
[----:B------:R-:W-:Y:S02]  /*0b90*/  USHF.L.U32 UR15, UR6, 0x1e, URZ ;  /* 0x0000001e060f7899 */ /* 0x000fe400080006ff */
[----:B------:R-:W-:Y:S02]  /*0ba0*/  USHF.L.U64.HI UR16, UR6, 0x1e, UR7 ;  /* 0x0000001e06107899 */ /* 0x000fe40008010207 */
[----:B------:R-:W-:-:S04]  /*0bb0*/  UIADD3 UR15, UP0, UPT, UR10, UR15, URZ ;  /* 0x0000000f0a0f7290 */ /* 0x000fc8000ff1e0ff */
[----:B------:R-:W-:Y:S02]  /*0bc0*/  UIADD3.X UR16, UPT, UPT, UR5, UR16, URZ, UP0, !UPT ;  /* 0x0000001005107290 */ /* 0x000fe400087fe4ff */
[----:B------:R-:W-:Y:S02]  /*0bd0*/  ULEA UR10, UP0, UR28, UR10, 0xb ;  /* 0x0000000a1c0a7291 */ /* 0x000fe4000f8058ff */
[----:B-----5:R-:W-:Y:S02]  /*0be0*/  UIADD3 UR17, UP1, UPT, -UR15, UR18, URZ ;  /* 0x000000120f117290 */ /* 0x020fe4000ff3e1ff */
[----:B------:R-:W-:Y:S02]  /*0bf0*/  UIADD3.X UR5, UPT, UPT, URZ, UR5, URZ, UP0, !UPT ;  /* 0x00000005ff057290 */ /* 0x000fe400087fe4ff */
[----:B------:R-:W-:Y:S02]  /*0c00*/  UIADD3.X UR4, UPT, UPT, ~UR16, UR19, URZ, UP1, !UPT ;  /* 0x0000001310047290 */ /* 0x000fe40008ffe5ff */
[----:B------:R-:W-:-:S02]  /*0c10*/  UISETP.GE.U32.AND UP1, UPT, UR17, 0x800, UPT ;  /* 0x000008001100788c */ /* 0x000fc4000bf26070 */
[----:B------:R-:W-:Y:S02]  /*0c20*/  UISETP.GE.U32.AND UP0, UPT, UR10, UR13, UPT ;  /* 0x0000000d0a00728c */ /* 0x000fe4000bf06070 */
[----:B------:R-:W-:Y:S02]  /*0c30*/  UISETP.GE.U32.AND.EX UP1, UPT, UR4, URZ, UPT, UP1 ;  /* 0x000000ff0400728c */ /* 0x000fe4000bf26110 */
[----:B------:R-:W-:-:S07]  /*0c40*/  UISETP.GE.U32.AND.EX UP0, UPT, UR5, UR14, UPT, UP0 ;  /* 0x0000000e0500728c */ /* 0x000fce000bf06100 */
[----:B0-----:R-:W-:Y:S05]  /*0c50*/  BRA.U !UP1, `(.L_x_146) ;  /* 0x0000000109587547 */ /* 0x001fea000b800000 */
[----:B------:R-:W0:Y:S01]  /*0c60*/  LDCU.64 UR18, c[0x0][0x388] ;  /* 0x00007100ff1277ac */ /* 0x000e220008000a00 */
[----:B---34-:R-:W-:-:S05]  /*0c70*/  IADD3 R3, P0, PT, R0, UR15, RZ ;  /* 0x0000000f00037c10 */ /* 0x018fca000ff1e0ff */
[----:B012---:R-:W-:Y:S01]  /*0c80*/  IMAD.X R4, RZ, RZ, UR16, P0 ;  /* 0x00000010ff047e24 */ /* 0x007fe200080e06ff */
[----:B------:R-:W-:-:S04]  /*0c90*/  LEA R2, P0, R3, UR18, 0x2 ;  /* 0x0000001203027c11 */ /* 0x000fc8000f8010ff */
        /* <DEDUP_REMOVED lines=18> */
.L_x_146:
[----:B------:R-:W1:Y:S01]  /*0dc0*/  LDCU.64 UR18, c[0x0][0x388] ;  /* 0x00007100ff1277ac */ /* 0x000e620008000a00 */
[C---:B0-23--:R-:W-:Y:S01]  /*0dd0*/  VIADD R2, R0.reuse, 0x80 ;  /* 0x0000008000027836 */ /* 0x04dfe20000000000 */
[C---:B----4-:R-:W-:Y:S01]  /*0de0*/  IADD3 R3, P0, PT, R0.reuse, UR15, RZ ;  /* 0x0000000f00037c10 */ /* 0x050fe2000ff1e0ff */
[C---:B------:R-:W-:Y:S01]  /*0df0*/  VIADD R5, R0.reuse, 0x180 ;  /* 0x0000018000057836 */ /* 0x040fe20000000000 */
[C---:B------:R-:W-:Y:S01]  /*0e00*/  ISETP.GE.AND P1, PT, R0.reuse, UR17, PT ;  /* 0x0000001100007c0c */ /* 0x040fe2000bf26270 */
[----:B------:R-:W-:Y:S01]  /*0e10*/  VIADD R6, R0, 0x100 ;  /* 0x0000010000067836 */ /* 0x000fe20000000000 */
[----:B------:R-:W-:Y:S01]  /*0e20*/  ISETP.GE.AND P2, PT, R2, UR17, PT ;  /* 0x0000001102007c0c */ /* 0x000fe2000bf46270 */
[----:B-1----:R-:W-:Y:S01]  /*0e30*/  IMAD.X R4, RZ, RZ, UR16, P0 ;  /* 0x00000010ff047e24 */ /* 0x002fe200080e06ff */
[----:B------:R-:W-:Y:S01]  /*0e40*/  ISETP.GE.AND P4, PT, R5, UR17, PT ;  /* 0x0000001105007c0c */ /* 0x000fe2000bf86270 */
[----:B------:R-:W-:Y:S01]  /*0e50*/  VIADD R5, R0, 0x200 ;  /* 0x0000020000057836 */ /* 0x000fe20000000000 */
[----:B------:R-:W-:Y:S01]  /*0e60*/  ISETP.GE.AND P3, PT, R6, UR17, PT ;  /* 0x0000001106007c0c */ /* 0x000fe2000bf66270 */
[----:B------:R-:W-:-:S02]  /*0e70*/  IMAD.MOV.U32 R11, RZ, RZ, 0x7fffffff ;  /* 0x7fffffffff0b7424 */ /* 0x000fc400078e00ff */
[----:B------:R-:W-:Y:S01]  /*0e80*/  IMAD.MOV.U32 R10, RZ, RZ, 0x7fffffff ;  /* 0x7fffffffff0a7424 */ /* 0x000fe200078e00ff */
[----:B------:R-:W-:Y:S01]  /*0e90*/  ISETP.GE.AND P5, PT, R5, UR17, PT ;  /* 0x0000001105007c0c */ /* 0x000fe2000bfa6270 */
[----:B------:R-:W-:Y:S01]  /*0ea0*/  VIADD R5, R0, 0x300 ;  /* 0x0000030000057836 */ /* 0x000fe20000000000 */
[----:B------:R-:W-:-:S04]  /*0eb0*/  LEA R2, P0, R3, UR18, 0x2 ;  /* 0x0000001203027c11 */ /* 0x000fc8000f8010ff */
[----:B------:R-:W-:Y:S01]  /*0ec0*/  LEA.HI.X R3, R3, UR19, R4, 0x2, P0 ;  /* 0x0000001303037c11 */ /* 0x000fe200080f1404 */
[----:B------:R-:W-:Y:S02]  /*0ed0*/  VIADD R4, R0, 0x280 ;  /* 0x0000028000047836 */ /* 0x000fe40000000000 */
[----:B------:R-:W-:Y:S02]  /*0ee0*/  IMAD.MOV.U32 R13, RZ, RZ, 0x7fffffff ;  /* 0x7fffffffff0d7424 */ /* 0x000fe400078e00ff */
[----:B------:R1:W5:Y:S01]  /*0ef0*/  @!P2 LDG.E R11, desc[UR20][R2.64+0x200] ;  /* 0x00020014020ba981 */ /* 0x000362000c1e1900 */
[----:B------:R-:W-:Y:S01]  /*0f00*/  ISETP.GE.AND P0, PT, R4, UR17, PT ;  /* 0x0000001104007c0c */ /* 0x000fe2000bf06270 */
[----:B------:R-:W-:Y:S02]  /*0f10*/  VIADD R4, R0, 0x380 ;  /* 0x0000038000047836 */ /* 0x000fe40000000000 */
[----:B------:R1:W5:Y:S01]  /*0f20*/  @!P1 LDG.E R10, desc[UR20][R2.64] ;  /* 0x00000014020a9981 */ /* 0x000362000c1e1900 */
[----:B------:R-:W-:Y:S01]  /*0f30*/  IMAD.MOV.U32 R12, RZ, RZ, 0x7fffffff ;  /* 0x7fffffffff0c7424 */ /* 0x000fe200078e00ff */
[----:B------:R-:W-:-:S02]  /*0f40*/  ISETP.GE.AND P1, PT, R5, UR17, PT ;  /* 0x0000001105007c0c */ /* 0x000fc4000bf26270 */
[----:B------:R-:W-:Y:S01]  /*0f50*/  ISETP.GE.AND P2, PT, R4, UR17, PT ;  /* 0x0000001104007c0c */ /* 0x000fe2000bf46270 */
[C---:B------:R-:W-:Y:S01]  /*0f60*/  VIADD R4, R0.reuse, 0x480 ;  /* 0x0000048000047836 */ /* 0x040fe20000000000 */
[----:B------:R1:W5:Y:S01]  /*0f70*/  @!P4 LDG.E R13, desc[UR20][R2.64+0x600] ;  /* 0x00060014020dc981 */ /* 0x000362000c1e1900 */
[----:B------:R-:W-:Y:S01]  /*0f80*/  IMAD.MOV.U32 R14, RZ, RZ, 0x7fffffff ;  /* 0x7fffffffff0e7424 */ /* 0x000fe200078e00ff */
[----:B------:R-:W-:Y:S02]  /*0f90*/  LOP3.LUT R5, R0, 0x400, RZ, 0xfc, !PT ;  /* 0x0000040000057812 */ /* 0x000fe400078efcff */
[----:B------:R-:W-:Y:S01]  /*0fa0*/  ISETP.GE.AND P4, PT, R4, UR17, PT ;  /* 0x0000001104007c0c */ /* 0x000fe2000bf86270 */
[----:B------:R-:W-:Y:S01]  /*0fb0*/  VIADD R4, R0, 0x500 ;  /* 0x0000050000047836 */ /* 0x000fe20000000000 */
[----:B------:R1:W5:Y:S01]  /*0fc0*/  @!P3 LDG.E R12, desc[UR20][R2.64+0x400] ;  /* 0x00040014020cb981 */ /* 0x000362000c1e1900 */
[----:B------:R-:W-:Y:S01]  /*0fd0*/  ISETP.GE.AND P3, PT, R5, UR17, PT ;  /* 0x0000001105007c0c */ /* 0x000fe2000bf66270 */
[----:B------:R-:W-:-:S02]  /*0fe0*/  IMAD.MOV.U32 R15, RZ, RZ, 0x7fffffff ;  /* 0x7fffffffff0f7424 */ /* 0x000fc400078e00ff */
[----:B------:R-:W-:Y:S01]  /*0ff0*/  IMAD.MOV.U32 R18, RZ, RZ, 0x7fffffff ;  /* 0x7fffffffff127424 */ /* 0x000fe200078e00ff */
[----:B------:R1:W5:Y:S01]  /*1000*/  @!P5 LDG.E R14, desc[UR20][R2.64+0x800] ;  /* 0x00080014020ed981 */ /* 0x000362000c1e1900 */
[----:B------:R-:W-:Y:S01]  /*1010*/  ISETP.GE.AND P5, PT, R4, UR17, PT ;  /* 0x0000001104007c0c */ /* 0x000fe2000bfa6270 */
[C---:B------:R-:W-:Y:S02]  /*1020*/  VIADD R5, R0.reuse, 0x580 ;  /* 0x0000058000057836 */ /* 0x040fe40000000000 */
[----:B------:R-:W-:Y:S01]  /*1030*/  VIADD R4, R0, 0x600 ;  /* 0x0000060000047836 */ /* 0x000fe20000000000 */
[----:B------:R1:W5:Y:S01]  /*1040*/  @!P0 LDG.E R15, desc[UR20][R2.64+0xa00] ;  /* 0x000a0014020f8981 */ /* 0x000362000c1e1900 */
[----:B------:R-:W-:Y:S01]  /*1050*/  IMAD.MOV.U32 R19, RZ, RZ, 0x7fffffff ;  /* 0x7fffffffff137424 */ /* 0x000fe200078e00ff */
[----:B------:R-:W-:Y:S01]  /*1060*/  ISETP.GE.AND P0, PT, R5, UR17, PT ;  /* 0x0000001105007c0c */ /* 0x000fe2000bf06270 */
[----:B------:R-:W-:Y:S01]  /*1070*/  IMAD.MOV.U32 R17, RZ, RZ, 0x7fffffff ;  /* 0x7fffffffff117424 */ /* 0x000fe200078e00ff */
[----:B------:R1:W5:Y:S01]  /*1080*/  @!P1 LDG.E R18, desc[UR20][R2.64+0xc00] ;  /* 0x000c001402129981 */ /* 0x000362000c1e1900 */
[----:B------:R-:W-:Y:S01]  /*1090*/  IMAD.MOV.U32 R16, RZ, RZ, 0x7fffffff ;  /* 0x7fffffffff107424 */ /* 0x000fe200078e00ff */
[----:B------:R-:W-:Y:S01]  /*10a0*/  ISETP.GE.AND P1, PT, R4, UR17, PT ;  /* 0x0000001104007c0c */ /* 0x000fe2000bf26270 */
[C---:B------:R-:W-:Y:S01]  /*10b0*/  VIADD R4, R0.reuse, 0x680 ;  /* 0x0000068000047836 */ /* 0x040fe20000000000 */
[----:B------:R1:W5:Y:S01]  /*10c0*/  @!P2 LDG.E R19, desc[UR20][R2.64+0xe00] ;  /* 0x000e00140213a981 */ /* 0x000362000c1e1900 */
[----:B------:R-:W-:-:S03]  /*10d0*/  VIADD R5, R0, 0x700 ;  /* 0x0000070000057836 */ /* 0x000fc60000000000 */
[----:B------:R1:W5:Y:S01]  /*10e0*/  @!P3 LDG.E R17, desc[UR20][R2.64+0x1000] ;  /* 0x001000140211b981 */ /* 0x000362000c1e1900 */
[----:B------:R-:W-:Y:S02]  /*10f0*/  ISETP.GE.AND P2, PT, R4, UR17, PT ;  /* 0x0000001104007c0c */ /* 0x000fe4000bf46270 */
[----:B------:R-:W-:Y:S01]  /*1100*/  ISETP.GE.AND P3, PT, R5, UR17, PT ;  /* 0x0000001105007c0c */ /* 0x000fe2000bf66270 */
[----:B------:R1:W5:Y:S01]  /*1110*/  @!P4 LDG.E R16, desc[UR20][R2.64+0x1200] ;  /* 0x001200140210c981 */ /* 0x000362000c1e1900 */
[----:B------:R-:W-:Y:S01]  /*1120*/  ISETP.GE.AND P4, PT, R20, UR17, PT ;  /* 0x0000001114007c0c */ /* 0x000fe2000bf86270 */
[----:B------:R-:W-:Y:S02]  /*1130*/  IMAD.MOV.U32 R9, RZ, RZ, 0x7fffffff ;  /* 0x7fffffffff097424 */ /* 0x000fe400078e00ff */
[----:B------:R-:W-:Y:S02]  /*1140*/  IMAD.MOV.U32 R8, RZ, RZ, 0x7fffffff ;  /* 0x7fffffffff087424 */ /* 0x000fe400078e00ff */
[----:B------:R-:W-:-:S02]  /*1150*/  IMAD.MOV.U32 R5, RZ, RZ, 0x7fffffff ;  /* 0x7fffffffff057424 */ /* 0x000fc400078e00ff */
[----:B------:R-:W-:Y:S01]  /*1160*/  IMAD.MOV.U32 R4, RZ, RZ, 0x7fffffff ;  /* 0x7fffffffff047424 */ /* 0x000fe200078e00ff */
[----:B------:R1:W5:Y:S01]  /*1170*/  @!P5 LDG.E R9, desc[UR20][R2.64+0x1400] ;  /* 0x001400140209d981 */ /* 0x000362000c1e1900 */
[----:B------:R-:W-:Y:S02]  /*1180*/  IMAD.MOV.U32 R6, RZ, RZ, 0x7fffffff ;  /* 0x7fffffffff067424 */ /* 0x000fe400078e00ff */
[----:B------:R-:W-:Y:S01]  /*1190*/  IMAD.MOV.U32 R7, RZ, RZ, 0x7fffffff ;  /* 0x7fffffffff077424 */ /* 0x000fe200078e00ff */
[----:B------:R1:W5:Y:S04]  /*11a0*/  @!P0 LDG.E R8, desc[UR20][R2.64+0x1600] ;  /* 0x0016001402088981 */ /* 0x000368000c1e1900 */
[----:B------:R1:W5:Y:S04]  /*11b0*/  @!P1 LDG.E R5, desc[UR20][R2.64+0x1800] ;  /* 0x0018001402059981 */ /* 0x000368000c1e1900 */
[----:B------:R1:W5:Y:S04]  /*11c0*/  @!P2 LDG.E R4, desc[UR20][R2.64+0x1a00] ;  /* 0x001a00140204a981 */ /* 0x000368000c1e1900 */
[----:B------:R1:W5:Y:S04]  /*11d0*/  @!P3 LDG.E R6, desc[UR20][R2.64+0x1c00] ;  /* 0x001c00140206b981 */ /* 0x000368000c1e1900 */
[----:B------:R1:W5:Y:S02]  /*11e0*/  @!P4 LDG.E R7, desc[UR20][R2.64+0x1e00] ;  /* 0x001e00140207c981 */ /* 0x000364000c1e1900 */
.L_x_147:
[----:B01----:R-:W0:Y:S02]  /*11f0*/  LDC.64 R2, c[0x0][0x398] ;  /* 0x0000e600ff027b82 */ /* 0x003e240000000a00 */
[----:B0-----:R-:W-:-:S13]  /*1200*/  ISETP.GT.AND P0, PT, R3, R2, PT ;  /* 0x000000020300720c */ /* 0x001fda0003f04270 */
[----:B------:R-:W-:Y:S05]  /*1210*/  @!P0 BRA `(.L_x_148) ;  /* 0x0000000800788947 */ /* 0x000fea0003800000 */
[----:B------:R-:W-:Y:S01]  /*1220*/  IMAD.MOV.U32 R2, RZ, RZ, -0x1 ;  /* 0xffffffffff027424 */ /* 0x000fe200078e00ff */
[----:B-----5:R-:W-:Y:S01]  /*1230*/  ISETP.GT.AND P0, PT, R10, -0x1, PT ;  /* 0xffffffff0a00780c */ /* 0x020fe20003f04270 */
[----:B------:R-:W0:Y:S01]  /*1240*/  S2UR UR15, SR_CgaCtaId ;  /* 0x00000000000f79c3 */ /* 0x000e220000008800 */
[----:B------:R-:W-:Y:S01]  /*1250*/  ISETP.GT.AND P1, PT, R11, -0x1, PT ;  /* 0xffffffff0b00780c */ /* 0x000fe20003f24270 */
[----:B------:R-:W-:Y:S01]  /*1260*/  UMOV UR4, 0x400 ;  /* 0x0000040000047882 */ /* 0x000fe20000000000 */
[C---:B------:R-:W-:Y:S01]  /*1270*/  SEL R23, R2.reuse, 0x80000000, !P0 ;  /* 0x8000000002177807 */ /* 0x040fe20004000000 */
[----:B------:R-:W1:Y:S01]  /*1280*/  LDCU UR16, c[0x0][0x398] ;  /* 0x00007300ff1077ac */ /* 0x000e620008000800 */
[----:B------:R-:W-:Y:S02]  /*1290*/  SEL R22, R2, 0x80000000, !P1 ;  /* 0x8000000002167807 */ /* 0x000fe40004800000 */
[----:B------:R-:W-:Y:S02]  /*12a0*/  ISETP.GT.AND P0, PT, R14, -0x1, PT ;  /* 0xffffffff0e00780c */ /* 0x000fe40003f04270 */
[----:B------:R-:W-:-:S02]  /*12b0*/  ISETP.GT.AND P1, PT, R15, -0x1, PT ;  /* 0xffffffff0f00780c */ /* 0x000fc40003f24270 */
[----:B------:R-:W-:Y:S02]  /*12c0*/  ISETP.GT.AND P2, PT, R12, -0x1, PT ;  /* 0xffffffff0c00780c */ /* 0x000fe40003f44270 */
[----:B------:R-:W-:Y:S02]  /*12d0*/  ISETP.GT.AND P3, PT, R13, -0x1, PT ;  /* 0xffffffff0d00780c */ /* 0x000fe40003f64270 */
[----:B------:R-:W-:Y:S02]  /*12e0*/  LOP3.LUT R10, R23, R10, RZ, 0x3c, !PT ;  /* 0x0000000a170a7212 */ /* 0x000fe400078e3cff */
[----:B------:R-:W-:Y:S02]  /*12f0*/  LOP3.LUT R11, R22, R11, RZ, 0x3c, !PT ;  /* 0x0000000b160b7212 */ /* 0x000fe400078e3cff */
[C---:B------:R-:W-:Y:S02]  /*1300*/  SEL R23, R2.reuse, 0x80000000, !P0 ;  /* 0x8000000002177807 */ /* 0x040fe40004000000 */
[----:B------:R-:W-:-:S02]  /*1310*/  SEL R22, R2, 0x80000000, !P1 ;  /* 0x8000000002167807 */ /* 0x000fc40004800000 */
[----:B------:R-:W-:Y:S01]  /*1320*/  ISETP.GT.AND P0, PT, R17, -0x1, PT ;  /* 0xffffffff1100780c */ /* 0x000fe20003f04270 */
[----:B0-----:R-:W-:Y:S01]  /*1330*/  ULEA UR15, UR15, UR4, 0x18 ;  /* 0x000000040f0f7291 */ /* 0x001fe2000f8ec0ff */
[----:B------:R-:W-:Y:S02]  /*1340*/  ISETP.GT.AND P1, PT, R16, -0x1, PT ;  /* 0xffffffff1000780c */ /* 0x000fe40003f24270 */
[C---:B------:R-:W-:Y:S01]  /*1350*/  SEL R25, R2.reuse, 0x80000000, !P2 ;  /* 0x8000000002197807 */ /* 0x040fe20005000000 */
[----:B------:R-:W-:Y:S01]  /*1360*/  UMOV UR4, URZ ;  /* 0x000000ff00047c82 */ /* 0x000fe20008000000 */
[----:B------:R-:W-:Y:S02]  /*1370*/  SEL R24, R2, 0x80000000, !P3 ;  /* 0x8000000002187807 */ /* 0x000fe40005800000 */
[----:B------:R-:W-:Y:S02]  /*1380*/  ISETP.GT.AND P2, PT, R18, -0x1, PT ;  /* 0xffffffff1200780c */ /* 0x000fe40003f44270 */
[----:B------:R-:W-:-:S02]  /*1390*/  ISETP.GT.AND P3, PT, R19, -0x1, PT ;  /* 0xffffffff1300780c */ /* 0x000fc40003f64270 */
[----:B------:R-:W-:Y:S02]  /*13a0*/  LOP3.LUT R14, R23, R14, RZ, 0x3c, !PT ;  /* 0x0000000e170e7212 */ /* 0x000fe400078e3cff */
[----:B------:R-:W-:Y:S02]  /*13b0*/  LOP3.LUT R15, R22, R15, RZ, 0x3c, !PT ;  /* 0x0000000f160f7212 */ /* 0x000fe400078e3cff */
[C---:B------:R-:W-:Y:S02]  /*13c0*/  SEL R22, R2.reuse, 0x80000000, !P0 ;  /* 0x8000000002167807 */ /* 0x040fe40004000000 */
[----:B------:R-:W-:Y:S02]  /*13d0*/  SEL R23, R2, 0x80000000, !P1 ;  /* 0x8000000002177807 */ /* 0x000fe40004800000 */
[----:B------:R-:W-:Y:S02]  /*13e0*/  LOP3.LUT R12, R25, R12, RZ, 0x3c, !PT ;  /* 0x0000000c190c7212 */ /* 0x000fe400078e3cff */
[----:B------:R-:W-:-:S02]  /*13f0*/  LOP3.LUT R13, R24, R13, RZ, 0x3c, !PT ;  /* 0x0000000d180d7212 */ /* 0x000fc400078e3cff */
[----:B------:R-:W-:Y:S02]  /*1400*/  ISETP.GT.AND P0, PT, R8, -0x1, PT ;  /* 0xffffffff0800780c */ /* 0x000fe40003f04270 */
[C---:B------:R-:W-:Y:S02]  /*1410*/  SEL R25, R2.reuse, 0x80000000, !P2 ;  /* 0x8000000002197807 */ /* 0x040fe40005000000 */
[C---:B------:R-:W-:Y:S02]  /*1420*/  SEL R24, R2.reuse, 0x80000000, !P3 ;  /* 0x8000000002187807 */ /* 0x040fe40005800000 */
[----:B------:R-:W-:Y:S02]  /*1430*/  ISETP.GT.AND P2, PT, R9, -0x1, PT ;  /* 0xffffffff0900780c */ /* 0x000fe40003f44270 */
[----:B------:R-:W-:Y:S02]  /*1440*/  LOP3.LUT R16, R23, R16, RZ, 0x3c, !PT ;  /* 0x0000001017107212 */ /* 0x000fe400078e3cff */
[----:B------:R-:W-:-:S02]  /*1450*/  SEL R23, R2, 0x80000000, !P0 ;  /* 0x8000000002177807 */ /* 0x000fc40004000000 */
[----:B------:R-:W-:Y:S02]  /*1460*/  LOP3.LUT R19, R24, R19, RZ, 0x3c, !PT ;  /* 0x0000001318137212 */ /* 0x000fe400078e3cff */
[----:B------:R-:W-:Y:S02]  /*1470*/  ISETP.GT.AND P0, PT, R5, -0x1, PT ;  /* 0xffffffff0500780c */ /* 0x000fe40003f04270 */
[----:B------:R-:W-:Y:S02]  /*1480*/  SEL R24, R2, 0x80000000, !P2 ;  /* 0x8000000002187807 */ /* 0x000fe40005000000 */
[----:B------:R-:W-:Y:S02]  /*1490*/  ISETP.GT.AND P1, PT, R4, -0x1, PT ;  /* 0xffffffff0400780c */ /* 0x000fe40003f24270 */
[----:B------:R-:W-:Y:S02]  /*14a0*/  ISETP.GT.AND P2, PT, R6, -0x1, PT ;  /* 0xffffffff0600780c */ /* 0x000fe40003f44270 */
[----:B------:R-:W-:-:S02]  /*14b0*/  LOP3.LUT R17, R22, R17, RZ, 0x3c, !PT ;  /* 0x0000001116117212 */ /* 0x000fc400078e3cff */
[C---:B------:R-:W-:Y:S02]  /*14c0*/  SEL R22, R2.reuse, 0x80000000, !P0 ;  /* 0x8000000002167807 */ /* 0x040fe40004000000 */
[----:B------:R-:W-:Y:S02]  /*14d0*/  LOP3.LUT R18, R25, R18, RZ, 0x3c, !PT ;  /* 0x0000001219127212 */ /* 0x000fe400078e3cff */
[----:B------:R-:W-:Y:S02]  /*14e0*/  LOP3.LUT R8, R23, R8, RZ, 0x3c, !PT ;  /* 0x0000000817087212 */ /* 0x000fe400078e3cff */
[----:B------:R-:W-:Y:S02]  /*14f0*/  ISETP.GT.AND P0, PT, R7, -0x1, PT ;  /* 0xffffffff0700780c */ /* 0x000fe40003f04270 */
[C---:B------:R-:W-:Y:S02]  /*1500*/  SEL R23, R2.reuse, 0x80000000, !P1 ;  /* 0x8000000002177807 */ /* 0x040fe40004800000 */
[----:B------:R-:W-:-:S02]  /*1510*/  SEL R25, R2, 0x80000000, !P2 ;  /* 0x8000000002197807 */ /* 0x000fc40005000000 */
[----:B------:R-:W-:Y:S02]  /*1520*/  ISETP.NE.AND P1, PT, R10, 0x7fffffff, PT ;  /* 0x7fffffff0a00780c */ /* 0x000fe40003f25270 */
[----:B------:R-:W-:Y:S02]  /*1530*/  ISETP.NE.AND P2, PT, R11, 0x7fffffff, PT ;  /* 0x7fffffff0b00780c */ /* 0x000fe40003f45270 */
[----:B------:R-:W-:Y:S02]  /*1540*/  ISETP.NE.AND P3, PT, R12, 0x7fffffff, PT ;  /* 0x7fffffff0c00780c */ /* 0x000fe40003f65270 */
[----:B------:R-:W-:Y:S02]  /*1550*/  ISETP.NE.AND P4, PT, R13, 0x7fffffff, PT ;  /* 0x7fffffff0d00780c */ /* 0x000fe40003f85270 */
[----:B------:R-:W-:Y:S02]  /*1560*/  LOP3.LUT R5, R22, R5, RZ, 0x3c, !PT ;  /* 0x0000000516057212 */ /* 0x000fe400078e3cff */
[----:B------:R-:W-:-:S02]  /*1570*/  SEL R22, R2, 0x80000000, !P0 ;  /* 0x8000000002167807 */ /* 0x000fc40004000000 */
[----:B------:R-:W-:Y:S02]  /*1580*/  SEL R10, R10, 0x80000000, P1 ;  /* 0x800000000a0a7807 */ /* 0x000fe40000800000 */
[----:B------:R-:W-:Y:S02]  /*1590*/  SEL R11, R11, 0x80000000, P2 ;  /* 0x800000000b0b7807 */ /* 0x000fe40001000000 */
[----:B------:R-:W-:Y:S02]  /*15a0*/  SEL R12, R12, 0x80000000, P3 ;  /* 0x800000000c0c7807 */ /* 0x000fe40001800000 */
[----:B------:R-:W-:Y:S02]  /*15b0*/  SEL R13, R13, 0x80000000, P4 ;  /* 0x800000000d0d7807 */ /* 0x000fe40002000000 */
[----:B------:R-:W-:Y:S02]  /*15c0*/  ISETP.NE.AND P5, PT, R14, 0x7fffffff, PT ;  /* 0x7fffffff0e00780c */ /* 0x000fe40003fa5270 */
[----:B------:R-:W-:-:S02]  /*15d0*/  ISETP.NE.AND P0, PT, R15, 0x7fffffff, PT ;  /* 0x7fffffff0f00780c */ /* 0x000fc40003f05270 */
[----:B------:R-:W-:Y:S02]  /*15e0*/  ISETP.NE.AND P1, PT, R18, 0x7fffffff, PT ;  /* 0x7fffffff1200780c */ /* 0x000fe40003f25270 */
[----:B------:R-:W-:Y:S02]  /*15f0*/  ISETP.NE.AND P2, PT, R19, 0x7fffffff, PT ;  /* 0x7fffffff1300780c */ /* 0x000fe40003f45270 */
[----:B------:R-:W-:Y:S02]  /*1600*/  ISETP.NE.AND P3, PT, R17, 0x7fffffff, PT ;  /* 0x7fffffff1100780c */ /* 0x000fe40003f65270 */
[----:B------:R-:W-:Y:S02]  /*1610*/  ISETP.NE.AND P4, PT, R16, 0x7fffffff, PT ;  /* 0x7fffffff1000780c */ /* 0x000fe40003f85270 */
[----:B------:R-:W-:Y:S02]  /*1620*/  LOP3.LUT R9, R24, R9, RZ, 0x3c, !PT ;  /* 0x0000000918097212 */ /* 0x000fe400078e3cff */
[----:B------:R-:W-:-:S02]  /*1630*/  LOP3.LUT R4, R23, R4, RZ, 0x3c, !PT ;  /* 0x0000000417047212 */ /* 0x000fc400078e3cff */
[----:B------:R-:W-:Y:S02]  /*1640*/  LOP3.LUT R6, R25, R6, RZ, 0x3c, !PT ;  /* 0x0000000619067212 */ /* 0x000fe400078e3cff */
[----:B------:R-:W-:Y:S02]  /*1650*/  LOP3.LUT R7, R22, R7, RZ, 0x3c, !PT ;  /* 0x0000000716077212 */ /* 0x000fe400078e3cff */
[----:B------:R-:W-:Y:S02]  /*1660*/  SEL R14, R14, 0x80000000, P5 ;  /* 0x800000000e0e7807 */ /* 0x000fe40002800000 */
[----:B------:R-:W-:Y:S02]  /*1670*/  SEL R15, R15, 0x80000000, P0 ;  /* 0x800000000f0f7807 */ /* 0x000fe40000000000 */
[----:B------:R-:W-:Y:S02]  /*1680*/  SEL R18, R18, 0x80000000, P1 ;  /* 0x8000000012127807 */ /* 0x000fe40000800000 */
[----:B------:R-:W-:-:S02]  /*1690*/  SEL R19, R19, 0x80000000, P2 ;  /* 0x8000000013137807 */ /* 0x000fc40001000000 */
[----:B------:R-:W-:Y:S02]  /*16a0*/  SEL R17, R17, 0x80000000, P3 ;  /* 0x8000000011117807 */ /* 0x000fe40001800000 */
[----:B------:R-:W-:Y:S02]  /*16b0*/  SEL R16, R16, 0x80000000, P4 ;  /* 0x8000000010107807 */ /* 0x000fe40002000000 */
[----:B------:R-:W-:Y:S02]  /*16c0*/  ISETP.NE.AND P5, PT, R9, 0x7fffffff, PT ;  /* 0x7fffffff0900780c */ /* 0x000fe40003fa5270 */
[----:B------:R-:W-:Y:S02]  /*16d0*/  ISETP.NE.AND P0, PT, R8, 0x7fffffff, PT ;  /* 0x7fffffff0800780c */ /* 0x000fe40003f05270 */
[----:B------:R-:W-:Y:S02]  /*16e0*/  ISETP.NE.AND P1, PT, R5, 0x7fffffff, PT ;  /* 0x7fffffff0500780c */ /* 0x000fe40003f25270 */
[----:B------:R-:W-:-:S02]  /*16f0*/  ISETP.NE.AND P2, PT, R4, 0x7fffffff, PT ;  /* 0x7fffffff0400780c */ /* 0x000fc40003f45270 */
[----:B------:R-:W-:Y:S02]  /*1700*/  ISETP.NE.AND P3, PT, R6, 0x7fffffff, PT ;  /* 0x7fffffff0600780c */ /* 0x000fe40003f65270 */
[----:B------:R-:W-:Y:S02]  /*1710*/  ISETP.NE.AND P4, PT, R7, 0x7fffffff, PT ;  /* 0x7fffffff0700780c */ /* 0x000fe40003f85270 */
[----:B------:R-:W-:Y:S02]  /*1720*/  SEL R9, R9, 0x80000000, P5 ;  /* 0x8000000009097807 */ /* 0x000fe40002800000 */
[----:B------:R-:W-:Y:S02]  /*1730*/  SEL R8, R8, 0x80000000, P0 ;  /* 0x8000000008087807 */ /* 0x000fe40000000000 */
[----:B------:R-:W-:Y:S02]  /*1740*/  SEL R5, R5, 0x80000000, P1 ;  /* 0x8000000005057807 */ /* 0x000fe40000800000 */
[----:B------:R-:W-:-:S02]  /*1750*/  SEL R4, R4, 0x80000000, P2 ;  /* 0x8000000004047807 */ /* 0x000fc40001000000 */
[----:B------:R-:W-:Y:S02]  /*1760*/  SEL R6, R6, 0x80000000, P3 ;  /* 0x8000000006067807 */ /* 0x000fe40001800000 */
[----:B-1----:R-:W-:-:S07]  /*1770*/  SEL R7, R7, 0x80000000, P4 ;  /* 0x8000000007077807 */ /* 0x002fce0002000000 */
.L_x_149:
[----:B------:R-:W-:Y:S01]  /*1780*/  IMAD R22, RZ, RZ, -UR16 ;  /* 0x80000010ff167e24 */ /* 0x000fe2000f8e02ff */
[----:B0-----:R-:W-:Y:S01]  /*1790*/  SHF.R.U32.HI R25, RZ, UR16, R10 ;  /* 0x00000010ff197c19 */ /* 0x001fe2000801160a */
[----:B------:R-:W-:Y:S01]  /*17a0*/  ULEA UR17, UR4, UR15, 0xa ;  /* 0x0000000f04117291 */ /* 0x000fe2000f8e50ff */
[----:B------:R-:W-:Y:S01]  /*17b0*/  SHF.R.U32.HI R27, RZ, UR16, R12 ;  /* 0x00000010ff1b7c19 */ /* 0x000fe2000801160c */
[----:B------:R-:W-:Y:S01]  /*17c0*/  UIADD3 UR4, UPT, UPT, UR4, 0x1, URZ ;  /* 0x0000000104047890 */ /* 0x000fe2000fffe0ff */
[----:B------:R-:W-:Y:S02]  /*17d0*/  VIADDMNMX R23, R22, R3, 0x8, PT ;  /* 0x0000000816177446 */ /* 0x000fe40003800103 */
[----:B------:R-:W-:Y:S02]  /*17e0*/  SHF.R.U32.HI R29, RZ, UR16, R13 ;  /* 0x00000010ff1d7c19 */ /* 0x000fe4000801160d */
[----:B------:R-:W-:Y:S02]  /*17f0*/  SHF.L.U32 R22, R2, R23, RZ ;  /* 0x0000001702167219 */ /* 0x000fe400000006ff */
[----:B------:R-:W-:-:S02]  /*1800*/  SHF.R.U32.HI R23, RZ, UR16, R11 ;  /* 0x00000010ff177c19 */ /* 0x000fc4000801160b */
[-C--:B------:R-:W-:Y:S02]  /*1810*/  LOP3.LUT R25, R25, R22.reuse, RZ, 0x30, !PT ;  /* 0x0000001619197212 */ /* 0x080fe400078e30ff */
[-C--:B------:R-:W-:Y:S02]  /*1820*/  LOP3.LUT R23, R23, R22.reuse, RZ, 0x30, !PT ;  /* 0x0000001617177212 */ /* 0x080fe400078e30ff */
[----:B------:R-:W-:Y:S02]  /*1830*/  LOP3.LUT R27, R27, R22, RZ, 0x30, !PT ;  /* 0x000000161b1b7212 */ /* 0x000fe400078e30ff */
[----:B------:R-:W-:Y:S02]  /*1840*/  LEA R25, R25, UR17, 0x2 ;  /* 0x0000001119197c11 */ /* 0x000fe4000f8e10ff */
[----:B------:R-:W-:Y:S02]  /*1850*/  LEA R23, R23, UR17, 0x2 ;  /* 0x0000001117177c11 */ /* 0x000fe4000f8e10ff */
[----:B------:R-:W-:Y:S01]  /*1860*/  LEA R27, R27, UR17, 0x2 ;  /* 0x000000111b1b7c11 */ /* 0x000fe2000f8e10ff */
[----:B------:R0:W-:Y:S01]  /*1870*/  ATOMS.POPC.INC.32 RZ, [R25+URZ] ;  /* 0x0000000019ff7f8c */ /* 0x0001e2000d8000ff */
[----:B------:R-:W-:-:S02]  /*1880*/  SHF.R.U32.HI R24, RZ, UR16, R14 ;  /* 0x00000010ff187c19 */ /* 0x000fc4000801160e */
[----:B------:R-:W-:Y:S01]  /*1890*/  SHF.R.U32.HI R26, RZ, UR16, R15 ;  /* 0x00000010ff1a7c19 */ /* 0x000fe2000801160f */
[----:B------:R1:W-:Y:S01]  /*18a0*/  ATOMS.POPC.INC.32 RZ, [R23+URZ] ;  /* 0x0000000017ff7f8c */ /* 0x0003e2000d8000ff */
[-C--:B------:R-:W-:Y:S02]  /*18b0*/  LOP3.LUT R29, R29, R22.reuse, RZ, 0x30, !PT ;  /* 0x000000161d1d7212 */ /* 0x080fe400078e30ff */
[-C--:B------:R-:W-:Y:S01]  /*18c0*/  LOP3.LUT R24, R24, R22.reuse, RZ, 0x30, !PT ;  /* 0x0000001618187212 */ /* 0x080fe200078e30ff */
[----:B------:R2:W-:Y:S01]  /*18d0*/  ATOMS.POPC.INC.32 RZ, [R27+URZ] ;  /* 0x000000001bff7f8c */ /* 0x0005e2000d8000ff */
[----:B0-----:R-:W-:Y:S02]  /*18e0*/  SHF.R.U32.HI R25, RZ, UR16, R19 ;  /* 0x00000010ff197c19 */ /* 0x001fe40008011613 */
[----:B------:R-:W-:Y:S02]  /*18f0*/  LOP3.LUT R26, R26, R22, RZ, 0x30, !PT ;  /* 0x000000161a1a7212 */ /* 0x000fe400078e30ff */
[----:B-1----:R-:W-:-:S02]  /*1900*/  SHF.R.U32.HI R23, RZ, UR16, R18 ;  /* 0x00000010ff177c19 */ /* 0x002fc40008011612 */
[----:B------:R-:W-:Y:S02]  /*1910*/  LEA R29, R29, UR17, 0x2 ;  /* 0x000000111d1d7c11 */ /* 0x000fe4000f8e10ff */
[----:B--2---:R-:W-:Y:S02]  /*1920*/  SHF.R.U32.HI R27, RZ, UR16, R17 ;  /* 0x00000010ff1b7c19 */ /* 0x004fe40008011611 */
[-C--:B------:R-:W-:Y:S01]  /*1930*/  LOP3.LUT R23, R23, R22.reuse, RZ, 0x30, !PT ;  /* 0x0000001617177212 */ /* 0x080fe200078e30ff */
[----:B------:R0:W-:Y:S01]  /*1940*/  ATOMS.POPC.INC.32 RZ, [R29+URZ] ;  /* 0x000000001dff7f8c */ /* 0x0001e2000d8000ff */
[-C--:B------:R-:W-:Y:S02]  /*1950*/  LOP3.LUT R25, R25, R22.reuse, RZ, 0x30, !PT ;  /* 0x0000001619197212 */ /* 0x080fe400078e30ff */
[----:B------:R-:W-:Y:S02]  /*1960*/  LEA R24, R24, UR17, 0x2 ;  /* 0x0000001118187c11 */ /* 0x000fe4000f8e10ff */
[----:B------:R-:W-:-:S02]  /*1970*/  LOP3.LUT R27, R27, R22, RZ, 0x30, !PT ;  /* 0x000000161b1b7212 */ /* 0x000fc400078e30ff */
[----:B------:R-:W-:Y:S01]  /*1980*/  LEA R26, R26, UR17, 0x2 ;  /* 0x000000111a1a7c11 */ /* 0x000fe2000f8e10ff */
[----:B------:R1:W-:Y:S01]  /*1990*/  ATOMS.POPC.INC.32 RZ, [R24+URZ] ;  /* 0x0000000018ff7f8c */ /* 0x0003e2000d8000ff */
[----:B------:R-:W-:Y:S02]  /*19a0*/  LEA R23, R23, UR17, 0x2 ;  /* 0x0000001117177c11 */ /* 0x000fe4000f8e10ff */
[----:B------:R-:W-:Y:S01]  /*19b0*/  LEA R25, R25, UR17, 0x2 ;  /* 0x0000001119197c11 */ /* 0x000fe2000f8e10ff */
[----:B------:R2:W-:Y:S01]  /*19c0*/  ATOMS.POPC.INC.32 RZ, [R26+URZ] ;  /* 0x000000001aff7f8c */ /* 0x0005e2000d8000ff */
[----:B------:R-:W-:Y:S02]  /*19d0*/  LEA R27, R27, UR17, 0x2 ;  /* 0x000000111b1b7c11 */ /* 0x000fe4000f8e10ff */
[----:B0-----:R-:W-:Y:S01]  /*19e0*/  SHF.R.U32.HI R29, RZ, UR16, R16 ;  /* 0x00000010ff1d7c19 */ /* 0x001fe20008011610 */
[----:B------:R0:W-:Y:S01]  /*19f0*/  ATOMS.POPC.INC.32 RZ, [R23+URZ] ;  /* 0x0000000017ff7f8c */ /* 0x0001e2000d8000ff */
[----:B-1----:R-:W-:-:S02]  /*1a00*/  SHF.R.U32.HI R24, RZ, UR16, R9 ;  /* 0x00000010ff187c19 */ /* 0x002fc40008011609 */
[----:B------:R-:W-:Y:S01]  /*1a10*/  SHF.R.U32.HI R28, RZ, UR16, R7 ;  /* 0x00000010ff1c7c19 */ /* 0x000fe20008011607 */
[----:B------:R1:W-:Y:S01]  /*1a20*/  ATOMS.POPC.INC.32 RZ, [R25+URZ] ;  /* 0x0000000019ff7f8c */ /* 0x0003e2000d8000ff */
[----:B--2---:R-:W-:Y:S02]  /*1a30*/  SHF.R.U32.HI R26, RZ, UR16, R8 ;  /* 0x00000010ff1a7c19 */ /* 0x004fe40008011608 */
[-C--:B------:R-:W-:Y:S01]  /*1a40*/  LOP3.LUT R29, R29, R22.reuse, RZ, 0x30, !PT ;  /* 0x000000161d1d7212 */ /* 0x080fe200078e30ff */
[----:B------:R2:W-:Y:S01]  /*1a50*/  ATOMS.POPC.INC.32 RZ, [R27+URZ] ;  /* 0x000000001bff7f8c */ /* 0x0005e2000d8000ff */
[----:B0-----:R-:W-:Y:S02]  /*1a60*/  SHF.R.U32.HI R23, RZ, UR16, R5 ;  /* 0x00000010ff177c19 */ /* 0x001fe40008011605 */
[----:B------:R-:W-:Y:S02]  /*1a70*/  LOP3.LUT R24, R24, R22, RZ, 0x30, !PT ;  /* 0x0000001618187212 */ /* 0x000fe400078e30ff */
[----:B-1----:R-:W-:-:S02]  /*1a80*/  SHF.R.U32.HI R25, RZ, UR16, R4 ;  /* 0x00000010ff197c19 */ /* 0x002fc40008011604 */
[-C--:B------:R-:W-:Y:S02]  /*1a90*/  LOP3.LUT R26, R26, R22.reuse, RZ, 0x30, !PT ;  /* 0x000000161a1a7212 */ /* 0x080fe400078e30ff */
[----:B--2---:R-:W-:Y:S01]  /*1aa0*/  SHF.R.U32.HI R27, RZ, UR16, R6 ;  /* 0x00000010ff1b7c19 */ /* 0x004fe20008011606 */
[----:B------:R-:W-:Y:S01]  /*1ab0*/  UIADD3 UR16, UPT, UPT, UR16, 0x8, URZ ;  /* 0x0000000810107890 */ /* 0x000fe2000fffe0ff */
[-C--:B------:R-:W-:Y:S02]  /*1ac0*/  LOP3.LUT R23, R23, R22.reuse, RZ, 0x30, !PT ;  /* 0x0000001617177212 */ /* 0x080fe400078e30ff */
[----:B------:R-:W-:Y:S02]  /*1ad0*/  LEA R29, R29, UR17, 0x2 ;  /* 0x000000111d1d7c11 */ /* 0x000fe4000f8e10ff */
[----:B------:R-:W-:Y:S02]  /*1ae0*/  LOP3.LUT R25, R25, R22, RZ, 0x30, !PT ;  /* 0x0000001619197212 */ /* 0x000fe400078e30ff */
[----:B------:R-:W-:Y:S01]  /*1af0*/  ISETP.LE.AND P0, PT, R3, UR16, PT ;  /* 0x0000001003007c0c */ /* 0x000fe2000bf03270 */
[----:B------:R0:W-:Y:S01]  /*1b00*/  ATOMS.POPC.INC.32 RZ, [R29+URZ] ;  /* 0x000000001dff7f8c */ /* 0x0001e2000d8000ff */
[----:B------:R-:W-:-:S02]  /*1b10*/  LEA R24, R24, UR17, 0x2 ;  /* 0x0000001118187c11 */ /* 0x000fc4000f8e10ff */
[-C--:B------:R-:W-:Y:S02]  /*1b20*/  LOP3.LUT R27, R27, R22.reuse, RZ, 0x30, !PT ;  /* 0x000000161b1b7212 */ /* 0x080fe400078e30ff */
[----:B------:R-:W-:Y:S01]  /*1b30*/  LEA R26, R26, UR17, 0x2 ;  /* 0x000000111a1a7c11 */ /* 0x000fe2000f8e10ff */
[----:B------:R0:W-:Y:S01]  /*1b40*/  ATOMS.POPC.INC.32 RZ, [R24+URZ] ;  /* 0x0000000018ff7f8c */ /* 0x0001e2000d8000ff */
[----:B------:R-:W-:Y:S02]  /*1b50*/  LOP3.LUT R28, R28, R22, RZ, 0x30, !PT ;  /* 0x000000161c1c7212 */ /* 0x000fe400078e30ff */
[----:B------:R-:W-:Y:S01]  /*1b60*/  LEA R23, R23, UR17, 0x2 ;  /* 0x0000001117177c11 */ /* 0x000fe2000f8e10ff */
[----:B------:R0:W-:Y:S01]  /*1b70*/  ATOMS.POPC.INC.32 RZ, [R26+URZ] ;  /* 0x000000001aff7f8c */ /* 0x0001e2000d8000ff */
[----:B------:R-:W-:Y:S02]  /*1b80*/  LEA R25, R25, UR17, 0x2 ;  /* 0x0000001119197c11 */ /* 0x000fe4000f8e10ff */
[----:B------:R-:W-:Y:S01]  /*1b90*/  LEA R27, R27, UR17, 0x2 ;  /* 0x000000111b1b7c11 */ /* 0x000fe2000f8e10ff */
[----:B------:R0:W-:Y:S01]  /*1ba0*/  ATOMS.POPC.INC.32 RZ, [R23+URZ] ;  /* 0x0000000017ff7f8c */ /* 0x0001e2000d8000ff */
[----:B------:R-:W-:-:S03]  /*1bb0*/  LEA R28, R28, UR17, 0x2 ;  /* 0x000000111c1c7c11 */ /* 0x000fc6000f8e10ff */
[----:B------:R0:W-:Y:S04]  /*1bc0*/  ATOMS.POPC.INC.32 RZ, [R25+URZ] ;  /* 0x0000000019ff7f8c */ /* 0x0001e8000d8000ff */
[----:B------:R0:W-:Y:S04]  /*1bd0*/  ATOMS.POPC.INC.32 RZ, [R27+URZ] ;  /* 0x000000001bff7f8c */ /* 0x0001e8000d8000ff */
[----:B------:R0:W-:Y:S01]  /*1be0*/  ATOMS.POPC.INC.32 RZ, [R28+URZ] ;  /* 0x000000001cff7f8c */ /* 0x0001e2000d8000ff */
[----:B------:R-:W-:Y:S05]  /*1bf0*/  @!P0 BRA `(.L_x_149) ;  /* 0xfffffff800e08947 */ /* 0x000fea000383ffff */
.L_x_148:
[----:B------:R-:W-:Y:S05]  /*1c00*/  BRA.U !UP0, `(.L_x_150) ;  /* 0xffffffed08dc7547 */ /* 0x000fea000b83ffff */
.L_x_145:
[----:B------:R-:W-:Y:S01]  /*1c10*/  BAR.SYNC.DEFER_BLOCKING 0x0 ;  /* 0x0000000000007b1d */ /* 0x000fe20000010000 */
[----:B------:R-:W-:-:S05]  /*1c20*/  ISETP.NE.AND P0, PT, R21, RZ, PT ;  /* 0x000000ff1500720c */ /* 0x000fca0003f05270 */
[----:B------:R-:W-:Y:S08]  /*1c30*/  BSSY.RECONVERGENT B0, `(.L_x_151) ;  /* 0x0000167000007945 */ /* 0x000ff00003800200 */
[----:B------:R-:W-:Y:S05]  /*1c40*/  @P0 BRA `(.L_x_152) ;  /* 0x0000001400940947 */ /* 0x000fea0003800000 */
[----:B------:R-:W0:Y:S01]  /*1c50*/  S2UR UR5, SR_CgaCtaId ;  /* 0x00000000000579c3 */ /* 0x000e220000008800 */
[----:B------:R-:W-:Y:S01]  /*1c60*/  UISETP.GE.U32.AND UP0, UPT, UR22, 0x7, UPT ;  /* 0x000000071600788c */ /* 0x000fe2000bf06070 */
[----:B-----5:R-:W-:Y:S01]  /*1c70*/  IMAD.MOV.U32 R5, RZ, RZ, RZ ;  /* 0x000000ffff057224 */ /* 0x020fe200078e00ff */
[----:B------:R-:W-:Y:S02]  /*1c80*/  UMOV UR4, 0x400 ;  /* 0x0000040000047882 */ /* 0x000fe40000000000 */
[----:B0-----:R-:W-:-:S06]  /*1c90*/  ULEA UR4, UR5, UR4, 0x18 ;  /* 0x0000000405047291 */ /* 0x001fcc000f8ec0ff */
[----:B--23--:R-:W-:Y:S01]  /*1ca0*/  LEA R2, R0, UR4, 0x2 ;  /* 0x0000000400027c11 */ /* 0x00cfe2000f8e10ff */
[----:B------:R-:W-:Y:S06]  /*1cb0*/  BRA.U !UP0, `(.L_x_153) ;  /* 0x00000005085c7547 */ /* 0x000fec000b800000 */
[----:B-1----:R-:W0:Y:S01]  /*1cc0*/  LDC.64 R4, c[0x0][0x380] ;  /* 0x0000e000ff047b82 */ /* 0x002e220000000a00 */
[----:B----4-:R-:W-:-:S07]  /*1cd0*/  IMAD.MOV.U32 R3, RZ, RZ, RZ ;  /* 0x000000ffff037224 */ /* 0x010fce00078e00ff */
.L_x_170:
[----:B----4-:R-:W-:Y:S01]  /*1ce0*/  IMAD R7, R3, 0x400, R2 ;  /* 0x0000040003077824 */ /* 0x010fe200078e0202 */
[----:B------:R-:W-:Y:S04]  /*1cf0*/  BSSY.RECONVERGENT B1, `(.L_x_154) ;  /* 0x000000f000017945 */ /* 0x000fe80003800200 */
[----:B01----:R-:W1:Y:S04]  /*1d00*/  LDS R18, [R7] ;  /* 0x0000000007127984 */ /* 0x003e680000000800 */
[----:B--23--:R2:W3:Y:S04]  /*1d10*/  LDS R9, [R7+0x400] ;  /* 0x0004000007097984 */ /* 0x00c4e80000000800 */
[----:B------:R2:W4:Y:S04]  /*1d20*/  LDS R22, [R7+0x800] ;  /* 0x0008000007167984 */ /* 0x0005280000000800 */
[----:B------:R2:W0:Y:S04]  /*1d30*/  LDS R14, [R7+0xc00] ;  /* 0x000c0000070e7984 */ /* 0x0004280000000800 */
[----:B------:R2:W0:Y:S04]  /*1d40*/  LDS R12, [R7+0x1000] ;  /* 0x00100000070c7984 */ /* 0x0004280000000800 */
[----:B------:R2:W0:Y:S04]  /*1d50*/  LDS R6, [R7+0x1400] ;  /* 0x0014000007067984 */ /* 0x0004280000000800 */
[----:B------:R2:W0:Y:S04]  /*1d60*/  LDS R8, [R7+0x1800] ;  /* 0x0018000007087984 */ /* 0x0004280000000800 */
[----:B------:R2:W0:Y:S01]  /*1d70*/  LDS R10, [R7+0x1c00] ;  /* 0x001c0000070a7984 */ /* 0x0004220000000800 */
[----:B-1----:R-:W-:-:S13]  /*1d80*/  ISETP.NE.AND P0, PT, R18, RZ, PT ;  /* 0x000000ff1200720c */ /* 0x002fda0003f05270 */
[----:B--234-:R-:W-:Y:S05]  /*1d90*/  @!P0 BRA `(.L_x_155) ;  /* 0x0000000000108947 */ /* 0x01cfea0003800000 */
[----:B------:R-:W-:Y:S02]  /*1da0*/  IMAD R17, R3, 0x100, R0 ;  /* 0x0000010003117824 */ /* 0x000fe400078e0200 */
[----:B------:R-:W-:Y:S02]  /*1db0*/  IMAD.MOV.U32 R19, RZ, RZ, RZ ;  /* 0x000000ffff137224 */ /* 0x000fe400078e00ff */
[----:B0-----:R-:W-:-:S05]  /*1dc0*/  IMAD.WIDE.U32 R16, R17, 0x8, R4 ;  /* 0x0000000811107825 */ /* 0x001fca00078e0004 */
[----:B------:R1:W-:Y:S02]  /*1dd0*/  REDG.E.ADD.64.STRONG.GPU desc[UR20][R16.64], R18 ;  /* 0x000000121000798e */ /* 0x0003e4000c12e514 */
.L_x_155:
[----:B------:R-:W-:Y:S05]  /*1de0*/  BSYNC.RECONVERGENT B1 ;  /* 0x0000000000017941 */ /* 0x000fea0003800200 */
.L_x_154:
[----:B------:R-:W-:Y:S01]  /*1df0*/  ISETP.NE.AND P6, PT, R9, RZ, PT ;  /* 0x000000ff0900720c */ /* 0x000fe20003fc5270 */
[----:B------:R-:W-:Y:S01]  /*1e00*/  BSSY.RECONVERGENT B1, `(.L_x_156) ;  /* 0x000000e000017945 */ /* 0x000fe20003800200 */
[----:B------:R-:W-:Y:S02]  /*1e10*/  ISETP.NE.AND P0, PT, R22, RZ, PT ;  /* 0x000000ff1600720c */ /* 0x000fe40003f05270 */
[----:B0-----:R-:W-:Y:S02]  /*1e20*/  ISETP.NE.AND P1, PT, R14, RZ, PT ;  /* 0x000000ff0e00720c */ /* 0x001fe40003f25270 */
[----:B------:R-:W-:Y:S02]  /*1e30*/  ISETP.NE.AND P2, PT, R12, RZ, PT ;  /* 0x000000ff0c00720c */ /* 0x000fe40003f45270 */
[----:B------:R-:W-:Y:S02]  /*1e40*/  ISETP.NE.AND P3, PT, R6, RZ, PT ;  /* 0x000000ff0600720c */ /* 0x000fe40003f65270 */
[----:B------:R-:W-:-:S02]  /*1e50*/  ISETP.NE.AND P4, PT, R8, RZ, PT ;  /* 0x000000ff0800720c */ /* 0x000fc40003f85270 */
[----:B------:R-:W-:Y:S01]  /*1e60*/  ISETP.NE.AND P5, PT, R10, RZ, PT ;  /* 0x000000ff0a00720c */ /* 0x000fe20003fa5270 */
[----:B------:R-:W-:-:S12]  /*1e70*/  @!P6 BRA `(.L_x_157) ;  /* 0x000000000018e947 */ /* 0x000fd80003800000 */
[----:B-1----:R-:W-:Y:S02]  /*1e80*/  IMAD R17, R3, 0x100, R0 ;  /* 0x0000010003117824 */ /* 0x002fe400078e0200 */
[----:B------:R-:W-:Y:S02]  /*1e90*/  IMAD.MOV.U32 R18, RZ, RZ, R9 ;  /* 0x000000ffff127224 */ /* 0x000fe400078e0009 */
[----:B------:R-:W-:Y:S02]  /*1ea0*/  VIADD R17, R17, 0x100 ;  /* 0x0000010011117836 */ /* 0x000fe40000000000 */
[----:B------:R-:W-:Y:S02]  /*1eb0*/  IMAD.MOV.U32 R19, RZ, RZ, RZ ;  /* 0x000000ffff137224 */ /* 0x000fe400078e00ff */
[----:B------:R-:W-:-:S05]  /*1ec0*/  IMAD.WIDE.U32 R16, R17, 0x8, R4 ;  /* 0x0000000811107825 */ /* 0x000fca00078e0004 */
[----:B------:R0:W-:Y:S02]  /*1ed0*/  REDG.E.ADD.64.STRONG.GPU desc[UR20][R16.64], R18 ;  /* 0x000000121000798e */ /* 0x0001e4000c12e514 */
.L_x_157:
[----:B------:R-:W-:Y:S05]  /*1ee0*/  BSYNC.RECONVERGENT B1 ;  /* 0x0000000000017941 */ /* 0x000fea0003800200 */
.L_x_156:
[----:B------:R-:W-:Y:S04]  /*1ef0*/  BSSY.RECONVERGENT B1, `(.L_x_158) ;  /* 0x0000007000017945 */ /* 0x000fe80003800200 */
[----:B------:R-:W-:Y:S05]  /*1f00*/  @!P0 BRA `(.L_x_159) ;  /* 0x0000000000148947 */ /* 0x000fea0003800000 */
[----:B01----:R-:W-:Y:S02]  /*1f10*/  IMAD R17, R3, 0x100, R0 ;  /* 0x0000010003117824 */ /* 0x003fe400078e0200 */
[----:B------:R-:W-:Y:S02]  /*1f20*/  IMAD.MOV.U32 R23, RZ, RZ, RZ ;  /* 0x000000ffff177224 */ /* 0x000fe400078e00ff */
[----:B------:R-:W-:-:S04]  /*1f30*/  VIADD R17, R17, 0x200 ;  /* 0x0000020011117836 */ /* 0x000fc80000000000 */
[----:B------:R-:W-:-:S05]  /*1f40*/  IMAD.WIDE.U32 R16, R17, 0x8, R4 ;  /* 0x0000000811107825 */ /* 0x000fca00078e0004 */
[----:B------:R2:W-:Y:S02]  /*1f50*/  REDG.E.ADD.64.STRONG.GPU desc[UR20][R16.64], R22 ;  /* 0x000000161000798e */ /* 0x0005e4000c12e514 */
.L_x_159:
[----:B------:R-:W-:Y:S05]  /*1f60*/  BSYNC.RECONVERGENT B1 ;  /* 0x0000000000017941 */ /* 0x000fea0003800200 */
.L_x_158:
[----:B------:R-:W-:Y:S04]  /*1f70*/  BSSY.RECONVERGENT B1, `(.L_x_160) ;  /* 0x0000007000017945 */ /* 0x000fe80003800200 */
[----:B------:R-:W-:Y:S05]  /*1f80*/  @!P1 BRA `(.L_x_161) ;  /* 0x0000000000149947 */ /* 0x000fea0003800000 */
[----:B012---:R-:W-:Y:S02]  /*1f90*/  IMAD R17, R3, 0x100, R0 ;  /* 0x0000010003117824 */ /* 0x007fe400078e0200 */
[----:B------:R-:W-:Y:S02]  /*1fa0*/  IMAD.MOV.U32 R15, RZ, RZ, RZ ;  /* 0x000000ffff0f7224 */ /* 0x000fe400078e00ff */
[----:B------:R-:W-:-:S04]  /*1fb0*/  VIADD R17, R17, 0x300 ;  /* 0x0000030011117836 */ /* 0x000fc80000000000 */
[----:B------:R-:W-:-:S05]  /*1fc0*/  IMAD.WIDE.U32 R16, R17, 0x8, R4 ;  /* 0x0000000811107825 */ /* 0x000fca00078e0004 */
[----:B------:R3:W-:Y:S02]  /*1fd0*/  REDG.E.ADD.64.STRONG.GPU desc[UR20][R16.64], R14 ;  /* 0x0000000e1000798e */ /* 0x0007e4000c12e514 */
.L_x_161:
[----:B------:R-:W-:Y:S05]  /*1fe0*/  BSYNC.RECONVERGENT B1 ;  /* 0x0000000000017941 */ /* 0x000fea0003800200 */
.L_x_160:
[----:B------:R-:W-:Y:S04]  /*1ff0*/  BSSY.RECONVERGENT B1, `(.L_x_162) ;  /* 0x0000007000017945 */ /* 0x000fe80003800200 */
[----:B------:R-:W-:Y:S05]  /*2000*/  @!P2 BRA `(.L_x_163) ;  /* 0x000000000014a947 */ /* 0x000fea0003800000 */
[----:B---3--:R-:W-:Y:S02]  /*2010*/  IMAD R15, R3, 0x100, R0 ;  /* 0x00000100030f7824 */ /* 0x008fe400078e0200 */
[----:B------:R-:W-:Y:S02]  /*2020*/  IMAD.MOV.U32 R13, RZ, RZ, RZ ;  /* 0x000000ffff0d7224 */ /* 0x000fe400078e00ff */
[----:B------:R-:W-:-:S04]  /*2030*/  VIADD R15, R15, 0x400 ;  /* 0x000004000f0f7836 */ /* 0x000fc80000000000 */
[----:B------:R-:W-:-:S05]  /*2040*/  IMAD.WIDE.U32 R14, R15, 0x8, R4 ;  /* 0x000000080f0e7825 */ /* 0x000fca00078e0004 */
[----:B------:R4:W-:Y:S02]  /*2050*/  REDG.E.ADD.64.STRONG.GPU desc[UR20][R14.64], R12 ;  /* 0x0000000c0e00798e */ /* 0x0009e4000c12e514 */
.L_x_163:
[----:B------:R-:W-:Y:S05]  /*2060*/  BSYNC.RECONVERGENT B1 ;  /* 0x0000000000017941 */ /* 0x000fea0003800200 */
.L_x_162:
[----:B------:R-:W-:Y:S04]  /*2070*/  BSSY.RECONVERGENT B1, `(.L_x_164) ;  /* 0x0000007000017945 */ /* 0x000fe80003800200 */
[----:B------:R-:W-:Y:S05]  /*2080*/  @!P3 BRA `(.L_x_165) ;  /* 0x000000000014b947 */ /* 0x000fea0003800000 */
[----:B----4-:R-:W-:Y:S02]  /*2090*/  IMAD R13, R3, 0x100, R0 ;  /* 0x00000100030d7824 */ /* 0x010fe400078e0200 */
[----:B------:R-:W-:Y:S02]  /*20a0*/  IMAD.MOV.U32 R7, RZ, RZ, RZ ;  /* 0x000000ffff077224 */ /* 0x000fe400078e00ff */
[----:B------:R-:W-:-:S04]  /*20b0*/  VIADD R13, R13, 0x500 ;  /* 0x000005000d0d7836 */ /* 0x000fc80000000000 */
[----:B------:R-:W-:-:S05]  /*20c0*/  IMAD.WIDE.U32 R12, R13, 0x8, R4 ;  /* 0x000000080d0c7825 */ /* 0x000fca00078e0004 */
[----:B------:R4:W-:Y:S02]  /*20d0*/  REDG.E.ADD.64.STRONG.GPU desc[UR20][R12.64], R6 ;  /* 0x000000060c00798e */ /* 0x0009e4000c12e514 */
.L_x_165:
[----:B------:R-:W-:Y:S05]  /*20e0*/  BSYNC.RECONVERGENT B1 ;  /* 0x0000000000017941 */ /* 0x000fea0003800200 */
.L_x_164:
[----:B------:R-:W-:Y:S04]  /*20f0*/  BSSY.RECONVERGENT B1, `(.L_x_166) ;  /* 0x0000007000017945 */ /* 0x000fe80003800200 */
[----:B------:R-:W-:Y:S05]  /*2100*/  @!P4 BRA `(.L_x_167) ;  /* 0x000000000014c947 */ /* 0x000fea0003800000 */
[----:B----4-:R-:W-:Y:S02]  /*2110*/  IMAD R7, R3, 0x100, R0 ;  /* 0x0000010003077824 */ /* 0x010fe400078e0200 */
[----:B------:R-:W-:Y:S02]  /*2120*/  IMAD.MOV.U32 R9, RZ, RZ, RZ ;  /* 0x000000ffff097224 */ /* 0x000fe400078e00ff */
[----:B------:R-:W-:-:S04]  /*2130*/  VIADD R7, R7, 0x600 ;  /* 0x0000060007077836 */ /* 0x000fc80000000000 */
[----:B------:R-:W-:-:S05]  /*2140*/  IMAD.WIDE.U32 R6, R7, 0x8, R4 ;  /* 0x0000000807067825 */ /* 0x000fca00078e0004 */
[----:B------:R4:W-:Y:S02]  /*2150*/  REDG.E.ADD.64.STRONG.GPU desc[UR20][R6.64], R8 ;  /* 0x000000080600798e */ /* 0x0009e4000c12e514 */
.L_x_167:
[----:B------:R-:W-:Y:S05]  /*2160*/  BSYNC.RECONVERGENT B1 ;  /* 0x0000000000017941 */ /* 0x000fea0003800200 */
.L_x_166:
[----:B------:R-:W-:Y:S04]  /*2170*/  BSSY.RECONVERGENT B1, `(.L_x_168) ;  /* 0x0000007000017945 */ /* 0x000fe80003800200 */
[----:B------:R-:W-:Y:S05]  /*2180*/  @!P5 BRA `(.L_x_169) ;  /* 0x000000000014d947 */ /* 0x000fea0003800000 */
[----:B----4-:R-:W-:Y:S02]  /*2190*/  IMAD R7, R3, 0x100, R0 ;  /* 0x0000010003077824 */ /* 0x010fe400078e0200 */
[----:B------:R-:W-:Y:S02]  /*21a0*/  IMAD.MOV.U32 R11, RZ, RZ, RZ ;  /* 0x000000ffff0b7224 */ /* 0x000fe400078e00ff */
[----:B------:R-:W-:-:S04]  /*21b0*/  VIADD R7, R7, 0x700 ;  /* 0x0000070007077836 */ /* 0x000fc80000000000 */
[----:B------:R-:W-:-:S05]  /*21c0*/  IMAD.WIDE.U32 R6, R7, 0x8, R4 ;  /* 0x0000000807067825 */ /* 0x000fca00078e0004 */
[----:B------:R4:W-:Y:S02]  /*21d0*/  REDG.E.ADD.64.STRONG.GPU desc[UR20][R6.64], R10 ;  /* 0x0000000a0600798e */ /* 0x0009e4000c12e514 */
.L_x_169:
[----:B------:R-:W-:Y:S05]  /*21e0*/  BSYNC.RECONVERGENT B1 ;  /* 0x0000000000017941 */ /* 0x000fea0003800200 */
.L_x_168:
[----:B------:R-:W-:-:S05]  /*21f0*/  VIADD R3, R3, 0x8 ;  /* 0x0000000803037836 */ /* 0x000fca0000000000 */
[----:B------:R-:W-:-:S13]  /*2200*/  ISETP.NE.AND P0, PT, R3, UR27, PT ;  /* 0x0000001b03007c0c */ /* 0x000fda000bf05270 */
[----:B------:R-:W-:Y:S05]  /*2210*/  @P0 BRA `(.L_x_170) ;  /* 0xfffffff800b00947 */ /* 0x000fea000383ffff */
[----:B------:R-:W-:-:S07]  /*2220*/  IMAD.U32 R5, RZ, RZ, UR27 ;  /* 0x0000001bff057e24 */ /* 0x000fce000f8e00ff */
.L_x_153:
[----:B------:R-:W-:Y:S02]  /*2230*/  UISETP.NE.AND UP0, UPT, UR24, URZ, UPT ;  /* 0x000000ff1800728c */ /* 0x000fe4000bf05270 */
[----:B----4-:R-:W-:Y:S02]  /*2240*/  IMAD.U32 R8, RZ, RZ, UR24 ;  /* 0x00000018ff087e24 */ /* 0x010fe4000f8e00ff */
[----:B------:R-:W-:Y:S02]  /*2250*/  IMAD.U32 R3, RZ, RZ, UR25 ;  /* 0x00000019ff037e24 */ /* 0x000fe4000f8e00ff */
[----:B------:R-:W-:Y:S02]  /*2260*/  VIADD R8, R8, 0xffffffff ;  /* 0xffffffff08087836 */ /* 0x000fe40000000000 */
[----:B------:R-:W-:Y:S01]  /*2270*/  VIADD R3, R3, 0xffffffff ;  /* 0xffffffff03037836 */ /* 0x000fe20000000000 */
[----:B------:R-:W-:Y:S06]  /*2280*/  BRA.U !UP0, `(.L_x_171) ;  /* 0x0000000508707547 */ /* 0x000fec000b800000 */
[----:B------:R-:W-:-:S13]  /*2290*/  ISETP.GE.U32.AND P0, PT, R8, 0x3, PT ;  /* 0x000000030800780c */ /* 0x000fda0003f06070 */
[----:B------:R-:W-:Y:S05]  /*22a0*/  @!P0 BRA `(.L_x_172) ;  /* 0x0000000000bc8947 */ /* 0x000fea0003800000 */
[----:B------:R-:W-:Y:S01]  /*22b0*/  IMAD R7, R5, 0x400, R2 ;  /* 0x0000040005077824 */ /* 0x000fe200078e0202 */
[----:B------:R-:W-:Y:S04]  /*22c0*/  BSSY.RECONVERGENT B1, `(.L_x_173) ;  /* 0x000000f000017945 */ /* 0x000fe80003800200 */
[----:B------:R-:W4:Y:S04]  /*22d0*/  LDS R12, [R7] ;  /* 0x00000000070c7984 */ /* 0x000f280000000800 */
[----:B------:R-:W5:Y:S04]  /*22e0*/  LDS R9, [R7+0x400] ;  /* 0x0004000007097984 */ /* 0x000f680000000800 */
[----:B------:R-:W0:Y:S04]  /*22f0*/  LDS R6, [R7+0x800] ;  /* 0x0008000007067984 */ /* 0x000e280000000800 */
[----:B-1----:R-:W1:Y:S01]  /*2300*/  LDS R4, [R7+0xc00] ;  /* 0x000c000007047984 */ /* 0x002e620000000800 */
[----:B----4-:R-:W-:-:S02]  /*2310*/  ISETP.NE.AND P0, PT, R12, RZ, PT ;  /* 0x000000ff0c00720c */ /* 0x010fc40003f05270 */
[----:B-----5:R-:W-:Y:S02]  /*2320*/  ISETP.NE.AND P1, PT, R9, RZ, PT ;  /* 0x000000ff0900720c */ /* 0x020fe40003f25270 */
[----:B0-----:R-:W-:Y:S02]  /*2330*/  ISETP.NE.AND P2, PT, R6, RZ, PT ;  /* 0x000000ff0600720c */ /* 0x001fe40003f45270 */
[----:B-1----:R-:W-:-:S07]  /*2340*/  ISETP.NE.AND P3, PT, R4, RZ, PT ;  /* 0x000000ff0400720c */ /* 0x002fce0003f65270 */
[----:B------:R-:W-:Y:S06]  /*2350*/  @!P0 BRA `(.L_x_174) ;  /* 0x0000000000148947 */ /* 0x000fec0003800000 */
[----:B------:R-:W0:Y:S01]  /*2360*/  LDC.64 R10, c[0x0][0x380] ;  /* 0x0000e000ff0a7b82 */ /* 0x000e220000000a00 */
[----:B------:R-:W-:Y:S02]  /*2370*/  IMAD R7, R5, 0x100, R0 ;  /* 0x0000010005077824 */ /* 0x000fe400078e0200 */
[----:B------:R-:W-:Y:S02]  /*2380*/  IMAD.MOV.U32 R13, RZ, RZ, RZ ;  /* 0x000000ffff0d7224 */ /* 0x000fe400078e00ff */
[----:B0-----:R-:W-:-:S05]  /*2390*/  IMAD.WIDE.U32 R10, R7, 0x8, R10 ;  /* 0x00000008070a7825 */ /* 0x001fca00078e000a */
[----:B------:R0:W-:Y:S02]  /*23a0*/  REDG.E.ADD.64.STRONG.GPU desc[UR20][R10.64], R12 ;  /* 0x0000000c0a00798e */ /* 0x0001e4000c12e514 */
.L_x_174:
[----:B------:R-:W-:Y:S05]  /*23b0*/  BSYNC.RECONVERGENT B1 ;  /* 0x0000000000017941 */ /* 0x000fea0003800200 */
.L_x_173:
[----:B------:R-:W-:Y:S04]  /*23c0*/  BSSY.RECONVERGENT B1, `(.L_x_175) ;  /* 0x0000009000017945 */ /* 0x000fe80003800200 */
[----:B------:R-:W-:Y:S05]  /*23d0*/  @!P1 BRA `(.L_x_176) ;  /* 0x00000000001c9947 */ /* 0x000fea0003800000 */
[----:B0-----:R-:W0:Y:S01]  /*23e0*/  LDC.64 R10, c[0x0][0x380] ;  /* 0x0000e000ff0a7b82 */ /* 0x001e220000000a00 */
[----:B------:R-:W-:Y:S02]  /*23f0*/  IMAD R7, R5, 0x100, R0 ;  /* 0x0000010005077824 */ /* 0x000fe400078e0200 */
[----:B------:R-:W-:Y:S02]  /*2400*/  IMAD.MOV.U32 R12, RZ, RZ, R9 ;  /* 0x000000ffff0c7224 */ /* 0x000fe400078e0009 */
[----:B------:R-:W-:Y:S02]  /*2410*/  VIADD R7, R7, 0x100 ;  /* 0x0000010007077836 */ /* 0x000fe40000000000 */
[----:B------:R-:W-:Y:S02]  /*2420*/  IMAD.MOV.U32 R13, RZ, RZ, RZ ;  /* 0x000000ffff0d7224 */ /* 0x000fe400078e00ff */
[----:B0-----:R-:W-:-:S05]  /*2430*/  IMAD.WIDE.U32 R10, R7, 0x8, R10 ;  /* 0x00000008070a7825 */ /* 0x001fca00078e000a */
[----:B------:R1:W-:Y:S02]  /*2440*/  REDG.E.ADD.64.STRONG.GPU desc[UR20][R10.64], R12 ;  /* 0x0000000c0a00798e */ /* 0x0003e4000c12e514 */
.L_x_176:
[----:B------:R-:W-:Y:S05]  /*2450*/  BSYNC.RECONVERGENT B1 ;  /* 0x0000000000017941 */ /* 0x000fea0003800200 */
.L_x_175:
[----:B------:R-:W-:Y:S04]  /*2460*/  BSSY.RECONVERGENT B1, `(.L_x_177) ;  /* 0x0000008000017945 */ /* 0x000fe80003800200 */
[----:B------:R-:W-:Y:S05]  /*2470*/  @!P2 BRA `(.L_x_178) ;  /* 0x000000000018a947 */ /* 0x000fea0003800000 */
[----:B01----:R-:W0:Y:S01]  /*2480*/  LDC.64 R10, c[0x0][0x380] ;  /* 0x0000e000ff0a7b82 */ /* 0x003e220000000a00 */
[----:B------:R-:W-:-:S04]  /*2490*/  IMAD R7, R5, 0x100, R0 ;  /* 0x0000010005077824 */ /* 0x000fc800078e0200 */
[----:B------:R-:W-:-:S04]  /*24a0*/  VIADD R7, R7, 0x200 ;  /* 0x0000020007077836 */ /* 0x000fc80000000000 */
[----:B0-----:R-:W-:-:S04]  /*24b0*/  IMAD.WIDE.U32 R10, R7, 0x8, R10 ;  /* 0x00000008070a7825 */ /* 0x001fc800078e000a */
[----:B------:R-:W-:-:S05]  /*24c0*/  IMAD.MOV.U32 R7, RZ, RZ, RZ ;  /* 0x000000ffff077224 */ /* 0x000fca00078e00ff */
[----:B------:R4:W-:Y:S02]  /*24d0*/  REDG.E.ADD.64.STRONG.GPU desc[UR20][R10.64], R6 ;  /* 0x000000060a00798e */ /* 0x0009e4000c12e514 */
.L_x_178:
[----:B------:R-:W-:Y:S05]  /*24e0*/  BSYNC.RECONVERGENT B1 ;  /* 0x0000000000017941 */ /* 0x000fea0003800200 */
.L_x_177:
[----:B------:R-:W-:Y:S04]  /*24f0*/  BSSY.RECONVERGENT B1, `(.L_x_179) ;  /* 0x0000009000017945 */ /* 0x000fe80003800200 */
[----:B------:R-:W-:Y:S05]  /*2500*/  @!P3 BRA `(.L_x_180) ;  /* 0x00000000001cb947 */ /* 0x000fea0003800000 */
[----:B----4-:R-:W4:Y:S01]  /*2510*/  LDC.64 R6, c[0x0][0x380] ;  /* 0x0000e000ff067b82 */ /* 0x010f220000000a00 */
[----:B------:R-:W-:Y:S02]  /*2520*/  IMAD R9, R5, 0x100, R0 ;  /* 0x0000010005097824 */ /* 0x000fe400078e0200 */
[----:B01----:R-:W-:Y:S02]  /*2530*/  IMAD.MOV.U32 R10, RZ, RZ, R4 ;  /* 0x000000ffff0a7224 */ /* 0x003fe400078e0004 */
[----:B------:R-:W-:Y:S02]  /*2540*/  VIADD R9, R9, 0x300 ;  /* 0x0000030009097836 */ /* 0x000fe40000000000 */
[----:B------:R-:W-:Y:S02]  /*2550*/  IMAD.MOV.U32 R11, RZ, RZ, RZ ;  /* 0x000000ffff0b7224 */ /* 0x000fe400078e00ff */
[----:B----4-:R-:W-:-:S05]  /*2560*/  IMAD.WIDE.U32 R6, R9, 0x8, R6 ;  /* 0x0000000809067825 */ /* 0x010fca00078e0006 */
[----:B------:R0:W-:Y:S02]  /*2570*/  REDG.E.ADD.64.STRONG.GPU desc[UR20][R6.64], R10 ;  /* 0x0000000a0600798e */ /* 0x0001e4000c12e514 */
.L_x_180:
[----:B------:R-:W-:Y:S05]  /*2580*/  BSYNC.RECONVERGENT B1 ;  /* 0x0000000000017941 */ /* 0x000fea0003800200 */
.L_x_179:
[----:B------:R-:W-:-:S07]  /*2590*/  VIADD R5, R5, 0x4 ;  /* 0x0000000405057836 */ /* 0x000fce0000000000 */
.L_x_172:
[----:B------:R-:W-:Y:S01]  /*25a0*/  UISETP.NE.AND UP0, UPT, UR25, URZ, UPT ;  /* 0x000000ff1900728c */ /* 0x000fe2000bf05270 */
[----:B------:R-:W-:Y:S08]  /*25b0*/  BSSY.RECONVERGENT B1, `(.L_x_171) ;  /* 0x0000029000017945 */ /* 0x000ff00003800200 */
[----:B------:R-:W-:Y:S05]  /*25c0*/  BRA.U !UP0, `(.L_x_181) ;  /* 0x00000001089c7547 */ /* 0x000fea000b800000 */
[----:B------:R-:W-:-:S13]  /*25d0*/  ISETP.NE.AND P0, PT, R3, RZ, PT ;  /* 0x000000ff0300720c */ /* 0x000fda0003f05270 */
[----:B------:R-:W-:Y:S05]  /*25e0*/  @!P0 BRA `(.L_x_182) ;  /* 0x0000000000648947 */ /* 0x000fea0003800000 */
[----:B0---4-:R-:W-:Y:S01]  /*25f0*/  IMAD R6, R5, 0x400, R2 ;  /* 0x0000040005067824 */ /* 0x011fe200078e0202 */
[----:B------:R-:W-:Y:S04]  /*2600*/  BSSY.RECONVERGENT B2, `(.L_x_183) ;  /* 0x000000c000027945 */ /* 0x000fe80003800200 */
[----:B-1----:R-:W0:Y:S04]  /*2610*/  LDS R4, [R6] ;  /* 0x0000000006047984 */ /* 0x002e280000000800 */
[----:B------:R-:W1:Y:S01]  /*2620*/  LDS R9, [R6+0x400] ;  /* 0x0004000006097984 */ /* 0x000e620000000800 */
[----:B0-----:R-:W-:-:S02]  /*2630*/  ISETP.NE.AND P0, PT, R4, RZ, PT ;  /* 0x000000ff0400720c */ /* 0x001fc40003f05270 */
[----:B-1----:R-:W-:-:S11]  /*2640*/  ISETP.NE.AND P1, PT, R9, RZ, PT ;  /* 0x000000ff0900720c */ /* 0x002fd60003f25270 */
[----:B------:R-:W-:Y:S05]  /*2650*/  @!P0 BRA `(.L_x_184) ;  /* 0x0000000000188947 */ /* 0x000fea0003800000 */
[----:B------:R-:W0:Y:S01]  /*2660*/  LDC.64 R6, c[0x0][0x380] ;  /* 0x0000e000ff067b82 */ /* 0x000e220000000a00 */
[----:B------:R-:W-:-:S04]  /*2670*/  IMAD R11, R5, 0x100, R0 ;  /* 0x00000100050b7824 */ /* 0x000fc800078e0200 */
[----:B0-----:R-:W-:-:S04]  /*2680*/  IMAD.WIDE.U32 R10, R11, 0x8, R6 ;  /* 0x000000080b0a7825 */ /* 0x001fc800078e0006 */
[----:B------:R-:W-:Y:S02]  /*2690*/  IMAD.MOV.U32 R6, RZ, RZ, R4 ;  /* 0x000000ffff067224 */ /* 0x000fe400078e0004 */
[----:B------:R-:W-:-:S05]  /*26a0*/  IMAD.MOV.U32 R7, RZ, RZ, RZ ;  /* 0x000000ffff077224 */ /* 0x000fca00078e00ff */
[----:B------:R0:W-:Y:S02]  /*26b0*/  REDG.E.ADD.64.STRONG.GPU desc[UR20][R10.64], R6 ;  /* 0x000000060a00798e */ /* 0x0001e4000c12e514 */
.L_x_184:
[----:B------:R-:W-:Y:S05]  /*26c0*/  BSYNC.RECONVERGENT B2 ;  /* 0x0000000000027941 */ /* 0x000fea0003800200 */
.L_x_183:
[----:B------:R-:W-:Y:S04]  /*26d0*/  BSSY.RECONVERGENT B2, `(.L_x_185) ;  /* 0x0000009000027945 */ /* 0x000fe80003800200 */
[----:B------:R-:W-:Y:S05]  /*26e0*/  @!P1 BRA `(.L_x_186) ;  /* 0x00000000001c9947 */ /* 0x000fea0003800000 */
[----:B0-----:R-:W0:Y:S01]  /*26f0*/  LDC.64 R6, c[0x0][0x380] ;  /* 0x0000e000ff067b82 */ /* 0x001e220000000a00 */
[----:B------:R-:W-:-:S04]  /*2700*/  IMAD R4, R5, 0x100, R0 ;  /* 0x0000010005047824 */ /* 0x000fc800078e0200 */
[----:B------:R-:W-:-:S04]  /*2710*/  VIADD R11, R4, 0x100 ;  /* 0x00000100040b7836 */ /* 0x000fc80000000000 */
[----:B0-----:R-:W-:-:S04]  /*2720*/  IMAD.WIDE.U32 R10, R11, 0x8, R6 ;  /* 0x000000080b0a7825 */ /* 0x001fc800078e0006 */
[----:B------:R-:W-:Y:S02]  /*2730*/  IMAD.MOV.U32 R6, RZ, RZ, R9 ;  /* 0x000000ffff067224 */ /* 0x000fe400078e0009 */
[----:B------:R-:W-:-:S05]  /*2740*/  IMAD.MOV.U32 R7, RZ, RZ, RZ ;  /* 0x000000ffff077224 */ /* 0x000fca00078e00ff */
[----:B------:R1:W-:Y:S02]  /*2750*/  REDG.E.ADD.64.STRONG.GPU desc[UR20][R10.64], R6 ;  /* 0x000000060a00798e */ /* 0x0003e4000c12e514 */
.L_x_186:
[----:B------:R-:W-:Y:S05]  /*2760*/  BSYNC.RECONVERGENT B2 ;  /* 0x0000000000027941 */ /* 0x000fea0003800200 */
.L_x_185:
[----:B------:R-:W-:-:S07]  /*2770*/  VIADD R5, R5, 0x2 ;  /* 0x0000000205057836 */ /* 0x000fce0000000000 */
.L_x_182:
[----:B------:R-:W-:-:S09]  /*2780*/  UISETP.NE.AND UP0, UPT, UR9, URZ, UPT ;  /* 0x000000ff0900728c */ /* 0x000fd2000bf05270 */
[----:B------:R-:W-:Y:S05]  /*2790*/  BRA.U !UP0, `(.L_x_181) ;  /* 0x0000000108287547 */ /* 0x000fea000b800000 */
[----:B-1----:R-:W-:-:S05]  /*27a0*/  IMAD R4, R5, 0x400, R2 ;  /* 0x0000040005047824 */ /* 0x002fca00078e0202 */
[----:B------:R-:W1:Y:S02]  /*27b0*/  LDS R9, [R4] ;  /* 0x0000000004097984 */ /* 0x000e640000000800 */
[----:B-1----:R-:W-:-:S13]  /*27c0*/  ISETP.NE.AND P0, PT, R9, RZ, PT ;  /* 0x000000ff0900720c */ /* 0x002fda0003f05270 */
[----:B------:R-:W-:Y:S05]  /*27d0*/  @!P0 BRA `(.L_x_181) ;  /* 0x0000000000188947 */ /* 0x000fea0003800000 */
[----:B0---4-:R-:W0:Y:S01]  /*27e0*/  LDC.64 R6, c[0x0][0x380] ;  /* 0x0000e000ff067b82 */ /* 0x011e220000000a00 */
[----:B------:R-:W-:-:S04]  /*27f0*/  IMAD R5, R5, 0x100, R0 ;  /* 0x0000010005057824 */ /* 0x000fc800078e0200 */
[----:B0-----:R-:W-:-:S04]  /*2800*/  IMAD.WIDE.U32 R4, R5, 0x8, R6 ;  /* 0x0000000805047825 */ /* 0x001fc800078e0006 */
[----:B------:R-:W-:Y:S02]  /*2810*/  IMAD.MOV.U32 R6, RZ, RZ, R9 ;  /* 0x000000ffff067224 */ /* 0x000fe400078e0009 */
[----:B------:R-:W-:-:S05]  /*2820*/  IMAD.MOV.U32 R7, RZ, RZ, RZ ;  /* 0x000000ffff077224 */ /* 0x000fca00078e00ff */
[----:B------:R0:W-:Y:S02]  /*2830*/  REDG.E.ADD.64.STRONG.GPU desc[UR20][R4.64], R6 ;  /* 0x000000060400798e */ /* 0x0001e4000c12e514 */
.L_x_181:
[----:B------:R-:W-:Y:S05]  /*2840*/  BSYNC.RECONVERGENT B1 ;  /* 0x0000000000017941 */ /* 0x000fea0003800200 */
.L_x_171:
[----:B------:R-:W-:-:S13]  /*2850*/  ISETP.GT.U32.AND P0, PT, R0, 0x7f, PT ;  /* 0x0000007f0000780c */ /* 0x000fda0003f04070 */
[----:B------:R-:W-:Y:S05]  /*2860*/  @P0 BRA `(.L_x_152) ;  /* 0x00000008008c0947 */ /* 0x000fea0003800000 */
[----:B------:R-:W-:Y:S01]  /*2870*/  UISETP.GE.U32.AND UP0, UPT, UR22, 0x7, UPT ;  /* 0x000000071600788c */ /* 0x000fe2000bf06070 */
[----:B0-----:R-:W-:-:S08]  /*2880*/  IMAD.MOV.U32 R5, RZ, RZ, RZ ;  /* 0x000000ffff057224 */ /* 0x001fd000078e00ff */
[----:B------:R-:W-:Y:S05]  /*2890*/  BRA.U !UP0, `(.L_x_187) ;  /* 0x0000000508147547 */ /* 0x000fea000b800000 */
[----:B-1----:R-:W0:Y:S01]  /*28a0*/  LDC.64 R4, c[0x0][0x380] ;  /* 0x0000e000ff047b82 */ /* 0x002e220000000a00 */
[----:B------:R-:W-:-:S07]  /*28b0*/  IMAD.MOV.U32 R9, RZ, RZ, RZ ;  /* 0x000000ffff097224 */ /* 0x000fce00078e00ff */
.L_x_204:
[C---:B0---4-:R-:W-:Y:S01]  /*28c0*/  IMAD R11, R9.reuse, 0x400, R2 ;  /* 0x00000400090b7824 */ /* 0x051fe200078e0202 */
[----:B------:R-:W-:Y:S01]  /*28d0*/  BSSY.RECONVERGENT B1, `(.L_x_188) ;  /* 0x0000011000017945 */ /* 0x000fe20003800200 */
[C---:B-123--:R-:W-:Y:S02]  /*28e0*/  IMAD R7, R9.reuse, 0x100, R0 ;  /* 0x0000010009077824 */ /* 0x04efe400078e0200 */
[----:B------:R-:W-:Y:S01]  /*28f0*/  VIADD R9, R9, 0x8 ;  /* 0x0000000809097836 */ /* 0x000fe20000000000 */
[----:B---3--:R-:W1:Y:S01]  /*2900*/  LDS R14, [R11+0x200] ;  /* 0x000200000b0e7984 */ /* 0x008e620000000800 */
[----:B0-----:R-:W-:-:S03]  /*2910*/  IMAD.WIDE.U32 R6, R7, 0x8, R4 ;  /* 0x0000000807067825 */ /* 0x001fc600078e0004 */
[----:B------:R-:W0:Y:S04]  /*2920*/  LDS R13, [R11+0x600] ;  /* 0x000600000b0d7984 */ /* 0x000e280000000800 */
[----:B--2---:R2:W3:Y:S04]  /*2930*/  LDS R17, [R11+0xa00] ;  /* 0x000a00000b117984 */ /* 0x0044e80000000800 */
[----:B------:R2:W4:Y:S04]  /*2940*/  LDS R18, [R11+0xe00] ;  /* 0x000e00000b127984 */ /* 0x0005280000000800 */
[----:B------:R2:W2:Y:S04]  /*2950*/  LDS R19, [R11+0x1200] ;  /* 0x001200000b137984 */ /* 0x0004a80000000800 */
[----:B------:R0:W2:Y:S04]  /*2960*/  LDS R16, [R11+0x1600] ;  /* 0x001600000b107984 */ /* 0x0000a80000000800 */
[----:B------:R0:W2:Y:S04]  /*2970*/  LDS R12, [R11+0x1a00] ;  /* 0x001a00000b0c7984 */ /* 0x0000a80000000800 */
[----:B------:R0:W2:Y:S01]  /*2980*/  LDS R10, [R11+0x1e00] ;  /* 0x001e00000b0a7984 */ /* 0x0000a20000000800 */
[----:B-1----:R-:W-:-:S02]  /*2990*/  ISETP.NE.AND P0, PT, R14, RZ, PT ;  /* 0x000000ff0e00720c */ /* 0x002fc40003f05270 */
[----:B0-----:R-:W-:-:S11]  /*29a0*/  ISETP.NE.AND P1, PT, R13, RZ, PT ;  /* 0x000000ff0d00720c */ /* 0x001fd60003f25270 */
[----:B---34-:R-:W-:Y:S05]  /*29b0*/  @!P0 BRA `(.L_x_189) ;  /* 0x0000000000088947 */ /* 0x018fea0003800000 */
[----:B------:R-:W-:-:S05]  /*29c0*/  IMAD.MOV.U32 R15, RZ, RZ, RZ ;  /* 0x000000ffff0f7224 */ /* 0x000fca00078e00ff */
[----:B------:R0:W-:Y:S02]  /*29d0*/  REDG.E.ADD.64.STRONG.GPU desc[UR20][R6.64+0x400], R14 ;  /* 0x0004000e0600798e */ /* 0x0001e4000c12e514 */
.L_x_189:
[----:B------:R-:W-:Y:S05]  /*29e0*/  BSYNC.RECONVERGENT B1 ;  /* 0x0000000000017941 */ /* 0x000fea0003800200 */
.L_x_188:
[----:B------:R-:W-:Y:S04]  /*29f0*/  BSSY.RECONVERGENT B1, `(.L_x_190) ;  /* 0x0000005000017945 */ /* 0x000fe80003800200 */
[----:B------:R-:W-:Y:S05]  /*2a00*/  @!P1 BRA `(.L_x_191) ;  /* 0x00000000000c9947 */ /* 0x000fea0003800000 */
[----:B0-----:R-:W-:Y:S02]  /*2a10*/  IMAD.MOV.U32 R14, RZ, RZ, R13 ;  /* 0x000000ffff0e7224 */ /* 0x001fe400078e000d */
[----:B------:R-:W-:-:S05]  /*2a20*/  IMAD.MOV.U32 R15, RZ, RZ, RZ ;  /* 0x000000ffff0f7224 */ /* 0x000fca00078e00ff */
[----:B------:R1:W-:Y:S02]  /*2a30*/  REDG.E.ADD.64.STRONG.GPU desc[UR20][R6.64+0xc00], R14 ;  /* 0x000c000e0600798e */ /* 0x0003e4000c12e514 */
.L_x_191:
[----:B------:R-:W-:Y:S05]  /*2a40*/  BSYNC.RECONVERGENT B1 ;  /* 0x0000000000017941 */ /* 0x000fea0003800200 */
.L_x_190:
[----:B------:R-:W-:Y:S01]  /*2a50*/  ISETP.NE.AND P6, PT, R17, RZ, PT ;  /* 0x000000ff1100720c */ /* 0x000fe20003fc5270 */
[----:B------:R-:W-:Y:S01]  /*2a60*/  BSSY.RECONVERGENT B1, `(.L_x_192) ;  /* 0x000000b000017945 */ /* 0x000fe20003800200 */
[----:B------:R-:W-:Y:S02]  /*2a70*/  ISETP.NE.AND P0, PT, R9, UR27, PT ;  /* 0x0000001b09007c0c */ /* 0x000fe4000bf05270 */
[----:B------:R-:W-:Y:S02]  /*2a80*/  ISETP.NE.AND P1, PT, R18, RZ, PT ;  /* 0x000000ff1200720c */ /* 0x000fe40003f25270 */
[----:B--2---:R-:W-:Y:S02]  /*2a90*/  ISETP.NE.AND P2, PT, R19, RZ, PT ;  /* 0x000000ff1300720c */ /* 0x004fe40003f45270 */
[----:B------:R-:W-:Y:S02]  /*2aa0*/  ISETP.NE.AND P3, PT, R16, RZ, PT ;  /* 0x000000ff1000720c */ /* 0x000fe40003f65270 */
[----:B------:R-:W-:-:S02]  /*2ab0*/  ISETP.NE.AND P4, PT, R12, RZ, PT ;  /* 0x000000ff0c00720c */ /* 0x000fc40003f85270 */
[----:B------:R-:W-:Y:S01]  /*2ac0*/  ISETP.NE.AND P5, PT, R10, RZ, PT ;  /* 0x000000ff0a00720c */ /* 0x000fe20003fa5270 */
[----:B------:R-:W-:-:S12]  /*2ad0*/  @!P6 BRA `(.L_x_193) ;  /* 0x00000000000ce947 */ /* 0x000fd80003800000 */
[----:B01----:R-:W-:Y:S02]  /*2ae0*/  IMAD.MOV.U32 R14, RZ, RZ, R17 ;  /* 0x000000ffff0e7224 */ /* 0x003fe400078e0011 */
[----:B------:R-:W-:-:S05]  /*2af0*/  IMAD.MOV.U32 R15, RZ, RZ, RZ ;  /* 0x000000ffff0f7224 */ /* 0x000fca00078e00ff */
[----:B------:R2:W-:Y:S02]  /*2b00*/  REDG.E.ADD.64.STRONG.GPU desc[UR20][R6.64+0x1400], R14 ;  /* 0x0014000e0600798e */ /* 0x0005e4000c12e514 */
.L_x_193:
[----:B------:R-:W-:Y:S05]  /*2b10*/  BSYNC.RECONVERGENT B1 ;  /* 0x0000000000017941 */ /* 0x000fea0003800200 */
.L_x_192:
[----:B------:R-:W-:Y:S04]  /*2b20*/  BSSY.RECONVERGENT B1, `(.L_x_194) ;  /* 0x0000005000017945 */ /* 0x000fe80003800200 */
[----:B------:R-:W-:Y:S05]  /*2b30*/  @!P1 BRA `(.L_x_195) ;  /* 0x00000000000c9947 */ /* 0x000fea0003800000 */
[----:B012---:R-:W-:Y:S02]  /*2b40*/  IMAD.MOV.U32 R14, RZ, RZ, R18 ;  /* 0x000000ffff0e7224 */ /* 0x007fe400078e0012 */
[----:B------:R-:W-:-:S05]  /*2b50*/  IMAD.MOV.U32 R15, RZ, RZ, RZ ;  /* 0x000000ffff0f7224 */ /* 0x000fca00078e00ff */
[----:B------:R3:W-:Y:S02]  /*2b60*/  REDG.E.ADD.64.STRONG.GPU desc[UR20][R6.64+0x1c00], R14 ;  /* 0x001c000e0600798e */ /* 0x0007e4000c12e514 */
.L_x_195:
[----:B------:R-:W-:Y:S05]  /*2b70*/  BSYNC.RECONVERGENT B1 ;  /* 0x0000000000017941 */ /* 0x000fea0003800200 */
.L_x_194:
[----:B------:R-:W-:Y:S04]  /*2b80*/  BSSY.RECONVERGENT B1, `(.L_x_196) ;  /* 0x0000005000017945 */ /* 0x000fe80003800200 */
[----:B------:R-:W-:Y:S05]  /*2b90*/  @!P2 BRA `(.L_x_197) ;  /* 0x00000000000ca947 */ /* 0x000fea0003800000 */
[----:B0123--:R-:W-:Y:S02]  /*2ba0*/  IMAD.MOV.U32 R14, RZ, RZ, R19 ;  /* 0x000000ffff0e7224 */ /* 0x00ffe400078e0013 */
[----:B------:R-:W-:-:S05]  /*2bb0*/  IMAD.MOV.U32 R15, RZ, RZ, RZ ;  /* 0x000000ffff0f7224 */ /* 0x000fca00078e00ff */
[----:B------:R4:W-:Y:S02]  /*2bc0*/  REDG.E.ADD.64.STRONG.GPU desc[UR20][R6.64+0x2400], R14 ;  /* 0x0024000e0600798e */ /* 0x0009e4000c12e514 */
.L_x_197:
[----:B------:R-:W-:Y:S05]  /*2bd0*/  BSYNC.RECONVERGENT B1 ;  /* 0x0000000000017941 */ /* 0x000fea0003800200 */
.L_x_196:
[----:B------:R-:W-:Y:S04]  /*2be0*/  BSSY.RECONVERGENT B1, `(.L_x_198) ;  /* 0x0000004000017945 */ /* 0x000fe80003800200 */
[----:B------:R-:W-:Y:S05]  /*2bf0*/  @!P3 BRA `(.L_x_199) ;  /* 0x000000000008b947 */ /* 0x000fea0003800000 */
[----:B------:R-:W-:-:S05]  /*2c00*/  IMAD.MOV.U32 R17, RZ, RZ, RZ ;  /* 0x000000ffff117224 */ /* 0x000fca00078e00ff */
[----:B------:R0:W-:Y:S02]  /*2c10*/  REDG.E.ADD.64.STRONG.GPU desc[UR20][R6.64+0x2c00], R16 ;  /* 0x002c00100600798e */ /* 0x0001e4000c12e514 */
.L_x_199:
[----:B------:R-:W-:Y:S05]  /*2c20*/  BSYNC.RECONVERGENT B1 ;  /* 0x0000000000017941 */ /* 0x000fea0003800200 */
.L_x_198:
[----:B------:R-:W-:Y:S04]  /*2c30*/  BSSY.RECONVERGENT B1, `(.L_x_200) ;  /* 0x0000004000017945 */ /* 0x000fe80003800200 */
[----:B------:R-:W-:Y:S05]  /*2c40*/  @!P4 BRA `(.L_x_201) ;  /* 0x000000000008c947 */ /* 0x000fea0003800000 */
[----:B------:R-:W-:-:S05]  /*2c50*/  IMAD.MOV.U32 R13, RZ, RZ, RZ ;  /* 0x000000ffff0d7224 */ /* 0x000fca00078e00ff */
[----:B------:R0:W-:Y:S02]  /*2c60*/  REDG.E.ADD.64.STRONG.GPU desc[UR20][R6.64+0x3400], R12 ;  /* 0x0034000c0600798e */ /* 0x0001e4000c12e514 */
.L_x_201:
[----:B------:R-:W-:Y:S05]  /*2c70*/  BSYNC.RECONVERGENT B1 ;  /* 0x0000000000017941 */ /* 0x000fea0003800200 */
.L_x_200:
[----:B------:R-:W-:Y:S04]  /*2c80*/  BSSY.RECONVERGENT B1, `(.L_x_202) ;  /* 0x0000004000017945 */ /* 0x000fe80003800200 */
[----:B------:R-:W-:Y:S05]  /*2c90*/  @!P5 BRA `(.L_x_203) ;  /* 0x000000000008d947 */ /* 0x000fea0003800000 */
[----:B------:R-:W-:-:S05]  /*2ca0*/  IMAD.MOV.U32 R11, RZ, RZ, RZ ;  /* 0x000000ffff0b7224 */ /* 0x000fca00078e00ff */
[----:B------:R0:W-:Y:S02]  /*2cb0*/  REDG.E.ADD.64.STRONG.GPU desc[UR20][R6.64+0x3c00], R10 ;  /* 0x003c000a0600798e */ /* 0x0001e4000c12e514 */
.L_x_203:
[----:B------:R-:W-:Y:S05]  /*2cc0*/  BSYNC.RECONVERGENT B1 ;  /* 0x0000000000017941 */ /* 0x000fea0003800200 */
.L_x_202:
[----:B------:R-:W-:Y:S05]  /*2cd0*/  @P0 BRA `(.L_x_204) ;  /* 0xfffffff800f80947 */ /* 0x000fea000383ffff */
[----:B------:R-:W-:-:S07]  /*2ce0*/  IMAD.U32 R5, RZ, RZ, UR27 ;  /* 0x0000001bff057e24 */ /* 0x000fce000f8e00ff */
.L_x_187:
[----:B------:R-:W-:-:S09]  /*2cf0*/  UISETP.NE.AND UP0, UPT, UR24, URZ, UPT ;  /* 0x000000ff1800728c */ /* 0x000fd2000bf05270 */
[----:B------:R-:W-:Y:S05]  /*2d00*/  BRA.U !UP0, `(.L_x_152) ;  /* 0x0000000508647547 */ /* 0x000fea000b800000 */
[----:B------:R-:W-:-:S13]  /*2d10*/  ISETP.GE.U32.AND P0, PT, R8, 0x3, PT ;  /* 0x000000030800780c */ /* 0x000fda0003f06070 */
[----:B------:R-:W-:Y:S05]  /*2d20*/  @!P0 BRA `(.L_x_205) ;  /* 0x0000000000bc8947 */ /* 0x000fea0003800000 */
[----:B01234-:R-:W-:Y:S01]  /*2d30*/  IMAD R7, R5, 0x400, R2 ;  /* 0x0000040005077824 */ /* 0x01ffe200078e0202 */
[----:B------:R-:W-:Y:S04]  /*2d40*/  BSSY.RECONVERGENT B1, `(.L_x_206) ;  /* 0x000000f000017945 */ /* 0x000fe80003800200 */
[----:B------:R-:W0:Y:S04]  /*2d50*/  LDS R10, [R7+0x200] ;  /* 0x00020000070a7984 */ /* 0x000e280000000800 */
[----:B------:R-:W1:Y:S04]  /*2d60*/  LDS R12, [R7+0x600] ;  /* 0x00060000070c7984 */ /* 0x000e680000000800 */
[----:B------:R-:W2:Y:S04]  /*2d70*/  LDS R6, [R7+0xa00] ;  /* 0x000a000007067984 */ /* 0x000ea80000000800 */
[----:B------:R-:W3:Y:S01]  /*2d80*/  LDS R4, [R7+0xe00] ;  /* 0x000e000007047984 */ /* 0x000ee20000000800 */
[----:B0-----:R-:W-:-:S02]  /*2d90*/  ISETP.NE.AND P0, PT, R10, RZ, PT ;  /* 0x000000ff0a00720c */ /* 0x001fc40003f05270 */
[----:B-1----:R-:W-:Y:S02]  /*2da0*/  ISETP.NE.AND P1, PT, R12, RZ, PT ;  /* 0x000000ff0c00720c */ /* 0x002fe40003f25270 */
[----:B--2---:R-:W-:Y:S02]  /*2db0*/  ISETP.NE.AND P2, PT, R6, RZ, PT ;  /* 0x000000ff0600720c */ /* 0x004fe40003f45270 */
[----:B---3--:R-:W-:-:S07]  /*2dc0*/  ISETP.NE.AND P3, PT, R4, RZ, PT ;  /* 0x000000ff0400720c */ /* 0x008fce0003f65270 */
[----:B------:R-:W-:Y:S06]  /*2dd0*/  @!P0 BRA `(.L_x_207) ;  /* 0x0000000000148947 */ /* 0x000fec0003800000 */
[----:B------:R-:W0:Y:S01]  /*2de0*/  LDC.64 R8, c[0x0][0x380] ;  /* 0x0000e000ff087b82 */ /* 0x000e220000000a00 */
[----:B------:R-:W-:Y:S02]  /*2df0*/  IMAD R7, R5, 0x100, R0 ;  /* 0x0000010005077824 */ /* 0x000fe400078e0200 */
[----:B------:R-:W-:Y:S02]  /*2e00*/  IMAD.MOV.U32 R11, RZ, RZ, RZ ;  /* 0x000000ffff0b7224 */ /* 0x000fe400078e00ff */
[----:B0-----:R-:W-:-:S05]  /*2e10*/  IMAD.WIDE.U32 R8, R7, 0x8, R8 ;  /* 0x0000000807087825 */ /* 0x001fca00078e0008 */
[----:B------:R0:W-:Y:S02]  /*2e20*/  REDG.E.ADD.64.STRONG.GPU desc[UR20][R8.64+0x400], R10 ;  /* 0x0004000a0800798e */ /* 0x0001e4000c12e514 */
.L_x_207:
[----:B------:R-:W-:Y:S05]  /*2e30*/  BSYNC.RECONVERGENT B1 ;  /* 0x0000000000017941 */ /* 0x000fea0003800200 */
.L_x_206:
        /* <DEDUP_REMOVED lines=9> */
.L_x_209:
[----:B------:R-:W-:Y:S05]  /*2ed0*/  BSYNC.RECONVERGENT B1 ;  /* 0x0000000000017941 */ /* 0x000fea0003800200 */
.L_x_208:
        /* <DEDUP_REMOVED lines=8> */
.L_x_211:
[----:B------:R-:W-:Y:S05]  /*2f60*/  BSYNC.RECONVERGENT B1 ;  /* 0x0000000000017941 */ /* 0x000fea0003800200 */
.L_x_210:
[----:B------:R-:W-:Y:S04]  /*2f70*/  BSSY.RECONVERGENT B1, `(.L_x_212) ;  /* 0x0000009000017945 */ /* 0x000fe80003800200 */
[----:B------:R-:W-:Y:S05]  /*2f80*/  @!P3 BRA `(.L_x_213) ;  /* 0x00000000001cb947 */ /* 0x000fea0003800000 */
[----:B--2---:R-:W2:Y:S01]  /*2f90*/  LDC.64 R6, c[0x0][0x380] ;  /* 0x0000e000ff067b82 */ /* 0x004ea20000000a00 */
[----:B01----:R-:W-:Y:S02]  /*2fa0*/  IMAD R9, R5, 0x100, R0 ;  /* 0x0000010005097824 */ /* 0x003fe400078e0200 */
[----:B------:R-:W-:Y:S02]  /*2fb0*/  IMAD.MOV.U32 R8, RZ, RZ, R4 ;  /* 0x000000ffff087224 */ /* 0x000fe400078e0004 */
[----:B------:R-:W-:-:S04]  /*2fc0*/  VIADD R9, R9, 0x300 ;  /* 0x0000030009097836 */ /* 0x000fc80000000000 */
[----:B--2---:R-:W-:-:S04]  /*2fd0*/  IMAD.WIDE.U32 R6, R9, 0x8, R6 ;  /* 0x0000000809067825 */ /* 0x004fc800078e0006 */
[----:B------:R-:W-:-:S05]  /*2fe0*/  IMAD.MOV.U32 R9, RZ, RZ, RZ ;  /* 0x000000ffff097224 */ /* 0x000fca00078e00ff */
[----:B------:R3:W-:Y:S02]  /*2ff0*/  REDG.E.ADD.64.STRONG.GPU desc[UR20][R6.64+0x400], R8 ;  /* 0x000400080600798e */ /* 0x0007e4000c12e514 */
.L_x_213:
[----:B------:R-:W-:Y:S05]  /*3000*/  BSYNC.RECONVERGENT B1 ;  /* 0x0000000000017941 */ /* 0x000fea0003800200 */
.L_x_212:
[----:B------:R-:W-:-:S07]  /*3010*/  VIADD R5, R5, 0x4 ;  /* 0x0000000405057836 */ /* 0x000fce0000000000 */
.L_x_205:
[----:B------:R-:W-:-:S09]  /*3020*/  UISETP.NE.AND UP0, UPT, UR25, URZ, UPT ;  /* 0x000000ff1900728c */ /* 0x000fd2000bf05270 */
[----:B------:R-:W-:Y:S05]  /*3030*/  BRA.U !UP0, `(.L_x_152) ;  /* 0x0000000108987547 */ /* 0x000fea000b800000 */
[----:B------:R-:W-:-:S13]  /*3040*/  ISETP.NE.AND P0, PT, R3, RZ, PT ;  /* 0x000000ff0300720c */ /* 0x000fda0003f05270 */
[----:B------:R-:W-:Y:S05]  /*3050*/  @!P0 BRA `(.L_x_214) ;  /* 0x0000000000648947 */ /* 0x000fea0003800000 */
[----:B01234-:R-:W-:Y:S01]  /*3060*/  IMAD R6, R5, 0x400, R2 ;  /* 0x0000040005067824 */ /* 0x01ffe200078e0202 */
[----:B------:R-:W-:Y:S04]  /*3070*/  BSSY.RECONVERGENT B1, `(.L_x_215) ;  /* 0x000000c000017945 */ /* 0x000fe80003800200 */
[----:B------:R-:W0:Y:S04]  /*3080*/  LDS R3, [R6+0x200] ;  /* 0x0002000006037984 */ /* 0x000e280000000800 */
        /* <DEDUP_REMOVED lines=10> */
.L_x_216:
[----:B------:R-:W-:Y:S05]  /*3130*/  BSYNC.RECONVERGENT B1 ;  /* 0x0000000000017941 */ /* 0x000fea0003800200 */
.L_x_215:
        /* <DEDUP_REMOVED lines=9> */
.L_x_218:
[----:B------:R-:W-:Y:S05]  /*31d0*/  BSYNC.RECONVERGENT B1 ;  /* 0x0000000000017941 */ /* 0x000fea0003800200 */
.L_x_217:
[----:B------:R-:W-:-:S07]  /*31e0*/  VIADD R5, R5, 0x2 ;  /* 0x0000000205057836 */ /* 0x000fce0000000000 */
.L_x_214:
[----:B------:R-:W-:-:S09]  /*31f0*/  UISETP.NE.AND UP0, UPT, UR9, URZ, UPT ;  /* 0x000000ff0900728c */ /* 0x000fd2000bf05270 */
[----:B------:R-:W-:Y:S05]  /*3200*/  BRA.U !UP0, `(.L_x_152) ;  /* 0x0000000108247547 */ /* 0x000fea000b800000 */
[----:B------:R-:W-:-:S05]  /*3210*/  IMAD R2, R5, 0x400, R2 ;  /* 0x0000040005027824 */ /* 0x000fca00078e0202 */
[----:B-1----:R-:W1:Y:S02]  /*3220*/  LDS R4, [R2+0x200] ;  /* 0x0002000002047984 */ /* 0x002e640000000800 */
[----:B-1----:R-:W-:-:S13]  /*3230*/  ISETP.NE.AND P0, PT, R4, RZ, PT ;  /* 0x000000ff0400720c */ /* 0x002fda0003f05270 */
[----:B------:R-:W-:Y:S05]  /*3240*/  @!P0 BRA `(.L_x_152) ;  /* 0x0000000000148947 */ /* 0x000fea0003800000 */
[----:B------:R-:W1:Y:S01]  /*3250*/  LDC.64 R2, c[0x0][0x380] ;  /* 0x0000e000ff027b82 */ /* 0x000e620000000a00 */
[----:B------:R-:W-:-:S04]  /*3260*/  IMAD R5, R5, 0x100, R0 ;  /* 0x0000010005057824 */ /* 0x000fc800078e0200 */
[----:B-1----:R-:W-:-:S04]  /*3270*/  IMAD.WIDE.U32 R2, R5, 0x8, R2 ;  /* 0x0000000805027825 */ /* 0x002fc800078e0002 */
[----:B------:R-:W-:-:S05]  /*3280*/  IMAD.MOV.U32 R5, RZ, RZ, RZ ;  /* 0x000000ffff057224 */ /* 0x000fca00078e00ff */
[----:B------:R1:W-:Y:S02]  /*3290*/  REDG.E.ADD.64.STRONG.GPU desc[UR20][R2.64+0x400], R4 ;  /* 0x000400040200798e */ /* 0x0003e4000c12e514 */
.L_x_152:
[----:B------:R-:W-:Y:S05]  /*32a0*/  BSYNC.RECONVERGENT B0 ;  /* 0x0000000000007941 */ /* 0x000fea0003800200 */
.L_x_151:
[----:B------:R-:W-:Y:S01]  /*32b0*/  BAR.SYNC.DEFER_BLOCKING 0x0 ;  /* 0x0000000000007b1d */ /* 0x000fe20000010000 */
[----:B------:R-:W-:-:S04]  /*32c0*/  UIADD3 UR6, UP0, UPT, UR6, 0x1, URZ ;  /* 0x0000000106067890 */ /* 0x000fc8000ff1e0ff */
[----:B------:R-:W-:Y:S02]  /*32d0*/  UIADD3.X UR7, UPT, UPT, URZ, UR7, URZ, UP0, !UPT ;  /* 0x00000007ff077290 */ /* 0x000fe400087fe4ff */
[----:B------:R-:W-:-:S04]  /*32e0*/  UISETP.NE.U32.AND UP0, UPT, UR6, UR11, UPT ;  /* 0x0000000b0600728c */ /* 0x000fc8000bf05070 */
[----:B------:R-:W-:-:S09]  /*32f0*/  UISETP.NE.AND.EX UP0, UPT, UR7, UR12, UPT, UP0 ;  /* 0x0000000c0700728c */ /* 0x000fd2000bf05300 */
[----:B------:R-:W-:Y:S05]  /*3300*/  BRA.U UP0, `(.L_x_219) ;  /* 0xffffffcd00d47547 */ /* 0x000fea000b83ffff */
[----:B------:R-:W-:Y:S05]  /*3310*/  EXIT ;  /* 0x000000000000794d */ /* 0x000fea0003800000 */
.L_x_220:
        /* <DEDUP_REMOVED lines=14> */
.L_x_519:


//--------------------- .text._ZN3cub18CUB_300001_SM_10006detail10radix_sort31DeviceRadixSortSingleTileKernelINS1_5radix10policy_hubIffyE10Policy1000ELNS0_9SortOrderE0EffyNS1_21identity_decomposer_tEEEvPKT1_PSA_PKT2_PSE_T3_iiT4_ --------------------------
	.section	.text._ZN3cub18CUB_300001_SM_10006detail10radix_sort31DeviceRadixSortSingleTileKernelINS1_5radix10policy_hubIffyE10Policy1000ELNS0_9SortOrderE0EffyNS1_21identity_decomposer_tEEEvPKT1_PSA_PKT2_PSE_T3_iiT4_,"ax",@progbits
	.align	128
        .global         _ZN3cub18CUB_300001_SM_10006detail10radix_sort31DeviceRadixSortSingleTileKernelINS1_5radix10policy_hubIffyE10Policy1000ELNS0_9SortOrderE0EffyNS1_21identity_decomposer_tEEEvPKT1_PSA_PKT2_PSE_T3_iiT4_
        .type           _ZN3cub18CUB_300001_SM_10006detail10radix_sort31DeviceRadixSortSingleTileKernelINS1_5radix10policy_hubIffyE10Policy1000ELNS0_9SortOrderE0EffyNS1_21identity_decomposer_tEEEvPKT1_PSA_PKT2_PSE_T3_iiT4_,@function
        .size           _ZN3cub18CUB_300001_SM_10006detail10radix_sort31DeviceRadixSortSingleTileKernelINS1_5radix10policy_hubIffyE10Policy1000ELNS0_9SortOrderE0EffyNS1_21identity_decomposer_tEEEvPKT1_PSA_PKT2_PSE_T3_iiT4_,(.L_x_520 - _ZN3cub18CUB_300001_SM_10006detail10radix_sort31DeviceRadixSortSingleTileKernelINS1_5radix10policy_hubIffyE10Policy1000ELNS0_9SortOrderE0EffyNS1_21identity_decomposer_tEEEvPKT1_PSA_PKT2_PSE_T3_iiT4_)
        .other          _ZN3cub18CUB_300001_SM_10006detail10radix_sort31DeviceRadixSortSingleTileKernelINS1_5radix10policy_hubIffyE10Policy1000ELNS0_9SortOrderE0EffyNS1_21identity_decomposer_tEEEvPKT1_PSA_PKT2_PSE_T3_iiT4_,@"STO_CUDA_ENTRY STV_DEFAULT"
_ZN3cub18CUB_300001_SM_10006detail10radix_sort31DeviceRadixSortSingleTileKernelINS1_5radix10policy_hubIffyE10Policy1000ELNS0_9SortOrderE0EffyNS1_21identity_decomposer_tEEEvPKT1_PSA_PKT2_PSE_T3_iiT4_:
.text._ZN3cub18CUB_300001_SM_10006detail10radix_sort31DeviceRadixSortSingleTileKernelINS1_5radix10policy_hubIffyE10Policy1000ELNS0_9SortOrderE0EffyNS1_21identity_decomposer_tEEEvPKT1_PSA_PKT2_PSE_T3_iiT4_:
[----:B------:R-:W-:Y:S01]  /*0000*/  LDC R1, c[0x0][0x37c] ;  /* 0x0000df00ff017b82 */ /* 0x000fe20000000800 */
[----:B------:R-:W0:Y:S01]  /*0010*/  S2R R0, SR_TID.X ;  /* 0x0000000000007919 */ /* 0x000e220000002100 */
[----:B------:R-:W1:Y:S01]  /*0020*/  LDCU UR4, c[0x0][0x3a0] ;  /* 0x00007400ff0477ac */ /* 0x000e620008000800 */
[----:B------:R-:W-:Y:S02]  /*0030*/  IMAD.MOV.U32 R35, RZ, RZ, 0x7fffffff ;  /* 0x7fffffffff237424 */ /* 0x000fe400078e00ff */
[----:B------:R-:W-:Y:S01]  /*0040*/  IMAD.MOV.U32 R36, RZ, RZ, 0x7fffffff ;  /* 0x7fffffffff247424 */ /* 0x000fe200078e00ff */
[----:B------:R-:W2:Y:S01]  /*0050*/  LDCU.64 UR8, c[0x0][0x358] ;  /* 0x00006b00ff0877ac */ /* 0x000ea20008000a00 */
[----:B------:R-:W-:Y:S02]  /*0060*/  IMAD.MOV.U32 R37, RZ, RZ, 0x7fffffff ;  /* 0x7fffffffff257424 */ /* 0x000fe400078e00ff */
[----:B------:R-:W-:Y:S02]  /*0070*/  IMAD.MOV.U32 R38, RZ, RZ, 0x7fffffff ;  /* 0x7fffffffff267424 */ /* 0x000fe400078e00ff */
[----:B------:R-:W-:-:S02]  /*0080*/  IMAD.MOV.U32 R39, RZ, RZ, 0x7fffffff ;  /* 0x7fffffffff277424 */ /* 0x000fc400078e00ff */
[----:B------:R-:W-:Y:S02]  /*0090*/  IMAD.MOV.U32 R29, RZ, RZ, 0x7fffffff ;  /* 0x7fffffffff1d7424 */ /* 0x000fe400078e00ff */
[----:B------:R-:W-:Y:S02]  /*00a0*/  IMAD.MOV.U32 R30, RZ, RZ, 0x7fffffff ;  /* 0x7fffffffff1e7424 */ /* 0x000fe400078e00ff */
[----:B------:R-:W-:Y:S02]  /*00b0*/  IMAD.MOV.U32 R31, RZ, RZ, 0x7fffffff ;  /* 0x7fffffffff1f7424 */ /* 0x000fe400078e00ff */
        /* <DEDUP_REMOVED lines=10> */
[----:B------:R-:W-:Y:S01]  /*0160*/  IMAD.MOV.U32 R49, RZ, RZ, 0x7fffffff ;  /* 0x7fffffffff317424 */ /* 0x000fe200078e00ff */
[----:B------:R-:W3:Y:S01]  /*0170*/  S2UR UR6, SR_CgaCtaId ;  /* 0x00000000000679c3 */ /* 0x000ee20000008800 */
[----:B0-----:R-:W-:Y:S01]  /*0180*/  IMAD R9, R0, 0x13, RZ ;  /* 0x0000001300097824 */ /* 0x001fe200078e02ff */
[----:B------:R-:W0:Y:S03]  /*0190*/  LDCU UR10, c[0x0][0x3ac] ;  /* 0x00007580ff0a77ac */ /* 0x000e260008000800 */
[C---:B------:R-:W-:Y:S01]  /*01a0*/  VIADD R4, R9.reuse, 0x1 ;  /* 0x0000000109047836 */ /* 0x040fe20000000000 */
[C---:B-1----:R-:W-:Y:S01]  /*01b0*/  ISETP.GE.AND P6, PT, R9.reuse, UR4, PT ;  /* 0x0000000409007c0c */ /* 0x042fe2000bfc6270 */
[----:B------:R-:W-:-:S02]  /*01c0*/  VIADD R5, R9, 0x2 ;  /* 0x0000000209057836 */ /* 0x000fc40000000000 */
[C---:B------:R-:W-:Y:S01]  /*01d0*/  VIADD R7, R9.reuse, 0x6 ;  /* 0x0000000609077836 */ /* 0x040fe20000000000 */
[----:B------:R-:W-:Y:S01]  /*01e0*/  ISETP.GE.AND P5, PT, R4, UR4, PT ;  /* 0x0000000404007c0c */ /* 0x000fe2000bfa6270 */
[----:B------:R-:W-:Y:S01]  /*01f0*/  VIADD R4, R9, 0x4 ;  /* 0x0000000409047836 */ /* 0x000fe20000000000 */
[----:B------:R-:W-:Y:S01]  /*0200*/  ISETP.GE.AND P4, PT, R5, UR4, PT ;  /* 0x0000000405007c0c */ /* 0x000fe2000bf86270 */
[----:B------:R-:W-:Y:S01]  /*0210*/  VIADD R5, R9, 0x5 ;  /* 0x0000000509057836 */ /* 0x000fe20000000000 */
[----:B------:R-:W-:Y:S01]  /*0220*/  ISETP.GE.AND P0, PT, R7, UR4, PT ;  /* 0x0000000407007c0c */ /* 0x000fe2000bf06270 */
[C---:B------:R-:W-:Y:S01]  /*0230*/  VIADD R51, R9.reuse, 0x7 ;  /* 0x0000000709337836 */ /* 0x040fe20000000000 */
[----:B------:R-:W-:Y:S01]  /*0240*/  ISETP.GE.AND P2, PT, R4, UR4, PT ;  /* 0x0000000404007c0c */ /* 0x000fe2000bf46270 */
[----:B------:R-:W-:Y:S01]  /*0250*/  VIADD R52, R9, 0x8 ;  /* 0x0000000809347836 */ /* 0x000fe20000000000 */
[----:B------:R-:W-:Y:S01]  /*0260*/  ISETP.GE.AND P1, PT, R5, UR4, PT ;  /* 0x0000000405007c0c */ /* 0x000fe2000bf26270 */
[C---:B------:R-:W-:Y:S01]  /*0270*/  VIADD R53, R9.reuse, 0x9 ;  /* 0x0000000909357836 */ /* 0x040fe20000000000 */
[----:B------:R-:W1:Y:S01]  /*0280*/  LDC.64 R4, c[0x0][0x380] ;  /* 0x0000e000ff047b82 */ /* 0x000e620000000a00 */
[----:B------:R-:W-:Y:S01]  /*0290*/  P2R R50, PR, RZ, 0x1 ;  /* 0x00000001ff327803 */ /* 0x000fe20000000000 */
[C---:B------:R-:W-:Y:S01]  /*02a0*/  VIADD R54, R9.reuse, 0xa ;  /* 0x0000000a09367836 */ /* 0x040fe20000000000 */
[----:B------:R-:W-:Y:S01]  /*02b0*/  P2R R45, PR, RZ, 0x4 ;  /* 0x00000004ff2d7803 */ /* 0x000fe20000000000 */
[C---:B------:R-:W-:Y:S01]  /*02c0*/  VIADD R6, R9.reuse, 0x3 ;  /* 0x0000000309067836 */ /* 0x040fe20000000000 */
[----:B------:R-:W-:Y:S01]  /*02d0*/  P2R R47, PR, RZ, 0x2 ;  /* 0x00000002ff2f7803 */ /* 0x000fe20000000000 */
[C---:B------:R-:W-:Y:S01]  /*02e0*/  VIADD R55, R9.reuse, 0xb ;  /* 0x0000000b09377836 */ /* 0x040fe20000000000 */
[----:B------:R-:W-:Y:S01]  /*02f0*/  P2R R8, PR, RZ, 0x20 ;  /* 0x00000020ff087803 */ /* 0x000fe20000000000 */
[C---:B------:R-:W-:Y:S01]  /*0300*/  VIADD R56, R9.reuse, 0xc ;  /* 0x0000000c09387836 */ /* 0x040fe20000000000 */
[----:B------:R-:W-:Y:S01]  /*0310*/  ISETP.GE.AND P3, PT, R6, UR4, PT ;  /* 0x0000000406007c0c */ /* 0x000fe2000bf66270 */
[C---:B------:R-:W-:Y:S01]  /*0320*/  VIADD R57, R9.reuse, 0xd ;  /* 0x0000000d09397836 */ /* 0x040fe20000000000 */
[----:B------:R-:W-:Y:S01]  /*0330*/  P2R R10, PR, RZ, 0x10 ;  /* 0x00000010ff0a7803 */ /* 0x000fe20000000000 */
[C---:B------:R-:W-:Y:S01]  /*0340*/  VIADD R58, R9.reuse, 0xe ;  /* 0x0000000e093a7836 */ /* 0x040fe20000000000 */
[----:B------:R-:W-:Y:S01]  /*0350*/  P2R R11, PR, RZ, 0x8 ;  /* 0x00000008ff0b7803 */ /* 0x000fe20000000000 */
[C---:B------:R-:W-:Y:S01]  /*0360*/  VIADD R59, R9.reuse, 0xf ;  /* 0x0000000f093b7836 */ /* 0x040fe20000000000 */
[----:B------:R-:W4:Y:S01]  /*0370*/  LDC.64 R6, c[0x0][0x390] ;  /* 0x0000e400ff067b82 */ /* 0x000f220000000a00 */
[----:B------:R-:W-:-:S02]  /*0380*/  VIADD R60, R9, 0x10 ;  /* 0x00000010093c7836 */ /* 0x000fc40000000000 */
[C---:B------:R-:W-:Y:S02]  /*0390*/  VIADD R61, R9.reuse, 0x11 ;  /* 0x00000011093d7836 */ /* 0x040fe40000000000 */
[C---:B------:R-:W-:Y:S02]  /*03a0*/  VIADD R62, R9.reuse, 0x12 ;  /* 0x00000012093e7836 */ /* 0x040fe40000000000 */
[----:B-1----:R-:W-:-:S05]  /*03b0*/  IMAD.WIDE.U32 R4, R9, 0x4, R4 ;  /* 0x0000000409047825 */ /* 0x002fca00078e0004 */
[----:B--2---:R-:W2:Y:S01]  /*03c0*/  @!P0 LDG.E R35, desc[UR8][R4.64+0x18] ;  /* 0x0000180804238981 */ /* 0x004ea2000c1e1900 */
[----:B------:R-:W-:-:S03]  /*03d0*/  ISETP.GE.AND P0, PT, R51, UR4, PT ;  /* 0x0000000433007c0c */ /* 0x000fc6000bf06270 */
[----:B------:R-:W3:Y:S01]  /*03e0*/  @!P6 LDG.E R29, desc[UR8][R4.64] ;  /* 0x00000008041de981 */ /* 0x000ee2000c1e1900 */
[----:B------:R-:W-:-:S03]  /*03f0*/  P2R R51, PR, RZ, 0x1 ;  /* 0x00000001ff337803 */ /* 0x000fc60000000000 */
[----:B------:R-:W2:Y:S01]  /*0400*/  @!P5 LDG.E R30, desc[UR8][R4.64+0x4] ;  /* 0x00000408041ed981 */ /* 0x000ea2000c1e1900 */
[----:B----4-:R-:W-:-:S03]  /*0410*/  IMAD.WIDE.U32 R6, R9, 0x4, R6 ;  /* 0x0000000409067825 */ /* 0x010fc600078e0006 */
[----:B------:R-:W4:Y:S04]  /*0420*/  @!P4 LDG.E R31, desc[UR8][R4.64+0x8] ;  /* 0x00000808041fc981 */ /* 0x000f28000c1e1900 */
[----:B------:R-:W4:Y:S01]  /*0430*/  @!P0 LDG.E R36, desc[UR8][R4.64+0x1c] ;  /* 0x00001c0804248981 */ /* 0x000f22000c1e1900 */
[----:B------:R-:W-:-:S03]  /*0440*/  ISETP.GE.AND P0, PT, R52, UR4, PT ;  /* 0x0000000434007c0c */ /* 0x000fc6000bf06270 */
[----:B------:R-:W4:Y:S01]  /*0450*/  @!P3 LDG.E R32, desc[UR8][R4.64+0xc] ;  /* 0x00000c080420b981 */ /* 0x000f22000c1e1900 */
[----:B------:R-:W-:-:S03]  /*0460*/  P2R R52, PR, RZ, 0x1 ;  /* 0x00000001ff347803 */ /* 0x000fc60000000000 */
[----:B------:R-:W4:Y:S04]  /*0470*/  @!P2 LDG.E R33, desc[UR8][R4.64+0x10] ;  /* 0x000010080421a981 */ /* 0x000f28000c1e1900 */
[----:B------:R-:W4:Y:S04]  /*0480*/  @!P1 LDG.E R34, desc[UR8][R4.64+0x14] ;  /* 0x0000140804229981 */ /* 0x000f28000c1e1900 */
[----:B------:R-:W4:Y:S01]  /*0490*/  @!P0 LDG.E R37, desc[UR8][R4.64+0x20] ;  /* 0x0000200804258981 */ /* 0x000f22000c1e1900 */
[----:B------:R-:W-:-:S04]  /*04a0*/  ISETP.GE.AND P0, PT, R53, UR4, PT ;  /* 0x0000000435007c0c */ /* 0x000fc8000bf06270 */
[----:B------:R-:W-:-:S09]  /*04b0*/  P2R R53, PR, RZ, 0x1 ;  /* 0x00000001ff357803 */ /* 0x000fd20000000000 */
[----:B------:R-:W4:Y:S01]  /*04c0*/  @!P0 LDG.E R38, desc[UR8][R4.64+0x24] ;  /* 0x0000240804268981 */ /* 0x000f22000c1e1900 */
[----:B------:R-:W-:-:S04]  /*04d0*/  ISETP.GE.AND P0, PT, R54, UR4, PT ;  /* 0x0000000436007c0c */ /* 0x000fc8000bf06270 */
[----:B------:R-:W-:-:S09]  /*04e0*/  P2R R54, PR, RZ, 0x1 ;  /* 0x00000001ff367803 */ /* 0x000fd20000000000 */
[----:B------:R-:W4:Y:S01]  /*04f0*/  @!P0 LDG.E R39, desc[UR8][R4.64+0x28] ;  /* 0x0000280804278981 */ /* 0x000f22000c1e1900 */
[----:B------:R-:W-:Y:S02]  /*0500*/  ISETP.GE.AND P0, PT, R55, UR4, PT ;  /* 0x0000000437007c0c */ /* 0x000fe4000bf06270 */
[----:B------:R-:W-:Y:S02]  /*0510*/  ISETP.GE.AND P1, PT, R57, UR4, PT ;  /* 0x0000000439007c0c */ /* 0x000fe4000bf26270 */
[----:B------:R-:W-:Y:S02]  /*0520*/  P2R R55, PR, RZ, 0x1 ;  /* 0x00000001ff377803 */ /* 0x000fe40000000000 */
[----:B------:R-:W-:Y:S02]  /*0530*/  ISETP.GE.AND P2, PT, R58, UR4, PT ;  /* 0x000000043a007c0c */ /* 0x000fe4000bf46270 */
[----:B------:R-:W-:-:S05]  /*0540*/  ISETP.GE.AND P3, PT, R59, UR4, PT ;  /* 0x000000043b007c0c */ /* 0x000fca000bf66270 */
[----:B------:R-:W4:Y:S01]  /*0550*/  @!P0 LDG.E R40, desc[UR8][R4.64+0x2c] ;  /* 0x00002c0804288981 */ /* 0x000f22000c1e1900 */
[----:B------:R-:W-:Y:S02]  /*0560*/  ISETP.GE.AND P0, PT, R56, UR4, PT ;  /* 0x0000000438007c0c */ /* 0x000fe4000bf06270 */
[----:B------:R-:W-:Y:S01]  /*0570*/  ISETP.GE.AND P4, PT, R60, UR4, PT ;  /* 0x000000043c007c0c */ /* 0x000fe2000bf86270 */
[----:B------:R-:W4:Y:S01]  /*0580*/  @!P1 LDG.E R42, desc[UR8][R4.64+0x34] ;  /* 0x00003408042a9981 */ /* 0x000f22000c1e1900 */
[----:B------:R-:W-:Y:S02]  /*0590*/  ISETP.GE.AND P5, PT, R61, UR4, PT ;  /* 0x000000043d007c0c */ /* 0x000fe4000bfa6270 */
[----:B------:R-:W-:Y:S01]  /*05a0*/  ISETP.GE.AND P6, PT, R62, UR4, PT ;  /* 0x000000043e007c0c */ /* 0x000fe2000bfc6270 */
[----:B------:R-:W4:Y:S04]  /*05b0*/  @!P2 LDG.E R43, desc[UR8][R4.64+0x38] ;  /* 0x00003808042ba981 */ /* 0x000f28000c1e1900 */
[----:B------:R-:W4:Y:S04]  /*05c0*/  @!P3 LDG.E R44, desc[UR8][R4.64+0x3c] ;  /* 0x00003c08042cb981 */ /* 0x000f28000c1e1900 */
[----:B------:R-:W4:Y:S04]  /*05d0*/  @!P0 LDG.E R41, desc[UR8][R4.64+0x30] ;  /* 0x0000300804298981 */ /* 0x000f28000c1e1900 */
[----:B------:R-:W4:Y:S04]  /*05e0*/  @!P4 LDG.E R46, desc[UR8][R4.64+0x40] ;  /* 0x00004008042ec981 */ /* 0x000f28000c1e1900 */
[----:B------:R-:W4:Y:S04]  /*05f0*/  @!P5 LDG.E R48, desc[UR8][R4.64+0x44] ;  /* 0x000044080430d981 */ /* 0x000f28000c1e1900 */
[----:B------:R1:W4:Y:S01]  /*0600*/  @!P6 LDG.E R49, desc[UR8][R4.64+0x48] ;  /* 0x000048080431e981 */ /* 0x000322000c1e1900 */
[----:B------:R-:W-:Y:S01]  /*0610*/  P2R R56, PR, RZ, 0x1 ;  /* 0x00000001ff387803 */ /* 0x000fe20000000000 */
[----:B------:R-:W-:Y:S01]  /*0620*/  BAR.SYNC.DEFER_BLOCKING 0x0 ;  /* 0x0000000000007b1d */ /* 0x000fe20000010000 */
[----:B------:R-:W-:-:S04]  /*0630*/  ISETP.NE.AND P0, PT, R55, RZ, PT ;  /* 0x000000ff3700720c */ /* 0x000fc80003f05270 */
[----:B------:R-:W-:Y:S02]  /*0640*/  P2R R55, PR, RZ, 0x1 ;  /* 0x00000001ff377803 */ /* 0x000fe40000000000 */
[----:B------:R-:W-:-:S04]  /*0650*/  ISETP.NE.AND P0, PT, R54, RZ, PT ;  /* 0x000000ff3600720c */ /* 0x000fc80003f05270 */
[----:B------:R-:W-:Y:S02]  /*0660*/  P2R R54, PR, RZ, 0x1 ;  /* 0x00000001ff367803 */ /* 0x000fe40000000000 */
[----:B------:R-:W-:-:S04]  /*0670*/  ISETP.NE.AND P0, PT, R53, RZ, PT ;  /* 0x000000ff3500720c */ /* 0x000fc80003f05270 */
[----:B------:R-:W-:Y:S02]  /*0680*/  P2R R53, PR, RZ, 0x1 ;  /* 0x00000001ff357803 */ /* 0x000fe40000000000 */
[----:B------:R-:W-:-:S04]  /*0690*/  ISETP.NE.AND P0, PT, R52, RZ, PT ;  /* 0x000000ff3400720c */ /* 0x000fc80003f05270 */
[----:B------:R-:W-:Y:S01]  /*06a0*/  P2R R52, PR, RZ, 0x1 ;  /* 0x00000001ff347803 */ /* 0x000fe20000000000 */
[----:B------:R-:W5:Y:S01]  /*06b0*/  @!P1 LDG.E R23, desc[UR8][R6.64+0x34] ;  /* 0x0000340806179981 */ /* 0x000f62000c1e1900 */
[----:B------:R-:W-:-:S03]  /*06c0*/  ISETP.NE.AND P0, PT, R51, RZ, PT ;  /* 0x000000ff3300720c */ /* 0x000fc60003f05270 */
[----:B------:R-:W5:Y:S01]  /*06d0*/  @!P2 LDG.E R24, desc[UR8][R6.64+0x38] ;  /* 0x000038080618a981 */ /* 0x000f62000c1e1900 */
[----:B------:R-:W-:Y:S02]  /*06e0*/  P2R R51, PR, RZ, 0x1 ;  /* 0x00000001ff337803 */ /* 0x000fe40000000000 */
[----:B------:R-:W-:Y:S01]  /*06f0*/  ISETP.NE.AND P0, PT, R50, RZ, PT ;  /* 0x000000ff3200720c */ /* 0x000fe20003f05270 */
[----:B------:R-:W5:Y:S03]  /*0700*/  @!P3 LDG.E R25, desc[UR8][R6.64+0x3c] ;  /* 0x00003c080619b981 */ /* 0x000f66000c1e1900 */
[----:B------:R-:W-:Y:S01]  /*0710*/  P2R R50, PR, RZ, 0x1 ;  /* 0x00000001ff327803 */ /* 0x000fe20000000000 */
[----:B------:R-:W5:Y:S01]  /*0720*/  @!P4 LDG.E R26, desc[UR8][R6.64+0x40] ;  /* 0x00004008061ac981 */ /* 0x000f62000c1e1900 */
[----:B------:R-:W-:-:S03]  /*0730*/  ISETP.NE.AND P0, PT, R47, RZ, PT ;  /* 0x000000ff2f00720c */ /* 0x000fc60003f05270 */
[----:B------:R-:W5:Y:S01]  /*0740*/  @!P5 LDG.E R27, desc[UR8][R6.64+0x44] ;  /* 0x00004408061bd981 */ /* 0x000f62000c1e1900 */
[----:B------:R-:W-:Y:S02]  /*0750*/  P2R R47, PR, RZ, 0x1 ;  /* 0x00000001ff2f7803 */ /* 0x000fe40000000000 */
[----:B------:R-:W-:Y:S01]  /*0760*/  ISETP.NE.AND P0, PT, R45, RZ, PT ;  /* 0x000000ff2d00720c */ /* 0x000fe20003f05270 */
[----:B------:R-:W5:Y:S03]  /*0770*/  @!P6 LDG.E R28, desc[UR8][R6.64+0x48] ;  /* 0x00004808061ce981 */ /* 0x000f66000c1e1900 */
[----:B------:R-:W-:Y:S02]  /*0780*/  P2R R45, PR, RZ, 0x1 ;  /* 0x00000001ff2d7803 */ /* 0x000fe40000000000 */
[----:B------:R-:W-:-:S04]  /*0790*/  ISETP.NE.AND P0, PT, R11, RZ, PT ;  /* 0x000000ff0b00720c */ /* 0x000fc80003f05270 */
[----:B------:R-:W-:Y:S02]  /*07a0*/  P2R R11, PR, RZ, 0x1 ;  /* 0x00000001ff0b7803 */ /* 0x000fe40000000000 */
[----:B------:R-:W-:-:S04]  /*07b0*/  ISETP.NE.AND P0, PT, R10, RZ, PT ;  /* 0x000000ff0a00720c */ /* 0x000fc80003f05270 */
[----:B------:R-:W-:Y:S02]  /*07c0*/  P2R R10, PR, RZ, 0x1 ;  /* 0x00000001ff0a7803 */ /* 0x000fe40000000000 */
[----:B------:R-:W-:-:S04]  /*07d0*/  ISETP.NE.AND P0, PT, R8, RZ, PT ;  /* 0x000000ff0800720c */ /* 0x000fc80003f05270 */
[----:B------:R-:W-:Y:S02]  /*07e0*/  P2R R8, PR, RZ, 0x1 ;  /* 0x00000001ff087803 */ /* 0x000fe40000000000 */
[----:B------:R-:W-:Y:S01]  /*07f0*/  ISETP.GE.AND P0, PT, R9, UR4, PT ;  /* 0x0000000409007c0c */ /* 0x000fe2000bf06270 */
[----:B------:R-:W0:-:S12]  /*0800*/  LDCU.64 UR4, c[0x0][0x3a8] ;  /* 0x00007500ff0477ac */ /* 0x000e180008000a00 */
[----:B------:R-:W5:Y:S01]  /*0810*/  @!P0 LDG.E R2, desc[UR8][R6.64] ;  /* 0x0000000806028981 */ /* 0x000f62000c1e1900 */
[----:B------:R-:W-:-:S13]  /*0820*/  ISETP.NE.AND P0, PT, R8, RZ, PT ;  /* 0x000000ff0800720c */ /* 0x000fda0003f05270 */
        /* <DEDUP_REMOVED lines=21> */
[----:B------:R-:W-:Y:S01]  /*0980*/  ISETP.NE.AND P0, PT, R56, RZ, PT ;  /* 0x000000ff3800720c */ /* 0x000fe20003f05270 */
[----:B------:R-:W-:Y:S01]  /*0990*/  IMAD.MOV.U32 R8, RZ, RZ, -0x1 ;  /* 0xffffffffff087424 */ /* 0x000fe200078e00ff */
[----:B--2---:R-:W-:-:S04]  /*09a0*/  ISETP.GT.AND P1, PT, R30, -0x1, PT ;  /* 0xffffffff1e00780c */ /* 0x004fc80003f24270 */
[----:B-1----:R-:W-:-:S07]  /*09b0*/  SEL R5, R8, 0x80000000, !P1 ;  /* 0x8000000008057807 */ /* 0x002fce0004800000 */
[----:B------:R1:W5:Y:S01]  /*09c0*/  @!P0 LDG.E R22, desc[UR8][R6.64+0x30] ;  /* 0x0000300806168981 */ /* 0x000362000c1e1900 */
[----:B---3--:R-:W-:Y:S02]  /*09d0*/  ISETP.GT.AND P0, PT, R29, -0x1, PT ;  /* 0xffffffff1d00780c */ /* 0x008fe40003f04270 */
[----:B----4-:R-:W-:Y:S02]  /*09e0*/  ISETP.GT.AND P1, PT, R32, -0x1, PT ;  /* 0xffffffff2000780c */ /* 0x010fe40003f24270 */
[----:B------:R-:W-:Y:S02]  /*09f0*/  SEL R4, R8, 0x80000000, !P0 ;  /* 0x8000000008047807 */ /* 0x000fe40004000000 */
[----:B------:R-:W-:Y:S02]  /*0a00*/  ISETP.GT.AND P0, PT, R31, -0x1, PT ;  /* 0xffffffff1f00780c */ /* 0x000fe40003f04270 */
[----:B------:R-:W-:Y:S02]  /*0a10*/  LOP3.LUT R29, R4, R29, RZ, 0x3c, !PT ;  /* 0x0000001d041d7212 */ /* 0x000fe400078e3cff */
[----:B------:R-:W-:-:S02]  /*0a20*/  LOP3.LUT R30, R5, R30, RZ, 0x3c, !PT ;  /* 0x0000001e051e7212 */ /* 0x000fc400078e3cff */
[C---:B------:R-:W-:Y:S02]  /*0a30*/  SEL R4, R8.reuse, 0x80000000, !P0 ;  /* 0x8000000008047807 */ /* 0x040fe40004000000 */
[----:B------:R-:W-:Y:S02]  /*0a40*/  SEL R5, R8, 0x80000000, !P1 ;  /* 0x8000000008057807 */ /* 0x000fe40004800000 */
[----:B------:R-:W-:Y:S02]  /*0a50*/  ISETP.GT.AND P2, PT, R33, -0x1, PT ;  /* 0xffffffff2100780c */ /* 0x000fe40003f44270 */
[----:B------:R-:W-:Y:S02]  /*0a60*/  ISETP.GT.AND P3, PT, R34, -0x1, PT ;  /* 0xffffffff2200780c */ /* 0x000fe40003f64270 */
[----:B------:R-:W-:Y:S02]  /*0a70*/  ISETP.GT.AND P0, PT, R35, -0x1, PT ;  /* 0xffffffff2300780c */ /* 0x000fe40003f04270 */
[----:B------:R-:W-:-:S02]  /*0a80*/  ISETP.GT.AND P1, PT, R36, -0x1, PT ;  /* 0xffffffff2400780c */ /* 0x000fc40003f24270 */
[----:B------:R-:W-:Y:S02]  /*0a90*/  LOP3.LUT R31, R4, R31, RZ, 0x3c, !PT ;  /* 0x0000001f041f7212 */ /* 0x000fe400078e3cff */
[----:B------:R-:W-:Y:S01]  /*0aa0*/  LOP3.LUT R32, R5, R32, RZ, 0x3c, !PT ;  /* 0x0000002005207212 */ /* 0x000fe200078e3cff */
[----:B0-----:R-:W-:Y:S01]  /*0ab0*/  UIADD3 UR7, UPT, UPT, UR4, 0x6, URZ ;  /* 0x0000000604077890 */ /* 0x001fe2000fffe0ff */
[C---:B-1----:R-:W-:Y:S01]  /*0ac0*/  SEL R6, R8.reuse, 0x80000000, !P2 ;  /* 0x8000000008067807 */ /* 0x042fe20005000000 */
[----:B------:R-:W-:Y:S01]  /*0ad0*/  UIADD3 UR5, UPT, UPT, -UR4, UR5, URZ ;  /* 0x0000000504057290 */ /* 0x000fe2000fffe1ff */
[C---:B------:R-:W-:Y:S02]  /*0ae0*/  SEL R7, R8.reuse, 0x80000000, !P3 ;  /* 0x8000000008077807 */ /* 0x040fe40005800000 */
[C---:B------:R-:W-:Y:S02]  /*0af0*/  SEL R4, R8.reuse, 0x80000000, !P0 ;  /* 0x8000000008047807 */ /* 0x040fe40004000000 */
[----:B------:R-:W-:Y:S01]  /*0b00*/  SEL R5, R8, 0x80000000, !P1 ;  /* 0x8000000008057807 */ /* 0x000fe20004800000 */
[----:B------:R-:W-:Y:S01]  /*0b10*/  UMOV UR4, 0x400 ;  /* 0x0000040000047882 */ /* 0x000fe20000000000 */
[----:B------:R-:W-:-:S02]  /*0b20*/  ISETP.GT.AND P2, PT, R37, -0x1, PT ;  /* 0xffffffff2500780c */ /* 0x000fc40003f44270 */
[----:B------:R-:W-:Y:S02]  /*0b30*/  ISETP.GT.AND P3, PT, R38, -0x1, PT ;  /* 0xffffffff2600780c */ /* 0x000fe40003f64270 */
[----:B------:R-:W-:Y:S01]  /*0b40*/  ISETP.GT.AND P0, PT, R39, -0x1, PT ;  /* 0xffffffff2700780c */ /* 0x000fe20003f04270 */
[----:B------:R-:W-:Y:S01]  /*0b50*/  BAR.SYNC.DEFER_BLOCKING 0x0 ;  /* 0x0000000000007b1d */ /* 0x000fe20000010000 */
[----:B------:R-:W-:Y:S01]  /*0b60*/  ISETP.GT.AND P1, PT, R40, -0x1, PT ;  /* 0xffffffff2800780c */ /* 0x000fe20003f24270 */
[----:B------:R-:W-:Y:S01]  /*0b70*/  ULEA UR4, UR6, UR4, 0x18 ;  /* 0x0000000406047291 */ /* 0x000fe2000f8ec0ff */
[----:B------:R-:W-:Y:S02]  /*0b80*/  LOP3.LUT R33, R6, R33, RZ, 0x3c, !PT ;  /* 0x0000002106217212 */ /* 0x000fe400078e3cff */
[----:B------:R-:W-:Y:S02]  /*0b90*/  LOP3.LUT R34, R7, R34, RZ, 0x3c, !PT ;  /* 0x0000002207227212 */ /* 0x000fe400078e3cff */
[----:B------:R-:W-:-:S02]  /*0ba0*/  LOP3.LUT R35, R4, R35, RZ, 0x3c, !PT ;  /* 0x0000002304237212 */ /* 0x000fc400078e3cff */
[----:B------:R-:W-:Y:S02]  /*0bb0*/  LOP3.LUT R36, R5, R36, RZ, 0x3c, !PT ;  /* 0x0000002405247212 */ /* 0x000fe400078e3cff */
[C---:B------:R-:W-:Y:S02]  /*0bc0*/  SEL R6, R8.reuse, 0x80000000, !P2 ;  /* 0x8000000008067807 */ /* 0x040fe40005000000 */
[C---:B------:R-:W-:Y:S02]  /*0bd0*/  SEL R7, R8.reuse, 0x80000000, !P3 ;  /* 0x8000000008077807 */ /* 0x040fe40005800000 */
[C---:B------:R-:W-:Y:S02]  /*0be0*/  SEL R4, R8.reuse, 0x80000000, !P0 ;  /* 0x8000000008047807 */ /* 0x040fe40004000000 */
[----:B------:R-:W-:Y:S02]  /*0bf0*/  SEL R5, R8, 0x80000000, !P1 ;  /* 0x8000000008057807 */ /* 0x000fe40004800000 */
[----:B------:R-:W-:-:S02]  /*0c00*/  ISETP.GT.AND P2, PT, R41, -0x1, PT ;  /* 0xffffffff2900780c */ /* 0x000fc40003f44270 */
[----:B------:R-:W-:Y:S02]  /*0c10*/  ISETP.GT.AND P3, PT, R42, -0x1, PT ;  /* 0xffffffff2a00780c */ /* 0x000fe40003f64270 */
[----:B------:R-:W-:Y:S02]  /*0c20*/  ISETP.GT.AND P0, PT, R43, -0x1, PT ;  /* 0xffffffff2b00780c */ /* 0x000fe40003f04270 */
[----:B------:R-:W-:Y:S02]  /*0c30*/  ISETP.GT.AND P1, PT, R44, -0x1, PT ;  /* 0xffffffff2c00780c */ /* 0x000fe40003f24270 */
        /* <DEDUP_REMOVED lines=8> */
[----:B------:R-:W-:-:S02]  /*0cc0*/  LEA R45, R0, UR4, 0x2 ;  /* 0x00000004002d7c11 */ /* 0x000fc4000f8e10ff */
[----:B------:R-:W-:Y:S02]  /*0cd0*/  ISETP.GT.AND P0, PT, R46, -0x1, PT ;  /* 0xffffffff2e00780c */ /* 0x000fe40003f04270 */
[----:B------:R-:W-:Y:S02]  /*0ce0*/  ISETP.GT.AND P1, PT, R48, -0x1, PT ;  /* 0xffffffff3000780c */ /* 0x000fe40003f24270 */
[----:B------:R-:W-:Y:S01]  /*0cf0*/  ISETP.GT.AND P2, PT, R49, -0x1, PT ;  /* 0xffffffff3100780c */ /* 0x000fe20003f44270 */
[----:B------:R-:W-:Y:S01]  /*0d00*/  IMAD R47, R0, 0x80, R45 ;  /* 0x00000080002f7824 */ /* 0x000fe200078e022d */
[----:B------:R-:W-:Y:S02]  /*0d10*/  LOP3.LUT R42, R7, R42, RZ, 0x3c, !PT ;  /* 0x0000002a072a7212 */ /* 0x000fe400078e3cff */
[----:B------:R-:W-:Y:S02]  /*0d20*/  LOP3.LUT R43, R4, R43, RZ, 0x3c, !PT ;  /* 0x0000002b042b7212 */ /* 0x000fe400078e3cff */
[----:B------:R-:W-:-:S02]  /*0d30*/  LOP3.LUT R44, R5, R44, RZ, 0x3c, !PT ;  /* 0x0000002c052c7212 */ /* 0x000fc400078e3cff */
[----:B------:R-:W-:Y:S02]  /*0d40*/  SHF.R.U32.HI R123, RZ, 0x5, R0 ;  /* 0x00000005ff7b7819 */ /* 0x000fe40000011600 */
[C---:B------:R-:W-:Y:S02]  /*0d50*/  SEL R5, R8.reuse, 0x80000000, !P0 ;  /* 0x8000000008057807 */ /* 0x040fe40004000000 */
[C---:B------:R-:W-:Y:S02]  /*0d60*/  SEL R7, R8.reuse, 0x80000000, !P1 ;  /* 0x8000000008077807 */ /* 0x040fe40004800000 */
[----:B------:R-:W-:Y:S01]  /*0d70*/  SEL R4, R8, 0x80000000, !P2 ;  /* 0x8000000008047807 */ /* 0x000fe20005000000 */
[----:B------:R-:W-:Y:S01]  /*0d80*/  IMAD R51, R0, -0x38, R47 ;  /* 0xffffffc800337824 */ /* 0x000fe200078e022f */
[----:B------:R-:W-:Y:S02]  /*0d90*/  LOP3.LUT R41, R6, R41, RZ, 0x3c, !PT ;  /* 0x0000002906297212 */ /* 0x000fe400078e3cff */
[----:B------:R-:W-:-:S02]  /*0da0*/  LOP3.LUT R46, R5, R46, RZ, 0x3c, !PT ;  /* 0x0000002e052e7212 */ /* 0x000fc400078e3cff */
[----:B------:R-:W-:Y:S02]  /*0db0*/  LOP3.LUT R48, R7, R48, RZ, 0x3c, !PT ;  /* 0x0000003007307212 */ /* 0x000fe400078e3cff */
[----:B------:R-:W-:Y:S02]  /*0dc0*/  LOP3.LUT R49, R4, R49, RZ, 0x3c, !PT ;  /* 0x0000003104317212 */ /* 0x000fe400078e3cff */
[----:B------:R-:W-:-:S07]  /*0dd0*/  LEA R50, R123, UR4, 0x2 ;  /* 0x000000047b327c11 */ /* 0x000fce000f8e10ff */
.L_x_222:
[----:B------:R-:W-:Y:S01]  /*0de0*/  UISETP.LT.AND UP0, UPT, UR5, 0x6, UPT ;  /* 0x000000060500788c */ /* 0x000fe2000bf01270 */
[C---:B------:R-:W-:Y:S01]  /*0df0*/  ISETP.NE.AND P0, PT, R29.reuse, 0x7fffffff, PT ;  /* 0x7fffffff1d00780c */ /* 0x040fe20003f05270 */
[----:B------:R-:W-:Y:S01]  /*0e00*/  UIADD3 UR6, UPT, UPT, UR7, -0x6, URZ ;  /* 0xfffffffa07067890 */ /* 0x000fe2000fffe0ff */
[----:B------:R-:W-:Y:S01]  /*0e10*/  STS [R45], RZ ;  /* 0x000000ff2d007388 */ /* 0x000fe20000000800 */
[----:B------:R-:W-:Y:S01]  /*0e20*/  USEL UR4, UR5, 0x6, UP0 ;  /* 0x0000000605047887 */ /* 0x000fe20008000000 */
[----:B0-----:R-:W-:Y:S01]  /*0e30*/  SEL R4, R29, 0x80000000, P0 ;  /* 0x800000001d047807 */ /* 0x001fe20000000000 */
[----:B------:R-:W-:Y:S01]  /*0e40*/  UISETP.GE.AND UP0, UPT, UR7, UR10, UPT ;  /* 0x0000000a0700728c */ /* 0x000fe2000bf06270 */
[----:B------:R-:W-:Y:S01]  /*0e50*/  STS [R45+0x400], RZ ;  /* 0x000400ff2d007388 */ /* 0x000fe20000000800 */
[----:B------:R-:W-:Y:S01]  /*0e60*/  UBMSK UR4, URZ, UR4 ;  /* 0x00000004ff04729b */ /* 0x000fe20008000000 */
[----:B------:R-:W-:Y:S02]  /*0e70*/  SHF.R.U32.HI R4, RZ, UR6, R4 ;  /* 0x00000006ff047c19 */ /* 0x000fe40008011604 */
[----:B------:R-:W-:Y:S01]  /*0e80*/  STS [R45+0x800], RZ ;  /* 0x000800ff2d007388 */ /* 0x000fe20000000800 */
[----:B------:R-:W-:-:S02]  /*0e90*/  ISETP.NE.AND P0, PT, R30, 0x7fffffff, PT ;  /* 0x7fffffff1e00780c */ /* 0x000fc40003f05270 */
[----:B------:R-:W-:Y:S01]  /*0ea0*/  LOP3.LUT R4, R4, UR4, RZ, 0xc0, !PT ;  /* 0x0000000404047c12 */ /* 0x000fe2000f8ec0ff */
[----:B------:R-:W-:Y:S01]  /*0eb0*/  STS [R45+0xc00], RZ ;  /* 0x000c00ff2d007388 */ /* 0x000fe20000000800 */
[C---:B------:R-:W-:Y:S02]  /*0ec0*/  ISETP.NE.AND P2, PT, R123.reuse, 0x6, PT ;  /* 0x000000067b00780c */ /* 0x040fe40003f45270 */
[----:B------:R-:W-:Y:S01]  /*0ed0*/  ISETP.NE.AND P3, PT, R123, 0x7, PT ;  /* 0x000000077b00780c */ /* 0x000fe20003f65270 */
[----:B------:R-:W-:Y:S01]  /*0ee0*/  IMAD.SHL.U32 R5, R4, 0x400, RZ ;  /* 0x0000040004057824 */ /* 0x000fe200078e00ff */
[----:B------:R-:W-:Y:S01]  /*0ef0*/  SHF.R.U32.HI R4, RZ, 0x4, R4 ;  /* 0x00000004ff047819 */ /* 0x000fe20000011604 */
[----:B------:R-:W-:Y:S03]  /*0f00*/  STS [R45+0x1000], RZ ;  /* 0x001000ff2d007388 */ /* 0x000fe60000000800 */
[----:B------:R-:W-:Y:S01]  /*0f10*/  LOP3.LUT R54, R5, 0x7c00, RZ, 0xc0, !PT ;  /* 0x00007c0005367812 */ /* 0x000fe200078ec0ff */
[----:B------:R-:W-:Y:S01]  /*0f20*/  STS [R45+0x1400], RZ ;  /* 0x001400ff2d007388 */ /* 0x000fe20000000800 */
[----:B------:R-:W-:-:S03]  /*0f30*/  LOP3.LUT R4, R4, 0xffffffe, RZ, 0xc0, !PT ;  /* 0x0ffffffe04047812 */ /* 0x000fc600078ec0ff */
[----:B------:R-:W-:Y:S01]  /*0f40*/  STS [R45+0x1800], RZ ;  /* 0x001800ff2d007388 */ /* 0x000fe20000000800 */
[----:B------:R-:W-:Y:S02]  /*0f50*/  IADD3 R54, PT, PT, R4, R45, R54 ;  /* 0x0000002d04367210 */ /* 0x000fe40007ffe036 */
[----:B------:R-:W-:Y:S01]  /*0f60*/  SEL R4, R30, 0x80000000, P0 ;  /* 0x800000001e047807 */ /* 0x000fe20000000000 */
[----:B------:R-:W-:Y:S01]  /*0f70*/  STS [R45+0x1c00], RZ ;  /* 0x001c00ff2d007388 */ /* 0x000fe20000000800 */
[----:B------:R-:W-:Y:S02]  /*0f80*/  ISETP.NE.AND P0, PT, R31, 0x7fffffff, PT ;  /* 0x7fffffff1f00780c */ /* 0x000fe40003f05270 */
[----:B------:R-:W-:Y:S01]  /*0f90*/  SHF.R.U32.HI R4, RZ, UR6, R4 ;  /* 0x00000006ff047c19 */ /* 0x000fe20008011604 */
[----:B------:R-:W-:Y:S03]  /*0fa0*/  STS [R45+0x2000], RZ ;  /* 0x002000ff2d007388 */ /* 0x000fe60000000800 */
[----:B------:R-:W-:Y:S01]  /*0fb0*/  LOP3.LUT R4, R4, UR4, RZ, 0xc0, !PT ;  /* 0x0000000404047c12 */ /* 0x000fe2000f8ec0ff */
[----:B------:R-:W-:Y:S03]  /*0fc0*/  STS [R45+0x2400], RZ ;  /* 0x002400ff2d007388 */ /* 0x000fe60000000800 */
[----:B------:R-:W-:Y:S01]  /*0fd0*/  SHF.R.U32.HI R6, RZ, 0x4, R4 ;  /* 0x00000004ff067819 */ /* 0x000fe20000011604 */
[----:B------:R-:W-:Y:S01]  /*0fe0*/  STS [R45+0x2800], RZ ;  /* 0x002800ff2d007388 */ /* 0x000fe20000000800 */
[----:B------:R-:W-:-:S02]  /*0ff0*/  IMAD.SHL.U32 R5, R4, 0x400, RZ ;  /* 0x0000040004057824 */ /* 0x000fc400078e00ff */
[----:B------:R-:W-:Y:S01]  /*1000*/  LOP3.LUT R6, R6, 0xffffffe, RZ, 0xc0, !PT ;  /* 0x0ffffffe06067812 */ /* 0x000fe200078ec0ff */
[----:B------:R-:W-:Y:S02]  /*1010*/  STS [R45+0x2c00], RZ ;  /* 0x002c00ff2d007388 */ /* 0x000fe40000000800 */
[----:B------:R-:W-:Y:S02]  /*1020*/  LOP3.LUT R4, R5, 0x7c00, RZ, 0xc0, !PT ;  /* 0x00007c0005047812 */ /* 0x000fe400078ec0ff */
[----:B------:R-:W-:Y:S02]  /*1030*/  STS [R45+0x3000], RZ ;  /* 0x003000ff2d007388 */ /* 0x000fe40000000800 */
[----:B------:R-:W-:Y:S02]  /*1040*/  IADD3 R55, PT, PT, R6, R45, R4 ;  /* 0x0000002d06377210 */ /* 0x000fe40007ffe004 */
[----:B------:R-:W-:Y:S01]  /*1050*/  STS [R45+0x3400], RZ ;  /* 0x003400ff2d007388 */ /* 0x000fe20000000800 */
[----:B------:R-:W-:-:S02]  /*1060*/  SEL R4, R31, 0x80000000, P0 ;  /* 0x800000001f047807 */ /* 0x000fc40000000000 */
[----:B------:R-:W-:Y:S01]  /*1070*/  ISETP.NE.AND P0, PT, R32, 0x7fffffff, PT ;  /* 0x7fffffff2000780c */ /* 0x000fe20003f05270 */
[----:B------:R-:W-:Y:S01]  /*1080*/  STS [R45+0x3800], RZ ;  /* 0x003800ff2d007388 */ /* 0x000fe20000000800 */
[----:B------:R-:W-:-:S03]  /*1090*/  SHF.R.U32.HI R4, RZ, UR6, R4 ;  /* 0x00000006ff047c19 */ /* 0x000fc60008011604 */
[----:B------:R-:W-:Y:S01]  /*10a0*/  STS [R45+0x3c00], RZ ;  /* 0x003c00ff2d007388 */ /* 0x000fe20000000800 */
[----:B------:R-:W-:-:S03]  /*10b0*/  LOP3.LUT R4, R4, UR4, RZ, 0xc0, !PT ;  /* 0x0000000404047c12 */ /* 0x000fc6000f8ec0ff */
[----:B------:R-:W-:Y:S02]  /*10c0*/  STS [R45+0x4000], RZ ;  /* 0x004000ff2d007388 */ /* 0x000fe40000000800 */
[----:B------:R-:W-:Y:S01]  /*10d0*/  IMAD.SHL.U32 R6, R4, 0x400, RZ ;  /* 0x0000040004067824 */ /* 0x000fe200078e00ff */
[----:B------:R-:W-:Y:S01]  /*10e0*/  SHF.R.U32.HI R4, RZ, 0x4, R4 ;  /* 0x00000004ff047819 */ /* 0x000fe20000011604 */
[----:B------:R-:W-:Y:S03]  /*10f0*/  STS [R45+0x4400], RZ ;  /* 0x004400ff2d007388 */ /* 0x000fe60000000800 */
[----:B------:R-:W-:Y:S01]  /*1100*/  LOP3.LUT R6, R6, 0x7c00, RZ, 0xc0, !PT ;  /* 0x00007c0006067812 */ /* 0x000fe200078ec0ff */
[----:B------:R-:W-:Y:S01]  /*1110*/  STS [R45+0x4800], RZ ;  /* 0x004800ff2d007388 */ /* 0x000fe20000000800 */
[----:B------:R-:W-:-:S03]  /*1120*/  LOP3.LUT R57, R4, 0xffffffe, RZ, 0xc0, !PT ;  /* 0x0ffffffe04397812 */ /* 0x000fc600078ec0ff */
[----:B------:R-:W-:Y:S01]  /*1130*/  STS [R45+0x4c00], RZ ;  /* 0x004c00ff2d007388 */ /* 0x000fe20000000800 */
[----:B------:R-:W-:-:S03]  /*1140*/  IADD3 R57, PT, PT, R57, R45, R6 ;  /* 0x0000002d39397210 */ /* 0x000fc60007ffe006 */
[----:B------:R-:W-:Y:S04]  /*1150*/  STS [R45+0x5000], RZ ;  /* 0x005000ff2d007388 */ /* 0x000fe80000000800 */
        /* <DEDUP_REMOVED lines=12> */
[----:B------:R-:W0:Y:S01]  /*1220*/  LDS.U16 R52, [R54] ;  /* 0x0000000036347984 */ /* 0x000e220000000400 */
[----:B------:R-:W1:Y:S02]  /*1230*/  S2R R127, SR_LANEID ;  /* 0x00000000007f7919 */ /* 0x000e640000000000 */
[----:B-1----:R-:W-:Y:S01]  /*1240*/  ISETP.NE.AND P1, PT, R127, 0x1f, PT ;  /* 0x0000001f7f00780c */ /* 0x002fe20003f25270 */
[----:B0-----:R-:W-:-:S05]  /*1250*/  VIADD R5, R52, 0x1 ;  /* 0x0000000134057836 */ /* 0x001fca0000000000 */
[----:B------:R0:W-:Y:S04]  /*1260*/  STS.U16 [R54], R5 ;  /* 0x0000000536007388 */ /* 0x0001e80000000400 */
[----:B------:R-:W1:Y:S01]  /*1270*/  LDS.U16 R56, [R55] ;  /* 0x0000000037387984 */ /* 0x000e620000000400 */
[----:B0-----:R-:W-:Y:S02]  /*1280*/  SEL R5, R32, 0x80000000, P0 ;  /* 0x8000000020057807 */ /* 0x001fe40000000000 */
[----:B------:R-:W-:Y:S02]  /*1290*/  ISETP.NE.AND P0, PT, R33, 0x7fffffff, PT ;  /* 0x7fffffff2100780c */ /* 0x000fe40003f05270 */
[----:B------:R-:W-:-:S04]  /*12a0*/  SHF.R.U32.HI R5, RZ, UR6, R5 ;  /* 0x00000006ff057c19 */ /* 0x000fc80008011605 */
[----:B------:R-:W-:-:S05]  /*12b0*/  LOP3.LUT R5, R5, UR4, RZ, 0xc0, !PT ;  /* 0x0000000405057c12 */ /* 0x000fca000f8ec0ff */
[----:B------:R-:W-:Y:S01]  /*12c0*/  IMAD.SHL.U32 R6, R5, 0x400, RZ ;  /* 0x0000040005067824 */ /* 0x000fe200078e00ff */
[----:B------:R-:W-:-:S04]  /*12d0*/  SHF.R.U32.HI R5, RZ, 0x4, R5 ;  /* 0x00000004ff057819 */ /* 0x000fc80000011605 */
[----:B------:R-:W-:Y:S02]  /*12e0*/  LOP3.LUT R8, R6, 0x7c00, RZ, 0xc0, !PT ;  /* 0x00007c0006087812 */ /* 0x000fe400078ec0ff */
[----:B------:R-:W-:-:S04]  /*12f0*/  LOP3.LUT R5, R5, 0xffffffe, RZ, 0xc0, !PT ;  /* 0x0ffffffe05057812 */ /* 0x000fc800078ec0ff */
[----:B------:R-:W-:Y:S01]  /*1300*/  IADD3 R59, PT, PT, R5, R45, R8 ;  /* 0x0000002d053b7210 */ /* 0x000fe20007ffe008 */
[----:B-1----:R-:W-:-:S05]  /*1310*/  VIADD R4, R56, 0x1 ;  /* 0x0000000138047836 */ /* 0x002fca0000000000 */
        /* <DEDUP_REMOVED lines=9> */
[----:B------:R-:W-:Y:S02]  /*13b0*/  LOP3.LUT R61, R4, 0xffffffe, RZ, 0xc0, !PT ;  /* 0x0ffffffe043d7812 */ /* 0x000fe400078ec0ff */
[----:B------:R-:W-:Y:S02]  /*13c0*/  SEL R5, R34, 0x80000000, P0 ;  /* 0x8000000022057807 */ /* 0x000fe40000000000 */
[----:B------:R-:W-:Y:S02]  /*13d0*/  IADD3 R61, PT, PT, R61, R45, R8 ;  /* 0x0000002d3d3d7210 */ /* 0x000fe40007ffe008 */
[----:B------:R-:W-:Y:S02]  /*13e0*/  SHF.R.U32.HI R5, RZ, UR6, R5 ;  /* 0x00000006ff057c19 */ /* 0x000fe40008011605 */
[----:B------:R-:W-:-:S02]  /*13f0*/  ISETP.NE.AND P0, PT, R35, 0x7fffffff, PT ;  /* 0x7fffffff2300780c */ /* 0x000fc40003f05270 */
[----:B------:R-:W-:Y:S01]  /*1400*/  LOP3.LUT R5, R5, UR4, RZ, 0xc0, !PT ;  /* 0x0000000405057c12 */ /* 0x000fe2000f8ec0ff */
[----:B-1----:R-:W-:-:S05]  /*1410*/  VIADD R6, R58, 0x1 ;  /* 0x000000013a067836 */ /* 0x002fca0000000000 */
[----:B------:R0:W-:Y:S04]  /*1420*/  STS.U16 [R57], R6 ;  /* 0x0000000639007388 */ /* 0x0001e80000000400 */
[----:B------:R-:W1:Y:S01]  /*1430*/  LDS.U16 R60, [R59] ;  /* 0x000000003b3c7984 */ /* 0x000e620000000400 */
[----:B0-----:R-:W-:Y:S01]  /*1440*/  IMAD.SHL.U32 R6, R5, 0x400, RZ ;  /* 0x0000040005067824 */ /* 0x001fe200078e00ff */
        /* <DEDUP_REMOVED lines=151> */
[----:B0-----:R-:W-:-:S04]  /*1dc0*/  SEL R4, R49, 0x80000000, P0 ;  /* 0x8000000031047807 */ /* 0x001fc80000000000 */
[----:B------:R-:W-:Y:S01]  /*1dd0*/  SHF.R.U32.HI R4, RZ, UR6, R4 ;  /* 0x00000006ff047c19 */ /* 0x000fe20008011604 */
[----:B------:R-:W0:Y:S03]  /*1de0*/  S2UR UR6, SR_CgaCtaId ;  /* 0x00000000000679c3 */ /* 0x000e260000008800 */
[----:B------:R-:W-:Y:S01]  /*1df0*/  LOP3.LUT R4, R4, UR4, RZ, 0xc0, !PT ;  /* 0x0000000404047c12 */ /* 0x000fe2000f8ec0ff */
[----:B------:R-:W-:-:S04]  /*1e00*/  UMOV UR4, 0x400 ;  /* 0x0000040000047882 */ /* 0x000fc80000000000 */
[----:B------:R-:W-:Y:S01]  /*1e10*/  IMAD.SHL.U32 R5, R4, 0x400, RZ ;  /* 0x0000040004057824 */ /* 0x000fe200078e00ff */
[----:B------:R-:W-:-:S04]  /*1e20*/  SHF.R.U32.HI R4, RZ, 0x4, R4 ;  /* 0x00000004ff047819 */ /* 0x000fc80000011604 */
[----:B------:R-:W-:Y:S02]  /*1e30*/  LOP3.LUT R8, R5, 0x7c00, RZ, 0xc0, !PT ;  /* 0x00007c0005087812 */ /* 0x000fe400078ec0ff */
[----:B------:R-:W-:-:S04]  /*1e40*/  LOP3.LUT R89, R4, 0xffffffe, RZ, 0xc0, !PT ;  /* 0x0ffffffe04597812 */ /* 0x000fc800078ec0ff */
[----:B------:R-:W-:Y:S01]  /*1e50*/  IADD3 R89, PT, PT, R89, R45, R8 ;  /* 0x0000002d59597210 */ /* 0x000fe20007ffe008 */
[----:B0-----:R-:W-:Y:S01]  /*1e60*/  ULEA UR4, UR6, UR4, 0x18 ;  /* 0x0000000406047291 */ /* 0x001fe2000f8ec0ff */
[----:B-1----:R-:W-:-:S05]  /*1e70*/  VIADD R6, R86, 0x1 ;  /* 0x0000000156067836 */ /* 0x002fca0000000000 */
[----:B------:R-:W-:Y:S04]  /*1e80*/  STS.U16 [R85], R6 ;  /* 0x0000000655007388 */ /* 0x000fe80000000400 */
[----:B------:R-:W0:Y:S02]  /*1e90*/  LDS.U16 R88, [R87] ;  /* 0x0000000057587984 */ /* 0x000e240000000400 */
[----:B0-----:R-:W-:-:S05]  /*1ea0*/  VIADD R4, R88, 0x1 ;  /* 0x0000000158047836 */ /* 0x001fca0000000000 */
[----:B------:R-:W-:Y:S04]  /*1eb0*/  STS.U16 [R87], R4 ;  /* 0x0000000457007388 */ /* 0x000fe80000000400 */
[----:B------:R-:W0:Y:S02]  /*1ec0*/  LDS.U16 R90, [R89] ;  /* 0x00000000595a7984 */ /* 0x000e240000000400 */
[----:B0-----:R-:W-:-:S05]  /*1ed0*/  VIADD R6, R90, 0x1 ;  /* 0x000000015a067836 */ /* 0x001fca0000000000 */
[----:B------:R-:W-:Y:S01]  /*1ee0*/  STS.U16 [R89], R6 ;  /* 0x0000000659007388 */ /* 0x000fe20000000400 */
[----:B------:R-:W-:Y:S06]  /*1ef0*/  BAR.SYNC.DEFER_BLOCKING 0x0 ;  /* 0x0000000000007b1d */ /* 0x000fec0000010000 */
[----:B------:R-:W-:Y:S04]  /*1f00*/  LDS R91, [R47] ;  /* 0x000000002f5b7984 */ /* 0x000fe80000000800 */
[----:B------:R-:W0:Y:S04]  /*1f10*/  LDS R92, [R47+0x4] ;  /* 0x000004002f5c7984 */ /* 0x000e280000000800 */
[----:B------:R-:W1:Y:S04]  /*1f20*/  LDS R93, [R47+0x8] ;  /* 0x000008002f5d7984 */ /* 0x000e680000000800 */
[----:B------:R-:W2:Y:S04]  /*1f30*/  LDS R94, [R47+0xc] ;  /* 0x00000c002f5e7984 */ /* 0x000ea80000000800 */
[----:B------:R-:W3:Y:S04]  /*1f40*/  LDS R95, [R47+0x10] ;  /* 0x000010002f5f7984 */ /* 0x000ee80000000800 */
[----:B------:R-:W4:Y:S04]  /*1f50*/  LDS R96, [R47+0x14] ;  /* 0x000014002f607984 */ /* 0x000f280000000800 */
[----:B------:R-:W4:Y:S04]  /*1f60*/  LDS R97, [R47+0x18] ;  /* 0x000018002f617984 */ /* 0x000f280000000800 */
[----:B------:R-:W4:Y:S04]  /*1f70*/  LDS R98, [R47+0x1c] ;  /* 0x00001c002f627984 */ /* 0x000f280000000800 */
[----:B------:R-:W4:Y:S04]  /*1f80*/  LDS R99, [R47+0x20] ;  /* 0x000020002f637984 */ /* 0x000f280000000800 */
[----:B------:R-:W4:Y:S04]  /*1f90*/  LDS R100, [R47+0x24] ;  /* 0x000024002f647984 */ /* 0x000f280000000800 */
[----:B------:R-:W4:Y:S04]  /*1fa0*/  LDS R101, [R47+0x28] ;  /* 0x000028002f657984 */ /* 0x000f280000000800 */
[----:B------:R-:W4:Y:S01]  /*1fb0*/  LDS R102, [R47+0x2c] ;  /* 0x00002c002f667984 */ /* 0x000f220000000800 */
[----:B0-----:R-:W-:-:S03]  /*1fc0*/  IMAD.IADD R92, R91, 0x1, R92 ;  /* 0x000000015b5c7824 */ /* 0x001fc600078e025c */
[----:B------:R-:W0:Y:S01]  /*1fd0*/  LDS R103, [R47+0x30] ;  /* 0x000030002f677984 */ /* 0x000e220000000800 */
[----:B-1----:R-:W-:-:S03]  /*1fe0*/  IMAD.IADD R93, R93, 0x1, R92 ;  /* 0x000000015d5d7824 */ /* 0x002fc600078e025c */
[----:B------:R-:W1:Y:S01]  /*1ff0*/  LDS R104, [R47+0x34] ;  /* 0x000034002f687984 */ /* 0x000e620000000800 */
[----:B--2---:R-:W-:-:S03]  /*2000*/  IMAD.IADD R94, R94, 0x1, R93 ;  /* 0x000000015e5e7824 */ /* 0x004fc600078e025d */
[----:B------:R-:W2:Y:S01]  /*2010*/  LDS R105, [R47+0x38] ;  /* 0x000038002f697984 */ /* 0x000ea20000000800 */
[----:B---3--:R-:W-:-:S03]  /*2020*/  IMAD.IADD R95, R95, 0x1, R94 ;  /* 0x000000015f5f7824 */ /* 0x008fc600078e025e */
[----:B------:R-:W3:Y:S01]  /*2030*/  LDS R106, [R47+0x3c] ;  /* 0x00003c002f6a7984 */ /* 0x000ee20000000800 */
[----:B----4-:R-:W-:-:S03]  /*2040*/  IMAD.IADD R96, R96, 0x1, R95 ;  /* 0x0000000160607824 */ /* 0x010fc600078e025f */
[----:B------:R-:W4:Y:S01]  /*2050*/  LDS R107, [R47+0x40] ;  /* 0x000040002f6b7984 */ /* 0x000f220000000800 */
[----:B------:R-:W-:-:S03]  /*2060*/  IMAD.IADD R97, R97, 0x1, R96 ;  /* 0x0000000161617824 */ /* 0x000fc600078e0260 */
        /* <DEDUP_REMOVED lines=31> */
[----:B------:R-:W-:-:S04]  /*2260*/  IMAD.IADD R113, R113, 0x1, R112 ;  /* 0x0000000171717824 */ /* 0x000fc800078e0270 */
[----:B0-----:R-:W-:-:S04]  /*2270*/  IMAD.IADD R114, R114, 0x1, R113 ;  /* 0x0000000172727824 */ /* 0x001fc800078e0271 */
[----:B-1----:R-:W-:-:S04]  /*2280*/  IMAD.IADD R115, R115, 0x1, R114 ;  /* 0x0000000173737824 */ /* 0x002fc800078e0272 */
[----:B--2---:R-:W-:-:S04]  /*2290*/  IMAD.IADD R116, R116, 0x1, R115 ;  /* 0x0000000174747824 */ /* 0x004fc800078e0273 */
[----:B---3--:R-:W-:-:S04]  /*22a0*/  IMAD.IADD R117, R117, 0x1, R116 ;  /* 0x0000000175757824 */ /* 0x008fc800078e0274 */
[----:B----4-:R-:W-:-:S04]  /*22b0*/  IMAD.IADD R118, R118, 0x1, R117 ;  /* 0x0000000176767824 */ /* 0x010fc800078e0275 */
[----:B------:R-:W-:-:S04]  /*22c0*/  IMAD.IADD R119, R119, 0x1, R118 ;  /* 0x0000000177777824 */ /* 0x000fc800078e0276 */
[----:B------:R-:W-:-:S04]  /*22d0*/  IMAD.IADD R120, R120, 0x1, R119 ;  /* 0x0000000178787824 */ /* 0x000fc800078e0277 */
[----:B------:R-:W-:-:S04]  /*22e0*/  IMAD.IADD R121, R121, 0x1, R120 ;  /* 0x0000000179797824 */ /* 0x000fc800078e0278 */
[----:B------:R-:W-:-:S04]  /*22f0*/  IMAD.IADD R122, R122, 0x1, R121 ;  /* 0x000000017a7a7824 */ /* 0x000fc800078e0279 */
[----:B------:R-:W-:-:S05]  /*2300*/  IMAD.IADD R124, R5, 0x1, R122 ;  /* 0x00000001057c7824 */ /* 0x000fca00078e027a */
        /* <DEDUP_REMOVED lines=8> */
[----:B------:R-:W0:Y:S02]  /*2390*/  SHFL.UP P0, R125, R126, 0x10, RZ ;  /* 0x060000007e7d7989 */ /* 0x000e2400000000ff */
[----:B0-----:R-:W-:Y:S01]  /*23a0*/  @P0 IMAD.IADD R125, R126, 0x1, R125 ;  /* 0x000000017e7d0824 */ /* 0x001fe200078e027d */
[----:B------:R-:W-:-:S03]  /*23b0*/  ISETP.NE.AND P0, PT, R123, 0x1, PT ;  /* 0x000000017b00780c */ /* 0x000fc60003f05270 */
[----:B------:R-:W-:Y:S01]  /*23c0*/  IMAD.IADD R124, R125, 0x1, -R124 ;  /* 0x000000017d7c7824 */ /* 0x000fe200078e0a7c */
[----:B------:R-:W-:Y:S01]  /*23d0*/  @!P1 STS [R50+0x8400], R125 ;  /* 0x0084007d32009388 */ /* 0x000fe20000000800 */
[----:B------:R-:W-:Y:S01]  /*23e0*/  BAR.SYNC.DEFER_BLOCKING 0x0 ;  /* 0x0000000000007b1d */ /* 0x000fe20000010000 */
[----:B------:R-:W-:-:S05]  /*23f0*/  ISETP.NE.AND P1, PT, R123, 0x4, PT ;  /* 0x000000047b00780c */ /* 0x000fca0003f25270 */
[----:B------:R-:W0:Y:S04]  /*2400*/  LDS.128 R4, [UR4+0x8400] ;  /* 0x00840004ff047984 */ /* 0x000e280008000c00 */
[----:B------:R-:W1:Y:S01]  /*2410*/  LDS.128 R8, [UR4+0x8410] ;  /* 0x00841004ff087984 */ /* 0x000e620008000c00 */
[C---:B0-----:R-:W-:Y:S01]  /*2420*/  SEL R53, R4.reuse, R53, !P0 ;  /* 0x0000003504357207 */ /* 0x041fe20004000000 */
[----:B------:R-:W-:Y:S01]  /*2430*/  IMAD.IADD R5, R4, 0x1, R5 ;  /* 0x0000000104057824 */ /* 0x000fe200078e0205 */
[----:B------:R-:W-:-:S03]  /*2440*/  ISETP.NE.AND P0, PT, R123, 0x2, PT ;  /* 0x000000027b00780c */ /* 0x000fc60003f05270 */
[----:B------:R-:W-:Y:S01]  /*2450*/  IMAD.IADD R6, R6, 0x1, R5 ;  /* 0x0000000106067824 */ /* 0x000fe200078e0205 */
[----:B------:R-:W-:Y:S02]  /*2460*/  SEL R53, R5, R53, !P0 ;  /* 0x0000003505357207 */ /* 0x000fe40004000000 */
[----:B------:R-:W-:Y:S01]  /*2470*/  ISETP.NE.AND P0, PT, R123, 0x3, PT ;  /* 0x000000037b00780c */ /* 0x000fe20003f05270 */
[----:B------:R-:W-:-:S03]  /*2480*/  IMAD.IADD R7, R7, 0x1, R6 ;  /* 0x0000000107077824 */ /* 0x000fc600078e0206 */
[----:B------:R-:W-:Y:S01]  /*2490*/  SEL R53, R6, R53, !P0 ;  /* 0x0000003506357207 */ /* 0x000fe20004000000 */
[----:B-1----:R-:W-:Y:S01]  /*24a0*/  IMAD.IADD R8, R7, 0x1, R8 ;  /* 0x0000000107087824 */ /* 0x002fe200078e0208 */
[----:B------:R-:W-:Y:S02]  /*24b0*/  ISETP.NE.AND P0, PT, R123, 0x5, PT ;  /* 0x000000057b00780c */ /* 0x000fe40003f05270 */
[----:B------:R-:W-:Y:S01]  /*24c0*/  SEL R53, R7, R53, !P1 ;  /* 0x0000003507357207 */ /* 0x000fe20004800000 */
[----:B------:R-:W-:Y:S01]  /*24d0*/  IMAD.IADD R9, R9, 0x1, R8 ;  /* 0x0000000109097824 */ /* 0x000fe200078e0208 */
[----:B------:R-:W-:Y:S02]  /*24e0*/  ISETP.NE.AND P1, PT, R127, RZ, PT ;  /* 0x000000ff7f00720c */ /* 0x000fe40003f25270 */
[----:B------:R-:W-:Y:S01]  /*24f0*/  SEL R53, R8, R53, !P0 ;  /* 0x0000003508357207 */ /* 0x000fe20004000000 */
[----:B------:R-:W-:Y:S01]  /*2500*/  IMAD.IADD R10, R10, 0x1, R9 ;  /* 0x000000010a0a7824 */ /* 0x000fe200078e0209 */
[----:B------:R-:W-:-:S02]  /*2510*/  ISETP.GT.U32.AND P0, PT, R0, 0x1f, PT ;  /* 0x0000001f0000780c */ /* 0x000fc40003f04070 */
[----:B------:R-:W-:Y:S01]  /*2520*/  SEL R53, R9, R53, !P2 ;  /* 0x0000003509357207 */ /* 0x000fe20005000000 */
[----:B------:R-:W-:Y:S01]  /*2530*/  IMAD.IADD R11, R11, 0x1, R10 ;  /* 0x000000010b0b7824 */ /* 0x000fe200078e020a */
[----:B------:R-:W-:Y:S02]  /*2540*/  ISETP.GT.U32.OR P2, PT, R0, 0x1f, P1 ;  /* 0x0000001f0000780c */ /* 0x000fe40000f44470 */
[----:B------:R-:W-:Y:S02]  /*2550*/  SEL R4, R124, RZ, P1 ;  /* 0x000000ff7c047207 */ /* 0x000fe40000800000 */
[----:B------:R-:W-:-:S05]  /*2560*/  SEL R53, R10, R53, !P3 ;  /* 0x000000350a357207 */ /* 0x000fca0005800000 */
[----:B------:R-:W-:Y:S01]  /*2570*/  @P0 IMAD.IADD R124, R53, 0x1, R4 ;  /* 0x00000001357c0824 */ /* 0x000fe200078e0204 */
[----:B------:R-:W-:-:S03]  /*2580*/  ISETP.NE.AND P0, PT, R0, RZ, PT ;  /* 0x000000ff0000720c */ /* 0x000fc60003f05270 */
[----:B------:R-:W-:-:S05]  /*2590*/  @!P2 IMAD.U32 R124, R11, 0x10000, RZ ;  /* 0x000100000b7ca824 */ /* 0x000fca00078e00ff */
[----:B------:R-:W-:Y:S01]  /*25a0*/  @!P2 STS [UR4+0x8428], R124 ;  /* 0x0084287cff00a988 */ /* 0x000fe20008000804 */
[----:B------:R-:W-:Y:S06]  /*25b0*/  BAR.SYNC.DEFER_BLOCKING 0x0 ;  /* 0x0000000000007b1d */ /* 0x000fec0000010000 */
[----:B------:R-:W0:Y:S02]  /*25c0*/  LDS R4, [UR4+0x8428] ;  /* 0x00842804ff047984 */ /* 0x000e240008000800 */
[----:B0-----:R-:W-:-:S05]  /*25d0*/  SEL R5, R4, RZ, P0 ;  /* 0x000000ff04057207 */ /* 0x001fca0000000000 */
[----:B------:R-:W-:-:S04]  /*25e0*/  IMAD.IADD R4, R5, 0x1, R124 ;  /* 0x0000000105047824 */ /* 0x000fc800078e027c */
[--C-:B------:R-:W-:Y:S01]  /*25f0*/  IMAD.IADD R6, R91, 0x1, R4.reuse ;  /* 0x000000015b067824 */ /* 0x100fe200078e0204 */
[----:B------:R-:W-:Y:S01]  /*2600*/  STS [R47], R4 ;  /* 0x000000042f007388 */ /* 0x000fe20000000800 */
[--C-:B------:R-:W-:Y:S02]  /*2610*/  IMAD.IADD R92, R92, 0x1, R4.reuse ;  /* 0x000000015c5c7824 */ /* 0x100fe400078e0204 */
[--C-:B------:R-:W-:Y:S01]  /*2620*/  IMAD.IADD R8, R93, 0x1, R4.reuse ;  /* 0x000000015d087824 */ /* 0x100fe200078e0204 */
[----:B------:R-:W-:Y:S01]  /*2630*/  STS [R47+0x4], R6 ;  /* 0x000004062f007388 */ /* 0x000fe20000000800 */
[--C-:B------:R-:W-:Y:S02]  /*2640*/  IMAD.IADD R94, R94, 0x1, R4.reuse ;  /* 0x000000015e5e7824 */ /* 0x100fe400078e0204 */
[--C-:B------:R-:W-:Y:S01]  /*2650*/  IMAD.IADD R10, R95, 0x1, R4.reuse ;  /* 0x000000015f0a7824 */ /* 0x100fe200078e0204 */
[----:B------:R-:W-:Y:S01]  /*2660*/  STS [R47+0x8], R92 ;  /* 0x0000085c2f007388 */ /* 0x000fe20000000800 */
[----:B------:R-:W-:-:S02]  /*2670*/  IMAD.IADD R96, R96, 0x1, R4 ;  /* 0x0000000160607824 */ /* 0x000fc400078e0204 */
[--C-:B------:R-:W-:Y:S01]  /*2680*/  IMAD.IADD R124, R97, 0x1, R4.reuse ;  /* 0x00000001617c7824 */ /* 0x100fe200078e0204 */
[----:B------:R-:W-:Y:S01]  /*2690*/  STS [R47+0xc], R8 ;  /* 0x00000c082f007388 */ /* 0x000fe20000000800 */
        /* <DEDUP_REMOVED lines=36> */
[----:B------:R-:W-:-:S03]  /*28e0*/  IMAD.IADD R122, R122, 0x1, R4 ;  /* 0x000000017a7a7824 */ /* 0x000fc600078e0204 */
[----:B------:R-:W-:Y:S04]  /*28f0*/  STS [R47+0x40], R106 ;  /* 0x0000406a2f007388 */ /* 0x000fe80000000800 */
        /* <DEDUP_REMOVED lines=15> */
[----:B------:R-:W-:Y:S01]  /*29f0*/  STS [R47+0x80], R122 ;  /* 0x0000807a2f007388 */ /* 0x000fe20000000800 */
[----:B------:R-:W-:Y:S06]  /*2a00*/  BAR.SYNC.DEFER_BLOCKING 0x0 ;  /* 0x0000000000007b1d */ /* 0x000fec0000010000 */
[----:B------:R-:W0:Y:S04]  /*2a10*/  LDS.U16 R5, [R54] ;  /* 0x0000000036057984 */ /* 0x000e280000000400 */
[----:B------:R-:W1:Y:S04]  /*2a20*/  LDS.U16 R55, [R55] ;  /* 0x0000000037377984 */ /* 0x000e680000000400 */
[----:B------:R-:W2:Y:S04]  /*2a30*/  LDS.U16 R57, [R57] ;  /* 0x0000000039397984 */ /* 0x000ea80000000400 */
[----:B------:R-:W3:Y:S04]  /*2a40*/  LDS.U16 R59, [R59] ;  /* 0x000000003b3b7984 */ /* 0x000ee80000000400 */
[----:B------:R-:W4:Y:S04]  /*2a50*/  LDS.U16 R61, [R61] ;  /* 0x000000003d3d7984 */ /* 0x000f280000000400 */
[----:B------:R-:W4:Y:S04]  /*2a60*/  LDS.U16 R63, [R63] ;  /* 0x000000003f3f7984 */ /* 0x000f280000000400 */
[----:B------:R-:W4:Y:S04]  /*2a70*/  LDS.U16 R65, [R65] ;  /* 0x0000000041417984 */ /* 0x000f280000000400 */
[----:B------:R-:W4:Y:S04]  /*2a80*/  LDS.U16 R67, [R67] ;  /* 0x0000000043437984 */ /* 0x000f280000000400 */
[----:B------:R-:W4:Y:S04]  /*2a90*/  LDS.U16 R69, [R69] ;  /* 0x0000000045457984 */ /* 0x000f280000000400 */
[----:B------:R-:W4:Y:S04]  /*2aa0*/  LDS.U16 R71, [R71] ;  /* 0x0000000047477984 */ /* 0x000f280000000400 */
[----:B------:R-:W4:Y:S01]  /*2ab0*/  LDS.U16 R73, [R73] ;  /* 0x0000000049497984 */ /* 0x000f220000000400 */
[----:B0-----:R-:W-:-:S03]  /*2ac0*/  IMAD.IADD R5, R52, 0x1, R5 ;  /* 0x0000000134057824 */ /* 0x001fc600078e0205 */
[----:B------:R-:W0:Y:S01]  /*2ad0*/  LDS.U16 R75, [R75] ;  /* 0x000000004b4b7984 */ /* 0x000e220000000400 */
[----:B-1----:R-:W-:-:S03]  /*2ae0*/  IMAD.IADD R55, R56, 0x1, R55 ;  /* 0x0000000138377824 */ /* 0x002fc600078e0237 */
[----:B------:R-:W1:Y:S01]  /*2af0*/  LDS.U16 R77, [R77] ;  /* 0x000000004d4d7984 */ /* 0x000e620000000400 */
[----:B--2---:R-:W-:-:S03]  /*2b00*/  IMAD.IADD R57, R58, 0x1, R57 ;  /* 0x000000013a397824 */ /* 0x004fc600078e0239 */
[----:B------:R-:W2:Y:S01]  /*2b10*/  LDS.U16 R79, [R79] ;  /* 0x000000004f4f7984 */ /* 0x000ea20000000400 */
[----:B---3--:R-:W-:-:S03]  /*2b20*/  IMAD.IADD R59, R60, 0x1, R59 ;  /* 0x000000013c3b7824 */ /* 0x008fc600078e023b */
[----:B------:R-:W3:Y:S01]  /*2b30*/  LDS.U16 R81, [R81] ;  /* 0x0000000051517984 */ /* 0x000ee20000000400 */
[----:B----4-:R-:W-:-:S03]  /*2b40*/  IMAD.IADD R61, R62, 0x1, R61 ;  /* 0x000000013e3d7824 */ /* 0x010fc600078e023d */
[----:B------:R-:W4:Y:S01]  /*2b50*/  LDS.U16 R83, [R83] ;  /* 0x0000000053537984 */ /* 0x000f220000000400 */
[----:B------:R-:W-:-:S03]  /*2b60*/  IMAD.IADD R63, R64, 0x1, R63 ;  /* 0x00000001403f7824 */ /* 0x000fc600078e023f */
[----:B------:R-:W4:Y:S01]  /*2b70*/  LDS.U16 R85, [R85] ;  /* 0x0000000055557984 */ /* 0x000f220000000400 */
[----:B------:R-:W-:-:S03]  /*2b80*/  IMAD.IADD R65, R66, 0x1, R65 ;  /* 0x0000000142417824 */ /* 0x000fc600078e0241 */
[----:B------:R-:W4:Y:S01]  /*2b90*/  LDS.U16 R87, [R87] ;  /* 0x0000000057577984 */ /* 0x000f220000000400 */
[----:B------:R-:W-:-:S03]  /*2ba0*/  IMAD.IADD R67, R68, 0x1, R67 ;  /* 0x0000000144437824 */ /* 0x000fc600078e0243 */
[----:B------:R-:W4:Y:S01]  /*2bb0*/  LDS.U16 R89, [R89] ;  /* 0x0000000059597984 */ /* 0x000f220000000400 */
[----:B------:R-:W-:Y:S02]  /*2bc0*/  IMAD.IADD R69, R70, 0x1, R69 ;  /* 0x0000000146457824 */ /* 0x000fe400078e0245 */
[----:B------:R-:W-:Y:S02]  /*2bd0*/  IMAD.IADD R71, R72, 0x1, R71 ;  /* 0x0000000148477824 */ /* 0x000fe400078e0247 */
[----:B------:R-:W-:Y:S02]  /*2be0*/  IMAD.IADD R73, R74, 0x1, R73 ;  /* 0x000000014a497824 */ /* 0x000fe400078e0249 */
[----:B0-----:R-:W-:Y:S02]  /*2bf0*/  IMAD.IADD R75, R76, 0x1, R75 ;  /* 0x000000014c4b7824 */ /* 0x001fe400078e024b */
[----:B-1----:R-:W-:Y:S02]  /*2c00*/  IMAD.IADD R77, R78, 0x1, R77 ;  /* 0x000000014e4d7824 */ /* 0x002fe400078e024d */
[----:B--2---:R-:W-:-:S02]  /*2c10*/  IMAD.IADD R79, R80, 0x1, R79 ;  /* 0x00000001504f7824 */ /* 0x004fc400078e024f */
[----:B---3--:R-:W-:Y:S02]  /*2c20*/  IMAD.IADD R81, R82, 0x1, R81 ;  /* 0x0000000152517824 */ /* 0x008fe400078e0251 */
[----:B----4-:R-:W-:Y:S02]  /*2c30*/  IMAD.IADD R83, R84, 0x1, R83 ;  /* 0x0000000154537824 */ /* 0x010fe400078e0253 */
[----:B------:R-:W-:Y:S02]  /*2c40*/  IMAD.IADD R85, R86, 0x1, R85 ;  /* 0x0000000156557824 */ /* 0x000fe400078e0255 */
[----:B------:R-:W-:Y:S02]  /*2c50*/  IMAD.IADD R87, R88, 0x1, R87 ;  /* 0x0000000158577824 */ /* 0x000fe400078e0257 */
[----:B------:R-:W-:Y:S01]  /*2c60*/  IMAD.IADD R89, R90, 0x1, R89 ;  /* 0x000000015a597824 */ /* 0x000fe200078e0259 */
[----:B------:R-:W-:Y:S06]  /*2c70*/  BAR.SYNC.DEFER_BLOCKING 0x0 ;  /* 0x0000000000007b1d */ /* 0x000fec0000010000 */
[----:B------:R-:W-:Y:S05]  /*2c80*/  BRA.U UP0, `(.L_x_221) ;  /* 0x0000000500987547 */ /* 0x000fea000b800000 */
[----:B------:R-:W-:Y:S01]  /*2c90*/  LEA R4, R5, UR4, 0x2 ;  /* 0x0000000405047c11 */ /* 0x000fe2000f8e10ff */
[----:B------:R-:W-:Y:S01]  /*2ca0*/  UIADD3 UR7, UPT, UPT, UR7, 0x6, URZ ;  /* 0x0000000607077890 */ /* 0x000fe2000fffe0ff */
[----:B------:R-:W-:Y:S01]  /*2cb0*/  LEA R5, R55, UR4, 0x2 ;  /* 0x0000000437057c11 */ /* 0x000fe2000f8e10ff */
[----:B------:R-:W-:Y:S01]  /*2cc0*/  UIADD3 UR5, UPT, UPT, UR5, -0x6, URZ ;  /* 0xfffffffa05057890 */ /* 0x000fe2000fffe0ff */
[----:B------:R-:W-:Y:S01]  /*2cd0*/  LEA R6, R57, UR4, 0x2 ;  /* 0x0000000439067c11 */ /* 0x000fe2000f8e10ff */
[----:B------:R0:W-:Y:S01]  /*2ce0*/  STS [R4], R29 ;  /* 0x0000001d04007388 */ /* 0x0001e20000000800 */
[----:B------:R-:W-:Y:S02]  /*2cf0*/  LEA R7, R59, UR4, 0x2 ;  /* 0x000000043b077c11 */ /* 0x000fe4000f8e10ff */
[----:B------:R-:W-:Y:S01]  /*2d00*/  LEA R8, R61, UR4, 0x2 ;  /* 0x000000043d087c11 */ /* 0x000fe2000f8e10ff */
[----:B------:R0:W-:Y:S01]  /*2d10*/  STS [R5], R30 ;  /* 0x0000001e05007388 */ /* 0x0001e20000000800 */
[----:B------:R-:W-:-:S02]  /*2d20*/  LEA R9, R63, UR4, 0x2 ;  /* 0x000000043f097c11 */ /* 0x000fc4000f8e10ff */
[----:B------:R-:W-:Y:S01]  /*2d30*/  LEA R10, R65, UR4, 0x2 ;  /* 0x00000004410a7c11 */ /* 0x000fe2000f8e10ff */
[----:B------:R0:W-:Y:S01]  /*2d40*/  STS [R6], R31 ;  /* 0x0000001f06007388 */ /* 0x0001e20000000800 */
[----:B------:R-:W-:Y:S02]  /*2d50*/  LEA R11, R67, UR4, 0x2 ;  /* 0x00000004430b7c11 */ /* 0x000fe4000f8e10ff */
        /* <DEDUP_REMOVED lines=16> */
[----:B------:R0:W-:Y:S04]  /*2e60*/  STS [R52], R37 ;  /* 0x0000002534007388 */ /* 0x0001e80000000800 */
        /* <DEDUP_REMOVED lines=9> */
[----:B------:R0:W-:Y:S01]  /*2f00*/  STS [R63], R49 ;  /* 0x000000313f007388 */ /* 0x0001e20000000800 */
[----:B------:R-:W-:Y:S06]  /*2f10*/  BAR.SYNC.DEFER_BLOCKING 0x0 ;  /* 0x0000000000007b1d */ /* 0x000fec0000010000 */
[----:B------:R0:W1:Y:S04]  /*2f20*/  LDS R29, [R51] ;  /* 0x00000000331d7984 */ /* 0x0000680000000800 */
[----:B------:R0:W2:Y:S04]  /*2f30*/  LDS R30, [R51+0x4] ;  /* 0x00000400331e7984 */ /* 0x0000a80000000800 */
[----:B------:R0:W3:Y:S04]  /*2f40*/  LDS R31, [R51+0x8] ;  /* 0x00000800331f7984 */ /* 0x0000e80000000800 */
[----:B------:R0:W4:Y:S04]  /*2f50*/  LDS R32, [R51+0xc] ;  /* 0x00000c0033207984 */ /* 0x0001280000000800 */
[----:B------:R0:W0:Y:S04]  /*2f60*/  LDS R33, [R51+0x10] ;  /* 0x0000100033217984 */ /* 0x0000280000000800 */
        /* <DEDUP_REMOVED lines=13> */
[----:B------:R0:W0:Y:S01]  /*3040*/  LDS R49, [R51+0x48] ;  /* 0x0000480033317984 */ /* 0x0000220000000800 */
[----:B------:R-:W-:Y:S06]  /*3050*/  BAR.SYNC.DEFER_BLOCKING 0x0 ;  /* 0x0000000000007b1d */ /* 0x000fec0000010000 */
[----:B-----5:R0:W-:Y:S04]  /*3060*/  STS [R4], R2 ;  /* 0x0000000204007388 */ /* 0x0201e80000000800 */
        /* <DEDUP_REMOVED lines=19> */
[----:B------:R0:W0:Y:S04]  /*31a0*/  LDS R2, [R51] ;  /* 0x0000000033027984 */ /* 0x0000280000000800 */
        /* <DEDUP_REMOVED lines=19> */
[----:B-1234-:R-:W-:Y:S05]  /*32e0*/  BRA `(.L_x_222) ;  /* 0xffffffd800bc7947 */ /* 0x01efea000383ffff */
.L_x_221:
[----:B------:R-:W-:Y:S01]  /*32f0*/  LEA R5, R5, UR4, 0x2 ;  /* 0x0000000405057c11 */ /* 0x000fe2000f8e10ff */
[----:B------:R-:W-:Y:S01]  /*3300*/  IMAD R51, R0, -0x48, R51 ;  /* 0xffffffb800337824 */ /* 0x000fe200078e0233 */
[----:B------:R-:W-:Y:S01]  /*3310*/  LEA R55, R55, UR4, 0x2 ;  /* 0x0000000437377c11 */ /* 0x000fe2000f8e10ff */
[----:B------:R-:W0:Y:S01]  /*3320*/  LDCU.64 UR6, c[0x0][0x3a0] ;  /* 0x00007400ff0677ac */ /* 0x000e220008000a00 */
[----:B------:R-:W-:Y:S01]  /*3330*/  LEA R57, R57, UR4, 0x2 ;  /* 0x0000000439397c11 */ /* 0x000fe2000f8e10ff */
[----:B------:R-:W-:Y:S01]  /*3340*/  STS [R5], R29 ;  /* 0x0000001d05007388 */ /* 0x000fe20000000800 */
[----:B------:R-:W-:Y:S02]  /*3350*/  LEA R59, R59, UR4, 0x2 ;  /* 0x000000043b3b7c11 */ /* 0x000fe4000f8e10ff */
[----:B------:R-:W-:Y:S01]  /*3360*/  LEA R61, R61, UR4, 0x2 ;  /* 0x000000043d3d7c11 */ /* 0x000fe2000f8e10ff */
[----:B------:R-:W-:Y:S01]  /*3370*/  STS [R55], R30 ;  /* 0x0000001e37007388 */ /* 0x000fe20000000800 */
[----:B------:R-:W-:-:S02]  /*3380*/  LEA R63, R63, UR4, 0x2 ;  /* 0x000000043f3f7c11 */ /* 0x000fc4000f8e10ff */
[----:B------:R-:W-:Y:S01]  /*3390*/  LEA R65, R65, UR4, 0x2 ;  /* 0x0000000441417c11 */ /* 0x000fe2000f8e10ff */
[----:B------:R-:W-:Y:S01]  /*33a0*/  STS [R57], R31 ;  /* 0x0000001f39007388 */ /* 0x000fe20000000800 */
[----:B------:R-:W-:Y:S02]  /*33b0*/  LEA R67, R67, UR4, 0x2 ;  /* 0x0000000443437c11 */ /* 0x000fe4000f8e10ff */
[----:B------:R-:W-:Y:S01]  /*33c0*/  LEA R69, R69, UR4, 0x2 ;  /* 0x0000000445457c11 */ /* 0x000fe2000f8e10ff */
[----:B------:R-:W-:Y:S01]  /*33d0*/  STS [R59], R32 ;  /* 0x000000203b007388 */ /* 0x000fe20000000800 */
[----:B------:R-:W-:Y:S02]  /*33e0*/  LEA R71, R71, UR4, 0x2 ;  /* 0x0000000447477c11 */ /* 0x000fe4000f8e10ff */
[----:B------:R-:W-:Y:S01]  /*33f0*/  LEA R73, R73, UR4, 0x2 ;  /* 0x0000000449497c11 */ /* 0x000fe2000f8e10ff */
[----:B------:R-:W-:Y:S01]  /*3400*/  STS [R61], R33 ;  /* 0x000000213d007388 */ /* 0x000fe20000000800 */
[----:B------:R-:W-:Y:S01]  /*3410*/  LEA R75, R75, UR4, 0x2 ;  /* 0x000000044b4b7c11 */ /* 0x000fe2000f8e10ff */
[----:B0-----:R-:W-:Y:S01]  /*3420*/  IMAD.U32 R4, RZ, RZ, UR7 ;  /* 0x00000007ff047e24 */ /* 0x001fe2000f8e00ff */
        /* <DEDUP_REMOVED lines=11> */
[----:B------:R-:W-:-:S03]  /*34e0*/  ISETP.LT.U32.AND P4, PT, R0, UR6, PT ;  /* 0x0000000600007c0c */ /* 0x000fc6000bf81070 */
[----:B------:R-:W-:Y:S01]  /*34f0*/  STS [R71], R38 ;  /* 0x0000002647007388 */ /* 0x000fe20000000800 */
[----:B------:R-:W-:Y:S01]  /*3500*/  ISETP.GT.U32.AND.EX P4, PT, R4, RZ, PT, P4 ;  /* 0x000000ff0400720c */ /* 0x000fe20003f84140 */
[----:B------:R-:W-:Y:S02]  /*3510*/  VIADD R4, R0, 0x100 ;  /* 0x0000010000047836 */ /* 0x000fe40000000000 */
[----:B------:R-:W-:Y:S03]  /*3520*/  STS [R73], R39 ;  /* 0x0000002749007388 */ /* 0x000fe60000000800 */
[----:B------:R-:W-:Y:S01]  /*3530*/  ISETP.LT.U32.AND P2, PT, R4, UR6, PT ;  /* 0x0000000604007c0c */ /* 0x000fe2000bf41070 */
[----:B------:R-:W-:Y:S04]  /*3540*/  STS [R75], R40 ;  /* 0x000000284b007388 */ /* 0x000fe80000000800 */
[----:B------:R-:W-:Y:S04]  /*3550*/  STS [R77], R41 ;  /* 0x000000294d007388 */ /* 0x000fe80000000800 */
[----:B------:R-:W-:Y:S04]  /*3560*/  STS [R79], R42 ;  /* 0x0000002a4f007388 */ /* 0x000fe80000000800 */
[----:B------:R-:W-:Y:S04]  /*3570*/  STS [R81], R43 ;  /* 0x0000002b51007388 */ /* 0x000fe80000000800 */
[----:B------:R-:W-:Y:S04]  /*3580*/  STS [R83], R44 ;  /* 0x0000002c53007388 */ /* 0x000fe80000000800 */
[----:B------:R-:W-:Y:S04]  /*3590*/  STS [R85], R46 ;  /* 0x0000002e55007388 */ /* 0x000fe80000000800 */
[----:B------:R-:W-:Y:S04]  /*35a0*/  STS [R87], R48 ;  /* 0x0000003057007388 */ /* 0x000fe80000000800 */
[----:B------:R-:W-:Y:S01]  /*35b0*/  STS [R89], R49 ;  /* 0x0000003159007388 */ /* 0x000fe20000000800 */
[----:B------:R-:W-:Y:S06]  /*35c0*/  BAR.SYNC.DEFER_BLOCKING 0x0 ;  /* 0x0000000000007b1d */ /* 0x000fec0000010000 */
[----:B------:R-:W0:Y:S04]  /*35d0*/  LDS R30, [R51] ;  /* 0x00000000331e7984 */ /* 0x000e280000000800 */
[----:B------:R-:W1:Y:S04]  /*35e0*/  LDS R31, [R51+0x400] ;  /* 0x00040000331f7984 */ /* 0x000e680000000800 */
[----:B------:R-:W-:Y:S04]  /*35f0*/  LDS R32, [R51+0x800] ;  /* 0x0008000033207984 */ /* 0x000fe80000000800 */
[----:B------:R-:W-:Y:S04]  /*3600*/  LDS R33, [R51+0xc00] ;  /* 0x000c000033217984 */ /* 0x000fe80000000800 */
[----:B------:R-:W-:Y:S04]  /*3610*/  LDS R34, [R51+0x1000] ;  /* 0x0010000033227984 */ /* 0x000fe80000000800 */
[----:B------:R-:W-:Y:S04]  /*3620*/  LDS R35, [R51+0x1400] ;  /* 0x0014000033237984 */ /* 0x000fe80000000800 */
[----:B------:R-:W-:Y:S04]  /*3630*/  LDS R36, [R51+0x1800] ;  /* 0x0018000033247984 */ /* 0x000fe80000000800 */
[----:B------:R-:W-:Y:S04]  /*3640*/  LDS R37, [R51+0x1c00] ;  /* 0x001c000033257984 */ /* 0x000fe80000000800 */
[----:B------:R-:W-:Y:S04]  /*3650*/  LDS R38, [R51+0x2000] ;  /* 0x0020000033267984 */ /* 0x000fe80000000800 */
[----:B------:R-:W-:Y:S04]  /*3660*/  LDS R39, [R51+0x2400] ;  /* 0x0024000033277984 */ /* 0x000fe80000000800 */
[----:B------:R-:W-:Y:S01]  /*3670*/  LDS R40, [R51+0x2800] ;  /* 0x0028000033287984 */ /* 0x000fe20000000800 */
[----:B0-----:R-:W-:-:S03]  /*3680*/  @P4 ISETP.GT.AND P1, PT, R30, -0x1, PT ;  /* 0xffffffff1e00480c */ /* 0x001fc60003f24270 */
        /* <DEDUP_REMOVED lines=8> */
[----:B------:R-:W-:Y:S06]  /*3710*/  BAR.SYNC.DEFER_BLOCKING 0x0 ;  /* 0x0000000000007b1d */ /* 0x000fec0000010000 */
[----:B-----5:R0:W-:Y:S04]  /*3720*/  STS [R5], R2 ;  /* 0x0000000205007388 */ /* 0x0201e80000000800 */
[----:B------:R2:W-:Y:S04]  /*3730*/  STS [R55], R3 ;  /* 0x0000000337007388 */ /* 0x0005e80000000800 */
[----:B------:R3:W-:Y:S01]  /*3740*/  STS [R57], R12 ;  /* 0x0000000c39007388 */ /* 0x0007e20000000800 */
[----:B0-----:R-:W0:Y:S03]  /*3750*/  LDC.64 R4, c[0x0][0x398] ;  /* 0x0000e600ff047b82 */ /* 0x001e260000000a00 */
[----:B------:R-:W-:Y:S04]  /*3760*/  STS [R59], R13 ;  /* 0x0000000d3b007388 */ /* 0x000fe80000000800 */
[----:B------:R4:W-:Y:S01]  /*3770*/  STS [R61], R14 ;  /* 0x0000000e3d007388 */ /* 0x0009e20000000800 */
[----:B--2---:R-:W2:Y:S01]  /*3780*/  LDC.64 R2, c[0x0][0x388] ;  /* 0x0000e200ff027b82 */ /* 0x004ea20000000a00 */
[----:B---3--:R-:W-:-:S02]  /*3790*/  VIADD R12, R0, 0x200 ;  /* 0x00000200000c7836 */ /* 0x008fc40000000000 */
[----:B------:R3:W-:Y:S04]  /*37a0*/  STS [R63], R15 ;  /* 0x0000000f3f007388 */ /* 0x0007e80000000800 */
[----:B------:R1:W-:Y:S01]  /*37b0*/  STS [R65], R16 ;  /* 0x0000001041007388 */ /* 0x0003e20000000800 */
[----:B------:R-:W-:Y:S01]  /*37c0*/  ISETP.LT.U32.AND P3, PT, R12, UR6, PT ;  /* 0x000000060c007c0c */ /* 0x000fe2000bf61070 */
[C---:B----4-:R-:W-:Y:S02]  /*37d0*/  VIADD R14, R0.reuse, 0x300 ;  /* 0x00000300000e7836 */ /* 0x050fe40000000000 */
[----:B------:R4:W-:Y:S01]  /*37e0*/  STS [R67], R17 ;  /* 0x0000001143007388 */ /* 0x0009e20000000800 */
[C---:B------:R-:W-:Y:S01]  /*37f0*/  VIADD R12, R0.reuse, 0x500 ;  /* 0x00000500000c7836 */ /* 0x040fe20000000000 */
[----:B---3--:R-:W-:-:S02]  /*3800*/  LOP3.LUT R15, R0, 0x400, RZ, 0xfc, !PT ;  /* 0x00000400000f7812 */ /* 0x008fc400078efcff */
[----:B------:R-:W-:Y:S01]  /*3810*/  STS [R69], R18 ;  /* 0x0000001245007388 */ /* 0x000fe20000000800 */
[----:B------:R-:W-:Y:S01]  /*3820*/  ISETP.LT.U32.AND P0, PT, R14, UR6, PT ;  /* 0x000000060e007c0c */ /* 0x000fe2000bf01070 */
[----:B-1----:R-:W-:Y:S01]  /*3830*/  IMAD.U32 R16, RZ, RZ, UR7 ;  /* 0x00000007ff107e24 */ /* 0x002fe2000f8e00ff */
[----:B------:R-:W-:Y:S01]  /*3840*/  ISETP.LT.U32.AND P5, PT, R15, UR6, PT ;  /* 0x000000060f007c0c */ /* 0x000fe2000bfa1070 */
[----:B------:R-:W-:Y:S01]  /*3850*/  STS [R71], R19 ;  /* 0x0000001347007388 */ /* 0x000fe20000000800 */
[----:B------:R-:W-:Y:S01]  /*3860*/  IMAD.U32 R15, RZ, RZ, UR7 ;  /* 0x00000007ff0f7e24 */ /* 0x000fe2000f8e00ff */
[----:B------:R-:W-:Y:S01]  /*3870*/  ISETP.LT.U32.AND P6, PT, R12, UR6, PT ;  /* 0x000000060c007c0c */ /* 0x000fe2000bfc1070 */
[----:B----4-:R-:W-:Y:S01]  /*3880*/  @P4 IMAD.MOV.U32 R17, RZ, RZ, -0x1 ;  /* 0xffffffffff114424 */ /* 0x010fe200078e00ff */
[----:B------:R-:W-:Y:S01]  /*3890*/  STS [R73], R20 ;  /* 0x0000001449007388 */ /* 0x000fe20000000800 */
[----:B------:R-:W-:Y:S01]  /*38a0*/  ISETP.GT.U32.AND.EX P2, PT, R16, RZ, PT, P2 ;  /* 0x000000ff1000720c */ /* 0x000fe20003f44120 */
[----:B------:R-:W-:Y:S01]  /*38b0*/  IMAD.U32 R14, RZ, RZ, UR7 ;  /* 0x00000007ff0e7e24 */ /* 0x000fe2000f8e00ff */
[----:B------:R-:W-:Y:S01]  /*38c0*/  ISETP.GT.U32.AND.EX P0, PT, R15, RZ, PT, P0 ;  /* 0x000000ff0f00720c */ /* 0x000fe20003f04100 */
[----:B------:R1:W-:Y:S01]  /*38d0*/  STS [R75], R21 ;  /* 0x000000154b007388 */ /* 0x0003e20000000800 */
[----:B------:R-:W-:Y:S01]  /*38e0*/  @P4 SEL R17, R17, 0x80000000, P1 ;  /* 0x8000000011114807 */ /* 0x000fe20000800000 */
[----:B--2---:R-:W-:Y:S01]  /*38f0*/  IMAD.WIDE.U32 R2, R0, 0x4, R2 ;  /* 0x0000000400027825 */ /* 0x004fe200078e0002 */
[----:B------:R-:W-:Y:S01]  /*3900*/  ISETP.GT.U32.AND.EX P3, PT, R14, RZ, PT, P3 ;  /* 0x000000ff0e00720c */ /* 0x000fe20003f64130 */
[----:B------:R-:W-:Y:S01]  /*3910*/  STS [R77], R22 ;  /* 0x000000164d007388 */ /* 0x000fe20000000800 */
[----:B------:R-:W-:Y:S01]  /*3920*/  ISETP.GT.U32.AND.EX P5, PT, R16, RZ, PT, P5 ;  /* 0x000000ff1000720c */ /* 0x000fe20003fa4150 */
[----:B0-----:R-:W-:Y:S01]  /*3930*/  IMAD.WIDE.U32 R4, R0, 0x4, R4 ;  /* 0x0000000400047825 */ /* 0x001fe200078e0004 */
[----:B------:R-:W-:Y:S01]  /*3940*/  ISETP.GT.U32.AND.EX P6, PT, R16, RZ, PT, P6 ;  /* 0x000000ff1000720c */ /* 0x000fe20003fc4160 */
[----:B------:R0:W-:Y:S01]  /*3950*/  STS [R79], R23 ;  /* 0x000000174f007388 */ /* 0x0001e20000000800 */
[----:B-1----:R-:W-:Y:S01]  /*3960*/  @P4 LOP3.LUT R21, R17, R30, RZ, 0x3c, !PT ;  /* 0x0000001e11154212 */ /* 0x002fe200078e3cff */
[----:B------:R-:W-:-:S02]  /*3970*/  @P2 IMAD.MOV.U32 R12, RZ, RZ, -0x1 ;  /* 0xffffffffff0c2424 */ /* 0x000fc400078e00ff */
[----:B------:R-:W-:Y:S01]  /*3980*/  STS [R81], R24 ;  /* 0x0000001851007388 */ /* 0x000fe20000000800 */
[----:B------:R-:W-:Y:S01]  /*3990*/  @P2 ISETP.GT.AND P1, PT, R31, -0x1, PT ;  /* 0xffffffff1f00280c */ /* 0x000fe20003f24270 */
[----:B------:R-:W-:Y:S02]  /*39a0*/  VIADD R14, R0, 0x600 ;  /* 0x00000600000e7836 */ /* 0x000fe40000000000 */
[----:B------:R1:W-:Y:S01]  /*39b0*/  STS [R83], R25 ;  /* 0x0000001953007388 */ /* 0x0003e20000000800 */
[----:B------:R-:W-:Y:S01]  /*39c0*/  @P2 SEL R12, R12, 0x80000000, P1 ;  /* 0x800000000c0c2807 */ /* 0x000fe20000800000 */
[----:B0-----:R-:W-:Y:S01]  /*39d0*/  @P3 IMAD.MOV.U32 R23, RZ, RZ, -0x1 ;  /* 0xffffffffff173424 */ /* 0x001fe200078e00ff */
[----:B------:R-:W-:Y:S01]  /*39e0*/  ISETP.LT.U32.AND P1, PT, R14, UR6, PT ;  /* 0x000000060e007c0c */ /* 0x000fe2000bf21070 */
[----:B------:R-:W-:Y:S01]  /*39f0*/  STS [R85], R26 ;  /* 0x0000001a55007388 */ /* 0x000fe20000000800 */
[----:B------:R-:W-:Y:S01]  /*3a00*/  @P2 LOP3.LUT R31, R12, R31, RZ, 0x3c, !PT ;  /* 0x0000001f0c1f2212 */ /* 0x000fe200078e3cff */
[C---:B------:R-:W-:Y:S01]  /*3a10*/  VIADD R12, R0.reuse, 0x700 ;  /* 0x00000700000c7836 */ /* 0x040fe20000000000 */
[----:B------:R-:W-:Y:S01]  /*3a20*/  LOP3.LUT R14, R0, 0x800, RZ, 0xfc, !PT ;  /* 0x00000800000e7812 */ /* 0x000fe200078efcff */
[----:B------:R-:W-:Y:S01]  /*3a30*/  STS [R87], R27 ;  /* 0x0000001b57007388 */ /* 0x000fe20000000800 */
[----:B------:R-:W-:-:S02]  /*3a40*/  IMAD.U32 R18, RZ, RZ, UR7 ;  /* 0x00000007ff127e24 */ /* 0x000fc4000f8e00ff */
[----:B-1----:R-:W-:Y:S01]  /*3a50*/  @P5 IMAD.MOV.U32 R25, RZ, RZ, -0x1 ;  /* 0xffffffffff195424 */ /* 0x002fe200078e00ff */
[----:B------:R-:W-:Y:S01]  /*3a60*/  STS [R89], R28 ;  /* 0x0000001c59007388 */ /* 0x000fe20000000800 */
[----:B------:R-:W-:Y:S01]  /*3a70*/  IMAD.U32 R20, RZ, RZ, UR7 ;  /* 0x00000007ff147e24 */ /* 0x000fe2000f8e00ff */
[----:B------:R-:W-:Y:S01]  /*3a80*/  BAR.SYNC.DEFER_BLOCKING 0x0 ;  /* 0x0000000000007b1d */ /* 0x000fe20000010000 */
[----:B------:R-:W-:Y:S01]  /*3a90*/  ISETP.GT.U32.AND.EX P1, PT, R18, RZ, PT, P1 ;  /* 0x000000ff1200720c */ /* 0x000fe20003f24110 */
[----:B------:R-:W-:-:S12]  /*3aa0*/  VIADD R16, R0, 0xb00 ;  /* 0x00000b0000107836 */ /* 0x000fd80000000000 */
[----:B------:R-:W-:Y:S01]  /*3ab0*/  @P1 IMAD.MOV.U32 R18, RZ, RZ, -0x1 ;  /* 0xffffffffff121424 */ /* 0x000fe200078e00ff */
[----:B------:R-:W0:Y:S04]  /*3ac0*/  @P4 LDS R43, [R51] ;  /* 0x00000000332b4984 */ /* 0x000e280000000800 */
[----:B------:R-:W1:Y:S04]  /*3ad0*/  LDS R13, [R51+0x400] ;  /* 0x00040000330d7984 */ /* 0x000e680000000800 */
[----:B------:R-:W2:Y:S04]  /*3ae0*/  LDS R15, [R51+0x800] ;  /* 0x00080000330f7984 */ /* 0x000ea80000000800 */
[----:B------:R-:W3:Y:S04]  /*3af0*/  LDS R17, [R51+0xc00] ;  /* 0x000c000033117984 */ /* 0x000ee80000000800 */
[----:B------:R-:W4:Y:S04]  /*3b00*/  LDS R19, [R51+0x1000] ;  /* 0x0010000033137984 */ /* 0x000f280000000800 */
[----:B------:R-:W-:Y:S04]  /*3b10*/  @P4 STG.E desc[UR8][R2.64], R21 ;  /* 0x0000001502004986 */ /* 0x000fe8000c101908 */
[----:B------:R-:W4:Y:S04]  /*3b20*/  LDS R21, [R51+0x1400] ;  /* 0x0014000033157984 */ /* 0x000f280000000800 */
[----:B0-----:R-:W-:Y:S01]  /*3b30*/  @P4 STG.E desc[UR8][R4.64], R43 ;  /* 0x0000002b04004986 */ /* 0x001fe2000c101908 */
[----:B------:R-:W-:-:S03]  /*3b40*/  @P3 ISETP.GT.AND P4, PT, R32, -0x1, PT ;  /* 0xffffffff2000380c */ /* 0x000fc60003f84270 */
[----:B------:R-:W-:Y:S01]  /*3b50*/  @P2 STG.E desc[UR8][R2.64+0x400], R31 ;  /* 0x0004001f02002986 */ /* 0x000fe2000c101908 */
[----:B------:R-:W-:Y:S02]  /*3b60*/  @P3 SEL R23, R23, 0x80000000, P4 ;  /* 0x8000000017173807 */ /* 0x000fe40002000000 */
[----:B------:R-:W-:Y:S01]  /*3b70*/  @P0 ISETP.GT.AND P4, PT, R33, -0x1, PT ;  /* 0xffffffff2100080c */ /* 0x000fe20003f84270 */
[----:B-1----:R-:W-:Y:S01]  /*3b80*/  @P2 STG.E desc[UR8][R4.64+0x400], R13 ;  /* 0x0004000d04002986 */ /* 0x002fe2000c101908 */
[----:B------:R-:W-:Y:S01]  /*3b90*/  ISETP.LT.U32.AND P2, PT, R12, UR6, PT ;  /* 0x000000060c007c0c */ /* 0x000fe2000bf41070 */
[----:B------:R-:W-:Y:S01]  /*3ba0*/  @P0 IMAD.MOV.U32 R12, RZ, RZ, -0x1 ;  /* 0xffffffffff0c0424 */ /* 0x000fe200078e00ff */
[----:B------:R-:W-:Y:S01]  /*3bb0*/  @P3 LOP3.LUT R23, R23, R32, RZ, 0x3c, !PT ;  /* 0x0000002017173212 */ /* 0x000fe200078e3cff */
[----:B------:R-:W0:Y:S01]  /*3bc0*/  LDS R13, [R51+0x1800] ;  /* 0x00180000330d7984 */ /* 0x000e220000000800 */
[----:B------:R-:W-:Y:S02]  /*3bd0*/  ISETP.GT.U32.AND.EX P2, PT, R20, RZ, PT, P2 ;  /* 0x000000ff1400720c */ /* 0x000fe40003f44120 */
[----:B------:R-:W-:Y:S01]  /*3be0*/  @P0 SEL R12, R12, 0x80000000, P4 ;  /* 0x800000000c0c0807 */ /* 0x000fe20002000000 */
[----:B------:R-:W-:Y:S01]  /*3bf0*/  @P3 STG.E desc[UR8][R2.64+0x800], R23 ;  /* 0x0008001702003986 */ /* 0x000fe2000c101908 */
[----:B------:R-:W-:-:S02]  /*3c00*/  @P5 ISETP.GT.AND P4, PT, R34, -0x1, PT ;  /* 0xffffffff2200580c */ /* 0x000fc40003f84270 */
[----:B------:R-:W-:Y:S01]  /*3c10*/  @P0 LOP3.LUT R33, R12, R33, RZ, 0x3c, !PT ;  /* 0x000000210c210212 */ /* 0x000fe200078e3cff */
[----:B------:R-:W-:Y:S01]  /*3c20*/  VIADD R12, R0, 0x900 ;  /* 0x00000900000c7836 */ /* 0x000fe20000000000 */
[----:B------:R-:W-:Y:S01]  /*3c30*/  @P5 SEL R25, R25, 0x80000000, P4 ;  /* 0x8000000019195807 */ /* 0x000fe20002000000 */
[----:B--2---:R-:W-:Y:S01]  /*3c40*/  @P3 STG.E desc[UR8][R4.64+0x800], R15 ;  /* 0x0008000f04003986 */ /* 0x004fe2000c101908 */
[----:B------:R-:W-:Y:S01]  /*3c50*/  ISETP.LT.U32.AND P4, PT, R14, UR6, PT ;  /* 0x000000060e007c0c */ /* 0x000fe2000bf81070 */
[----:B------:R-:W-:Y:S01]  /*3c60*/  VIADD R14, R0, 0xa00 ;  /* 0x00000a00000e7836 */ /* 0x000fe20000000000 */
[----:B------:R-:W-:Y:S01]  /*3c70*/  @P5 LOP3.LUT R25, R25, R34, RZ, 0x3c, !PT ;  /* 0x0000002219195212 */ /* 0x000fe200078e3cff */
[----:B------:R-:W-:Y:S01]  /*3c80*/  @P0 STG.E desc[UR8][R2.64+0xc00], R33 ;  /* 0x000c002102000986 */ /* 0x000fe2000c101908 */
[----:B------:R-:W-:Y:S01]  /*3c90*/  ISETP.LT.U32.AND P3, PT, R12, UR6, PT ;  /* 0x000000060c007c0c */ /* 0x000fe2000bf61070 */
[----:B------:R-:W-:Y:S02]  /*3ca0*/  @P6 IMAD.MOV.U32 R12, RZ, RZ, -0x1 ;  /* 0xffffffffff0c6424 */ /* 0x000fe400078e00ff */
[----:B---3--:R-:W-:Y:S01]  /*3cb0*/  @P0 STG.E desc[UR8][R4.64+0xc00], R17 ;  /* 0x000c001104000986 */ /* 0x008fe2000c101908 */
[----:B------:R-:W-:-:S03]  /*3cc0*/  @P1 ISETP.GT.AND P0, PT, R36, -0x1, PT ;  /* 0xffffffff2400180c */ /* 0x000fc60003f04270 */
[----:B------:R-:W-:Y:S04]  /*3cd0*/  @P5 STG.E desc[UR8][R2.64+0x1000], R25 ;  /* 0x0010001902005986 */ /* 0x000fe8000c101908 */
[----:B----4-:R1:W-:Y:S01]  /*3ce0*/  @P5 STG.E desc[UR8][R4.64+0x1000], R19 ;  /* 0x0010001304005986 */ /* 0x0103e2000c101908 */
[----:B------:R-:W-:-:S03]  /*3cf0*/  @P6 ISETP.GT.AND P5, PT, R35, -0x1, PT ;  /* 0xffffffff2300680c */ /* 0x000fc60003fa4270 */
[----:B------:R-:W2:Y:S01]  /*3d00*/  LDS R15, [R51+0x1c00] ;  /* 0x001c0000330f7984 */ /* 0x000ea20000000800 */
[----:B------:R-:W-:Y:S02]  /*3d10*/  @P6 SEL R12, R12, 0x80000000, P5 ;  /* 0x800000000c0c6807 */ /* 0x000fe40002800000 */
[----:B------:R-:W-:Y:S01]  /*3d20*/  ISETP.LT.U32.AND P5, PT, R14, UR6, PT ;  /* 0x000000060e007c0c */ /* 0x000fe2000bfa1070 */
[----:B------:R-:W-:Y:S01]  /*3d30*/  IMAD.U32 R14, RZ, RZ, UR7 ;  /* 0x00000007ff0e7e24 */ /* 0x000fe2000f8e00ff */
[----:B------:R-:W3:Y:S01]  /*3d40*/  LDS R17, [R51+0x2000] ;  /* 0x0020000033117984 */ /* 0x000ee20000000800 */
[----:B------:R-:W-:Y:S02]  /*3d50*/  @P6 LOP3.LUT R35, R12, R35, RZ, 0x3c, !PT ;  /* 0x000000230c236212 */ /* 0x000fe400078e3cff */
[----:B-1----:R-:W-:Y:S02]  /*3d60*/  @P1 SEL R19, R18, 0x80000000, P0 ;  /* 0x8000000012131807 */ /* 0x002fe40000000000 */
[----:B------:R-:W-:Y:S01]  /*3d70*/  ISETP.GT.U32.AND.EX P4, PT, R14, RZ, PT, P4 ;  /* 0x000000ff0e00720c */ /* 0x000fe20003f84140 */
[----:B------:R-:W-:Y:S01]  /*3d80*/  @P6 STG.E desc[UR8][R2.64+0x1400], R35 ;  /* 0x0014002302006986 */ /* 0x000fe2000c101908 */
[----:B------:R-:W-:Y:S01]  /*3d90*/  @P1 LOP3.LUT R23, R19, R36, RZ, 0x3c, !PT ;  /* 0x0000002413171212 */ /* 0x000fe200078e3cff */
[----:B------:R-:W-:Y:S01]  /*3da0*/  @P2 IMAD.MOV.U32 R14, RZ, RZ, -0x1 ;  /* 0xffffffffff0e2424 */ /* 0x000fe200078e00ff */
[----:B------:R-:W-:Y:S01]  /*3db0*/  ISETP.LT.U32.AND P0, PT, R16, UR6, PT ;  /* 0x0000000610007c0c */ /* 0x000fe2000bf01070 */
[----:B------:R-:W1:Y:S01]  /*3dc0*/  LDS R19, [R51+0x2400] ;  /* 0x0024000033137984 */ /* 0x000e620000000800 */
[----:B------:R-:W-:Y:S01]  /*3dd0*/  IMAD.U32 R16, RZ, RZ, UR7 ;  /* 0x00000007ff107e24 */ /* 0x000fe2000f8e00ff */
[----:B------:R-:W-:-:S02]  /*3de0*/  LOP3.LUT R12, R0, 0xc00, RZ, 0xfc, !PT ;  /* 0x00000c00000c7812 */ /* 0x000fc400078efcff */
[----:B------:R-:W-:Y:S01]  /*3df0*/  @P6 STG.E desc[UR8][R4.64+0x1400], R21 ;  /* 0x0014001504006986 */ /* 0x000fe2000c101908 */
[----:B------:R-:W-:Y:S02]  /*3e00*/  @P2 ISETP.GT.AND P6, PT, R37, -0x1, PT ;  /* 0xffffffff2500280c */ /* 0x000fe40003fc4270 */
[C---:B------:R-:W-:Y:S01]  /*3e10*/  ISETP.GT.U32.AND.EX P3, PT, R16.reuse, RZ, PT, P3 ;  /* 0x000000ff1000720c */ /* 0x040fe20003f64130 */
[----:B------:R4:W-:Y:S01]  /*3e20*/  @P1 STG.E desc[UR8][R2.64+0x1800], R23 ;  /* 0x0018001702001986 */ /* 0x0009e2000c101908 */
[----:B------:R-:W-:Y:S01]  /*3e30*/  ISETP.GT.U32.AND.EX P5, PT, R16, RZ, PT, P5 ;  /* 0x000000ff1000720c */ /* 0x000fe20003fa4150 */
[----:B------:R-:W-:Y:S02]  /*3e40*/  @P4 IMAD.MOV.U32 R16, RZ, RZ, -0x1 ;  /* 0xffffffffff104424 */ /* 0x000fe400078e00ff */
[----:B0-----:R-:W-:Y:S01]  /*3e50*/  @P1 STG.E desc[UR8][R4.64+0x1800], R13 ;  /* 0x0018000d04001986 */ /* 0x001fe2000c101908 */
[----:B------:R-:W-:Y:S02]  /*3e60*/  ISETP.LT.U32.AND P1, PT, R12, UR6, PT ;  /* 0x000000060c007c0c */ /* 0x000fe4000bf21070 */
[----:B------:R-:W-:Y:S01]  /*3e70*/  @P2 SEL R12, R14, 0x80000000, P6 ;  /* 0x800000000e0c2807 */ /* 0x000fe20003000000 */
[----:B------:R-:W0:Y:S01]  /*3e80*/  LDS R13, [R51+0x2800] ;  /* 0x00280000330d7984 */ /* 0x000e220000000800 */
[----:B------:R-:W-:Y:S01]  /*3e90*/  @P4 ISETP.GT.AND P6, PT, R38, -0x1, PT ;  /* 0xffffffff2600480c */ /* 0x000fe20003fc4270 */
[----:B------:R-:W-:Y:S01]  /*3ea0*/  VIADD R14, R0, 0xd00 ;  /* 0x00000d00000e7836 */ /* 0x000fe20000000000 */
[----:B------:R-:W-:Y:S01]  /*3eb0*/  @P2 LOP3.LUT R37, R12, R37, RZ, 0x3c, !PT ;  /* 0x000000250c252212 */ /* 0x000fe200078e3cff */
[----:B------:R-:W0:Y:S01]  /*3ec0*/  LDS R21, [R51+0x2c00] ;  /* 0x002c000033157984 */ /* 0x000e220000000800 */
[----:B----4-:R-:W-:Y:S01]  /*3ed0*/  @P4 SEL R23, R16, 0x80000000, P6 ;  /* 0x8000000010174807 */ /* 0x010fe20003000000 */
[----:B------:R-:W-:Y:S01]  /*3ee0*/  IMAD.U32 R16, RZ, RZ, UR7 ;  /* 0x00000007ff107e24 */ /* 0x000fe2000f8e00ff */
[----:B------:R-:W-:Y:S01]  /*3ef0*/  @P3 ISETP.GT.AND P6, PT, R39, -0x1, PT ;  /* 0xffffffff2700380c */ /* 0x000fe20003fc4270 */
[----:B------:R-:W-:Y:S01]  /*3f00*/  @P3 IMAD.MOV.U32 R18, RZ, RZ, -0x1 ;  /* 0xffffffffff123424 */ /* 0x000fe200078e00ff */
[----:B------:R-:W-:Y:S01]  /*3f10*/  @P4 LOP3.LUT R23, R23, R38, RZ, 0x3c, !PT ;  /* 0x0000002617174212 */ /* 0x000fe200078e3cff */
[----:B------:R-:W-:Y:S01]  /*3f20*/  @P2 STG.E desc[UR8][R2.64+0x1c00], R37 ;  /* 0x001c002502002986 */ /* 0x000fe2000c101908 */
[----:B------:R-:W-:Y:S01]  /*3f30*/  ISETP.GT.U32.AND.EX P0, PT, R16, RZ, PT, P0 ;  /* 0x000000ff1000720c */ /* 0x000fe20003f04100 */
[----:B------:R-:W-:Y:S01]  /*3f40*/  @P5 IMAD.MOV.U32 R25, RZ, RZ, -0x1 ;  /* 0xffffffffff195424 */ /* 0x000fe200078e00ff */
[----:B------:R-:W-:Y:S01]  /*3f50*/  @P3 SEL R12, R18, 0x80000000, P6 ;  /* 0x80000000120c3807 */ /* 0x000fe20003000000 */
[----:B--2---:R2:W-:Y:S01]  /*3f60*/  @P2 STG.E desc[UR8][R4.64+0x1c00], R15 ;  /* 0x001c000f04002986 */ /* 0x0045e2000c101908 */
[----:B------:R-:W-:Y:S01]  /*3f70*/  @P5 ISETP.GT.AND P2, PT, R40, -0x1, PT ;  /* 0xffffffff2800580c */ /* 0x000fe20003f44270 */
[----:B------:R-:W-:Y:S01]  /*3f80*/  VIADD R18, R0, 0x1200 ;  /* 0x0000120000127836 */ /* 0x000fe20000000000 */
[----:B------:R-:W-:Y:S01]  /*3f90*/  @P3 LOP3.LUT R39, R12, R39, RZ, 0x3c, !PT ;  /* 0x000000270c273212 */ /* 0x000fe200078e3cff */
[----:B------:R-:W-:Y:S01]  /*3fa0*/  VIADD R12, R0, 0xe00 ;  /* 0x00000e00000c7836 */ /* 0x000fe20000000000 */
[----:B------:R-:W-:Y:S01]  /*3fb0*/  @P4 STG.E desc[UR8][R2.64+0x2000], R23 ;  /* 0x0020001702004986 */ /* 0x000fe2000c101908 */
[----:B------:R-:W-:-:S02]  /*3fc0*/  @P5 SEL R25, R25, 0x80000000, P2 ;  /* 0x8000000019195807 */ /* 0x000fc40001000000 */
[----:B------:R-:W-:Y:S01]  /*3fd0*/  ISETP.LT.U32.AND P6, PT, R14, UR6, PT ;  /* 0x000000060e007c0c */ /* 0x000fe2000bfc1070 */
[----:B---3--:R-:W-:Y:S01]  /*3fe0*/  @P4 STG.E desc[UR8][R4.64+0x2000], R17 ;  /* 0x0020001104004986 */ /* 0x008fe2000c101908 */
[----:B------:R-:W-:Y:S01]  /*3ff0*/  ISETP.LT.U32.AND P2, PT, R12, UR6, PT ;  /* 0x000000060c007c0c */ /* 0x000fe2000bf41070 */
[----:B------:R-:W-:Y:S01]  /*4000*/  VIADD R14, R0, 0xf00 ;  /* 0x00000f00000e7836 */ /* 0x000fe20000000000 */
[----:B------:R-:W-:Y:S01]  /*4010*/  @P5 LOP3.LUT R25, R25, R40, RZ, 0x3c, !PT ;  /* 0x0000002819195212 */ /* 0x000fe200078e3cff */
[----:B------:R-:W-:Y:S01]  /*4020*/  @P3 STG.E desc[UR8][R2.64+0x2400], R39 ;  /* 0x0024002702003986 */ /* 0x000fe2000c101908 */
[----:B------:R-:W-:Y:S01]  /*4030*/  @P0 IMAD.MOV.U32 R12, RZ, RZ, -0x1 ;  /* 0xffffffffff0c0424 */ /* 0x000fe200078e00ff */
[----:B------:R-:W-:Y:S01]  /*4040*/  ISETP.GT.U32.AND.EX P6, PT, R16, RZ, PT, P6 ;  /* 0x000000ff1000720c */ /* 0x000fe20003fc4160 */
[----:B--2---:R-:W-:Y:S01]  /*4050*/  IMAD.U32 R15, RZ, RZ, UR7 ;  /* 0x00000007ff0f7e24 */ /* 0x004fe2000f8e00ff */
[----:B-1----:R-:W-:Y:S01]  /*4060*/  @P3 STG.E desc[UR8][R4.64+0x2400], R19 ;  /* 0x0024001304003986 */ /* 0x002fe2000c101908 */
[----:B------:R-:W-:-:S02]  /*4070*/  @P0 ISETP.GT.AND P3, PT, R41, -0x1, PT ;  /* 0xffffffff2900080c */ /* 0x000fc40003f64270 */
[----:B------:R-:W-:Y:S01]  /*4080*/  ISETP.LT.U32.AND P4, PT, R14, UR6, PT ;  /* 0x000000060e007c0c */ /* 0x000fe2000bf81070 */
[----:B------:R1:W-:Y:S01]  /*4090*/  @P5 STG.E desc[UR8][R2.64+0x2800], R25 ;  /* 0x0028001902005986 */ /* 0x0003e2000c101908 */
[----:B------:R-:W-:Y:S02]  /*40a0*/  @P0 SEL R12, R12, 0x80000000, P3 ;  /* 0x800000000c0c0807 */ /* 0x000fe40001800000 */
[----:B------:R-:W-:Y:S01]  /*40b0*/  LOP3.LUT R14, R0, 0x1000, RZ, 0xfc, !PT ;  /* 0x00001000000e7812 */ /* 0x000fe200078efcff */
[----:B------:R-:W-:Y:S01]  /*40c0*/  LDS R17, [R51+0x3800] ;  /* 0x0038000033117984 */ /* 0x000fe20000000800 */
[C---:B------:R-:W-:Y:S02]  /*40d0*/  ISETP.GT.U32.AND.EX P1, PT, R15.reuse, RZ, PT, P1 ;  /* 0x000000ff0f00720c */ /* 0x040fe40003f24110 */
[----:B------:R-:W-:Y:S01]  /*40e0*/  @P0 LOP3.LUT R41, R12, R41, RZ, 0x3c, !PT ;  /* 0x000000290c290212 */ /* 0x000fe200078e3cff */
[----:B------:R-:W-:Y:S01]  /*40f0*/  VIADD R12, R0, 0x1100 ;  /* 0x00001100000c7836 */ /* 0x000fe20000000000 */
[----:B------:R-:W-:Y:S01]  /*4100*/  ISETP.LT.U32.AND P3, PT, R14, UR6, PT ;  /* 0x000000060e007c0c */ /* 0x000fe2000bf61070 */
[----:B------:R-:W-:Y:S01]  /*4110*/  IMAD.U32 R14, RZ, RZ, UR7 ;  /* 0x00000007ff0e7e24 */ /* 0x000fe2000f8e00ff */
[----:B0-----:R-:W-:Y:S01]  /*4120*/  @P5 STG.E desc[UR8][R4.64+0x2800], R13 ;  /* 0x0028000d04005986 */ /* 0x001fe2000c101908 */
[----:B------:R-:W-:-:S02]  /*4130*/  ISETP.GT.U32.AND.EX P4, PT, R15, RZ, PT, P4 ;  /* 0x000000ff0f00720c */ /* 0x000fc40003f84140 */
[----:B------:R-:W-:Y:S01]  /*4140*/  ISETP.LT.U32.AND P5, PT, R12, UR6, PT ;  /* 0x000000060c007c0c */ /* 0x000fe2000bfa1070 */
[----:B------:R-:W-:Y:S01]  /*4150*/  @P0 STG.E desc[UR8][R2.64+0x2c00], R41 ;  /* 0x002c002902000986 */ /* 0x000fe2000c101908 */
[C---:B------:R-:W-:Y:S02]  /*4160*/  ISETP.GT.U32.AND.EX P2, PT, R14.reuse, RZ, PT, P2 ;  /* 0x000000ff0e00720c */ /* 0x040fe40003f44120 */
[----:B------:R-:W-:Y:S01]  /*4170*/  @P1 IMAD.MOV.U32 R12, RZ, RZ, -0x1 ;  /* 0xffffffffff0c1424 */ /* 0x000fe200078e00ff */
[----:B------:R-:W0:Y:S01]  /*4180*/  LDS R13, [R51+0x3000] ;  /* 0x00300000330d7984 */ /* 0x000e220000000800 */
[----:B------:R-:W-:Y:S02]  /*4190*/  ISETP.GT.U32.AND.EX P5, PT, R15, RZ, PT, P5 ;  /* 0x000000ff0f00720c */ /* 0x000fe40003fa4150 */
[----:B------:R-:W-:Y:S01]  /*41a0*/  ISETP.GT.U32.AND.EX P3, PT, R14, RZ, PT, P3 ;  /* 0x000000ff0e00720c */ /* 0x000fe20003f64130 */
[----:B------:R-:W-:Y:S01]  /*41b0*/  @P0 STG.E desc[UR8][R4.64+0x2c00], R21 ;  /* 0x002c001504000986 */ /* 0x000fe2000c101908 */
[----:B------:R-:W-:Y:S01]  /*41c0*/  @P1 ISETP.GT.AND P0, PT, R29, -0x1, PT ;  /* 0xffffffff1d00180c */ /* 0x000fe20003f04270 */
[----:B------:R-:W-:-:S02]  /*41d0*/  @P6 IMAD.MOV.U32 R14, RZ, RZ, -0x1 ;  /* 0xffffffffff0e6424 */ /* 0x000fc400078e00ff */
[----:B------:R-:W2:Y:S01]  /*41e0*/  LDS R15, [R51+0x3400] ;  /* 0x00340000330f7984 */ /* 0x000ea20000000800 */
[----:B------:R-:W-:Y:S01]  /*41f0*/  @P1 SEL R12, R12, 0x80000000, P0 ;  /* 0x800000000c0c1807 */ /* 0x000fe20000000000 */
[----:B-1----:R-:W-:Y:S01]  /*4200*/  @P2 IMAD.MOV.U32 R25, RZ, RZ, -0x1 ;  /* 0xffffffffff192424 */ /* 0x002fe200078e00ff */
[----:B------:R-:W-:Y:S01]  /*4210*/  @P6 ISETP.GT.AND P0, PT, R11, -0x1, PT ;  /* 0xffffffff0b00680c */ /* 0x000fe20003f04270 */
[----:B------:R-:W1:Y:S01]  /*4220*/  LDS R19, [R51+0x3c00] ;  /* 0x003c000033137984 */ /* 0x000e620000000800 */
[----:B------:R-:W-:Y:S01]  /*4230*/  @P4 IMAD.MOV.U32 R16, RZ, RZ, -0x1 ;  /* 0xffffffffff104424 */ /* 0x000fe200078e00ff */
[----:B------:R-:W-:Y:S01]  /*4240*/  @P1 LOP3.LUT R29, R12, R29, RZ, 0x3c, !PT ;  /* 0x0000001d0c1d1212 */ /* 0x000fe200078e3cff */
[----:B------:R-:W-:Y:S01]  /*4250*/  @P5 IMAD.MOV.U32 R20, RZ, RZ, -0x1 ;  /* 0xffffffffff145424 */ /* 0x000fe200078e00ff */
[----:B------:R-:W3:Y:S01]  /*4260*/  LDS R21, [R51+0x4000] ;  /* 0x0040000033157984 */ /* 0x000ee20000000800 */
[----:B------:R-:W-:Y:S01]  /*4270*/  @P6 SEL R14, R14, 0x80000000, P0 ;  /* 0x800000000e0e6807 */ /* 0x000fe20000000000 */
[----:B------:R-:W-:Y:S01]  /*4280*/  @P3 IMAD.MOV.U32 R27, RZ, RZ, -0x1 ;  /* 0xffffffffff1b3424 */ /* 0x000fe200078e00ff */
[----:B------:R-:W-:Y:S01]  /*4290*/  @P2 ISETP.GT.AND P0, PT, R10, -0x1, PT ;  /* 0xffffffff0a00280c */ /* 0x000fe20003f04270 */
[----:B------:R-:W4:Y:S01]  /*42a0*/  LDS R23, [R51+0x4400] ;  /* 0x0044000033177984 */ /* 0x000f220000000800 */
[----:B------:R-:W-:-:S02]  /*42b0*/  @P6 LOP3.LUT R11, R14, R11, RZ, 0x3c, !PT ;  /* 0x0000000b0e0b6212 */ /* 0x000fc400078e3cff */
[----:B------:R-:W-:Y:S01]  /*42c0*/  @P2 SEL R25, R25, 0x80000000, P0 ;  /* 0x8000000019192807 */ /* 0x000fe20000000000 */
[----:B------:R0:W-:Y:S01]  /*42d0*/  @P1 STG.E desc[UR8][R2.64+0x3000], R29 ;  /* 0x0030001d02001986 */ /* 0x0001e2000c101908 */
[----:B------:R-:W-:Y:S02]  /*42e0*/  @P4 ISETP.GT.AND P0, PT, R9, -0x1, PT ;  /* 0xffffffff0900480c */ /* 0x000fe40003f04270 */
[----:B------:R-:W-:Y:S02]  /*42f0*/  @P2 LOP3.LUT R25, R25, R10, RZ, 0x3c, !PT ;  /* 0x0000000a19192212 */ /* 0x000fe400078e3cff */
[----:B------:R-:W-:Y:S02]  /*4300*/  @P4 SEL R16, R16, 0x80000000, P0 ;  /* 0x8000000010104807 */ /* 0x000fe40000000000 */
[----:B------:R-:W-:Y:S02]  /*4310*/  @P3 ISETP.GT.AND P0, PT, R8, -0x1, PT ;  /* 0xffffffff0800380c */ /* 0x000fe40003f04270 */
[----:B------:R-:W-:-:S02]  /*4320*/  @P4 LOP3.LUT R9, R16, R9, RZ, 0x3c, !PT ;  /* 0x0000000910094212 */ /* 0x000fc400078e3cff */
[----:B------:R-:W-:Y:S02]  /*4330*/  @P3 SEL R27, R27, 0x80000000, P0 ;  /* 0x800000001b1b3807 */ /* 0x000fe40000000000 */
[----:B------:R-:W-:Y:S02]  /*4340*/  @P5 ISETP.GT.AND P0, PT, R7, -0x1, PT ;  /* 0xffffffff0700580c */ /* 0x000fe40003f04270 */
[----:B------:R-:W-:Y:S01]  /*4350*/  @P3 LOP3.LUT R27, R27, R8, RZ, 0x3c, !PT ;  /* 0x000000081b1b3212 */ /* 0x000fe200078e3cff */
[----:B0-----:R0:W-:Y:S01]  /*4360*/  @P1 STG.E desc[UR8][R4.64+0x3000], R13 ;  /* 0x0030000d04001986 */ /* 0x0011e2000c101908 */
[----:B------:R-:W-:Y:S02]  /*4370*/  @P5 SEL R0, R20, 0x80000000, P0 ;  /* 0x8000000014005807 */ /* 0x000fe40000000000 */
[----:B------:R-:W-:Y:S01]  /*4380*/  ISETP.LT.U32.AND P0, PT, R18, UR6, PT ;  /* 0x0000000612007c0c */ /* 0x000fe2000bf01070 */
[----:B------:R-:W-:Y:S01]  /*4390*/  IMAD.U32 R18, RZ, RZ, UR7 ;  /* 0x00000007ff127e24 */ /* 0x000fe2000f8e00ff */
[----:B------:R0:W-:Y:S01]  /*43a0*/  @P6 STG.E desc[UR8][R2.64+0x3400], R11 ;  /* 0x0034000b02006986 */ /* 0x0001e2000c101908 */
[----:B------:R-:W-:-:S03]  /*43b0*/  @P5 LOP3.LUT R7, R0, R7, RZ, 0x3c, !PT ;  /* 0x0000000700075212 */ /* 0x000fc600078e3cff */
[----:B------:R-:W-:Y:S01]  /*43c0*/  ISETP.GT.U32.AND.EX P0, PT, R18, RZ, PT, P0 ;  /* 0x000000ff1200720c */ /* 0x000fe20003f04100 */
[----:B--2---:R0:W-:Y:S04]  /*43d0*/  @P6 STG.E desc[UR8][R4.64+0x3400], R15 ;  /* 0x0034000f04006986 */ /* 0x0041e8000c101908 */
[----:B------:R0:W-:Y:S04]  /*43e0*/  @P2 STG.E desc[UR8][R2.64+0x3800], R25 ;  /* 0x0038001902002986 */ /* 0x0001e8000c101908 */
[----:B------:R0:W-:Y:S04]  /*43f0*/  @P2 STG.E desc[UR8][R4.64+0x3800], R17 ;  /* 0x0038001104002986 */ /* 0x0001e8000c101908 */
[----:B------:R0:W-:Y:S04]  /*4400*/  @P4 STG.E desc[UR8][R2.64+0x3c00], R9 ;  /* 0x003c000902004986 */ /* 0x0001e8000c101908 */
[----:B-1----:R0:W-:Y:S04]  /*4410*/  @P4 STG.E desc[UR8][R4.64+0x3c00], R19 ;  /* 0x003c001304004986 */ /* 0x0021e8000c101908 */
[----:B------:R0:W-:Y:S04]  /*4420*/  @P3 STG.E desc[UR8][R2.64+0x4000], R27 ;  /* 0x0040001b02003986 */ /* 0x0001e8000c101908 */
[----:B---3--:R0:W-:Y:S04]  /*4430*/  @P3 STG.E desc[UR8][R4.64+0x4000], R21 ;  /* 0x0040001504003986 */ /* 0x0081e8000c101908 */
[----:B------:R0:W-:Y:S04]  /*4440*/  @P5 STG.E desc[UR8][R2.64+0x4400], R7 ;  /* 0x0044000702005986 */ /* 0x0001e8000c101908 */
[----:B----4-:R0:W-:Y:S01]  /*4450*/  @P5 STG.E desc[UR8][R4.64+0x4400], R23 ;  /* 0x0044001704005986 */ /* 0x0101e2000c101908 */
[----:B------:R-:W-:Y:S05]  /*4460*/  @!P0 EXIT ;  /* 0x000000000000894d */ /* 0x000fea0003800000 */
[----:B------:R-:W1:Y:S01]  /*4470*/  LDS R51, [R51+0x4800] ;  /* 0x0048000033337984 */ /* 0x000e620000000800 */
[----:B0-----:R-:W-:Y:S01]  /*4480*/  IMAD.MOV.U32 R7, RZ, RZ, -0x1 ;  /* 0xffffffffff077424 */ /* 0x001fe200078e00ff */
[----:B------:R-:W-:-:S04]  /*4490*/  ISETP.GT.AND P0, PT, R6, -0x1, PT ;  /* 0xffffffff0600780c */ /* 0x000fc80003f04270 */
[----:B------:R-:W-:-:S04]  /*44a0*/  SEL R7, R7, 0x80000000, P0 ;  /* 0x8000000007077807 */ /* 0x000fc80000000000 */
[----:B------:R-:W-:-:S05]  /*44b0*/  LOP3.LUT R7, R7, R6, RZ, 0x3c, !PT ;  /* 0x0000000607077212 */ /* 0x000fca00078e3cff */
[----:B------:R-:W-:Y:S04]  /*44c0*/  STG.E desc[UR8][R2.64+0x4800], R7 ;  /* 0x0048000702007986 */ /* 0x000fe8000c101908 */
[----:B-1----:R-:W-:Y:S01]  /*44d0*/  STG.E desc[UR8][R4.64+0x4800], R51 ;  /* 0x0048003304007986 */ /* 0x002fe2000c101908 */
[----:B------:R-:W-:Y:S05]  /*44e0*/  EXIT ;  /* 0x000000000000794d */ /* 0x000fea0003800000 */
.L_x_223:
        /* <DEDUP_REMOVED lines=9> */
.L_x_520:


//--------------------- .text._ZN3cub18CUB_300001_SM_10006detail4scan16DeviceScanKernelINS2_10policy_hubIiiimN4cuda3std3__44plusIvEEE10Policy1000EN6thrust24THRUST_300001_SM_1000_NS6detail15normal_iteratorINSD_10device_ptrIiEEEESI_NS0_13ScanTileStateIiLb1EEES9_NS0_8NullTypeEmiLb0ESL_EEvT0_T1_T2_iT3_T4_T5_ --------------------------
	.section	.text._ZN3cub18CUB_300001_SM_10006detail4scan16DeviceScanKernelINS2_10policy_hubIiiimN4cuda3std3__44plusIvEEE10Policy1000EN6thrust24THRUST_300001_SM_1000_NS6detail15normal_iteratorINSD_10device_ptrIiEEEESI_NS0_13ScanTileStateIiLb1EEES9_NS0_8NullTypeEmiLb0ESL_EEvT0_T1_T2_iT3_T4_T5_,"ax",@progbits
	.align	128
        .global         _ZN3cub18CUB_300001_SM_10006detail4scan16DeviceScanKernelINS2_10policy_hubIiiimN4cuda3std3__44plusIvEEE10Policy1000EN6thrust24THRUST_300001_SM_1000_NS6detail15normal_iteratorINSD_10device_ptrIiEEEESI_NS0_13ScanTileStateIiLb1EEES9_NS0_8NullTypeEmiLb0ESL_EEvT0_T1_T2_iT3_T4_T5_
        .type           _ZN3cub18CUB_300001_SM_10006detail4scan16DeviceScanKernelINS2_10policy_hubIiiimN4cuda3std3__44plusIvEEE10Policy1000EN6thrust24THRUST_300001_SM_1000_NS6detail15normal_iteratorINSD_10device_ptrIiEEEESI_NS0_13ScanTileStateIiLb1EEES9_NS0_8NullTypeEmiLb0ESL_EEvT0_T1_T2_iT3_T4_T5_,@function
        .size           _ZN3cub18CUB_300001_SM_10006detail4scan16DeviceScanKernelINS2_10policy_hubIiiimN4cuda3std3__44plusIvEEE10Policy1000EN6thrust24THRUST_300001_SM_1000_NS6detail15normal_iteratorINSD_10device_ptrIiEEEESI_NS0_13ScanTileStateIiLb1EEES9_NS0_8NullTypeEmiLb0ESL_EEvT0_T1_T2_iT3_T4_T5_,(.L_x_521 - _ZN3cub18CUB_300001_SM_10006detail4scan16DeviceScanKernelINS2_10policy_hubIiiimN4cuda3std3__44plusIvEEE10Policy1000EN6thrust24THRUST_300001_SM_1000_NS6detail15normal_iteratorINSD_10device_ptrIiEEEESI_NS0_13ScanTileStateIiLb1EEES9_NS0_8NullTypeEmiLb0ESL_EEvT0_T1_T2_iT3_T4_T5_)
        .other          _ZN3cub18CUB_300001_SM_10006detail4scan16DeviceScanKernelINS2_10policy_hubIiiimN4cuda3std3__44plusIvEEE10Policy1000EN6thrust24THRUST_300001_SM_1000_NS6detail15normal_iteratorINSD_10device_ptrIiEEEESI_NS0_13ScanTileStateIiLb1EEES9_NS0_8NullTypeEmiLb0ESL_EEvT0_T1_T2_iT3_T4_T5_,@"STO_CUDA_ENTRY STV_DEFAULT"
_ZN3cub18CUB_300001_SM_10006detail4scan16DeviceScanKernelINS2_10policy_hubIiiimN4cuda3std3__44plusIvEEE10Policy1000EN6thrust24THRUST_300001_SM_1000_NS6detail15normal_iteratorINSD_10device_ptrIiEEEESI_NS0_13ScanTileStateIiLb1EEES9_NS0_8NullTypeEmiLb0ESL_EEvT0_T1_T2_iT3_T4_T5_:
.text._ZN3cub18CUB_300001_SM_10006detail4scan16DeviceScanKernelINS2_10policy_hubIiiimN4cuda3std3__44plusIvEEE10Policy1000EN6thrust24THRUST_300001_SM_1000_NS6detail15normal_iteratorINSD_10device_ptrIiEEEESI_NS0_13ScanTileStateIiLb1EEES9_NS0_8NullTypeEmiLb0ESL_EEvT0_T1_T2_iT3_T4_T5_:
[----:B------:R-:W-:Y:S08]  /*0000*/  LDC R1, c[0x0][0x37c] ;  /* 0x0000df00ff017b82 */ /* 0x000ff00000000800 */
[----:B------:R-:W0:Y:S01]  /*0010*/  S2UR UR6, SR_CTAID.X ;  /* 0x00000000000679c3 */ /* 0x000e220000002500 */
[----:B------:R-:W0:Y:S01]  /*0020*/  LDCU UR4, c[0x0][0x398] ;  /* 0x00007300ff0477ac */ /* 0x000e220008000800 */
[----:B------:R-:W1:Y:S01]  /*0030*/  LDCU.64 UR8, c[0x0][0x3a0] ;  /* 0x00007400ff0877ac */ /* 0x000e620008000a00 */
[----:B------:R-:W2:Y:S01]  /*0040*/  LDCU.64 UR12, c[0x0][0x358] ;  /* 0x00006b00ff0c77ac */ /* 0x000ea20008000a00 */
[----:B0-----:R-:W-:-:S04]  /*0050*/  UIADD3 UR6, UPT, UPT, UR6, UR4, URZ ;  /* 0x0000000406067290 */ /* 0x001fc8000fffe0ff */
[----:B------:R-:W-:-:S04]  /*0060*/  UIMAD.WIDE UR10, UR6, 0x1ee0, URZ ;  /* 0x00001ee0060a78a5 */ /* 0x000fc8000f8e02ff */
[----:B-1----:R-:W-:-:S04]  /*0070*/  UIADD3 UR7, UP0, UPT, -UR10, UR8, URZ ;  /* 0x000000080a077290 */ /* 0x002fc8000ff1e1ff */
[----:B------:R-:W-:Y:S02]  /*0080*/  UIADD3.X UR4, UPT, UPT, ~UR11, UR9, URZ, UP0, !UPT ;  /* 0x000000090b047290 */ /* 0x000fe400087fe5ff */
[----:B------:R-:W-:-:S04]  /*0090*/  UISETP.GE.U32.AND UP0, UPT, UR7, 0x1ee1, UPT ;  /* 0x00001ee10700788c */ /* 0x000fc8000bf06070 */
[----:B------:R-:W-:-:S09]  /*00a0*/  UISETP.GE.U32.AND.EX UP0, UPT, UR4, URZ, UPT, UP0 ;  /* 0x000000ff0400728c */ /* 0x000fd2000bf06100 */
[----:B--2---:R-:W-:Y:S05]  /*00b0*/  BRA.U !UP0, `(.L_x_224) ;  /* 0x0000001d08047547 */ /* 0x004fea000b800000 */
[----:B------:R-:W0:Y:S01]  /*00c0*/  S2R R36, SR_TID.X ;  /* 0x0000000000247919 */ /* 0x000e220000002100 */
[----:B------:R-:W1:Y:S01]  /*00d0*/  LDCU.64 UR4, c[0x0][0x380] ;  /* 0x00007000ff0477ac */ /* 0x000e620008000a00 */
[C---:B0-----:R-:W-:Y:S02]  /*00e0*/  LOP3.LUT R0, R36.reuse, 0x1f, RZ, 0xc0, !PT ;  /* 0x0000001f24007812 */ /* 0x041fe400078ec0ff */
[----:B------:R-:W-:-:S05]  /*00f0*/  LOP3.LUT R3, R36, 0x3e0, RZ, 0xc0, !PT ;  /* 0x000003e024037812 */ /* 0x000fca00078ec0ff */
[----:B------:R-:W-:-:S05]  /*0100*/  IMAD R0, R3, 0x13, R0 ;  /* 0x0000001303007824 */ /* 0x000fca00078e0200 */
[----:B------:R-:W-:-:S05]  /*0110*/  IADD3 R0, P0, PT, R0, UR10, RZ ;  /* 0x0000000a00007c10 */ /* 0x000fca000ff1e0ff */
[----:B------:R-:W-:Y:S02]  /*0120*/  IMAD.X R41, RZ, RZ, UR11, P0 ;  /* 0x0000000bff297e24 */ /* 0x000fe400080e06ff */
[----:B------:R-:W-:-:S03]  /*0130*/  IMAD.SHL.U32 R42, R0, 0x4, RZ ;  /* 0x00000004002a7824 */ /* 0x000fc600078e00ff */
[----:B------:R-:W-:Y:S02]  /*0140*/  SHF.L.U64.HI R41, R0, 0x2, R41 ;  /* 0x0000000200297819 */ /* 0x000fe40000010229 */
[----:B-1----:R-:W-:-:S04]  /*0150*/  IADD3 R2, P0, PT, R42, UR4, RZ ;  /* 0x000000042a027c10 */ /* 0x002fc8000ff1e0ff */
[----:B------:R-:W-:-:S05]  /*0160*/  IADD3.X R3, PT, PT, R41, UR5, RZ, P0, !PT ;  /* 0x0000000529037c10 */ /* 0x000fca00087fe4ff */
[----:B------:R-:W2:Y:S04]  /*0170*/  LDG.E R5, desc[UR12][R2.64] ;  /* 0x0000000c02057981 */ /* 0x000ea8000c1e1900 */
[----:B------:R-:W3:Y:S04]  /*0180*/  LDG.E R7, desc[UR12][R2.64+0x80] ;  /* 0x0000800c02077981 */ /* 0x000ee8000c1e1900 */
[----:B------:R-:W4:Y:S04]  /*0190*/  LDG.E R9, desc[UR12][R2.64+0x100] ;  /* 0x0001000c02097981 */ /* 0x000f28000c1e1900 */
[----:B------:R-:W5:Y:S04]  /*01a0*/  LDG.E R11, desc[UR12][R2.64+0x180] ;  /* 0x0001800c020b7981 */ /* 0x000f68000c1e1900 */
        /* <DEDUP_REMOVED lines=14> */
[----:B------:R-:W5:Y:S01]  /*0290*/  LDG.E R0, desc[UR12][R2.64+0x900] ;  /* 0x0009000c02007981 */ /* 0x000f62000c1e1900 */
[----:B------:R-:W0:Y:S01]  /*02a0*/  S2UR UR5, SR_CgaCtaId ;  /* 0x00000000000579c3 */ /* 0x000e220000008800 */
[----:B------:R-:W-:Y:S01]  /*02b0*/  SHF.R.U32.HI R32, RZ, 0x5, R36 ;  /* 0x00000005ff207819 */ /* 0x000fe20000011624 */
[----:B------:R-:W-:Y:S01]  /*02c0*/  UMOV UR4, 0x400 ;  /* 0x0000040000047882 */ /* 0x000fe20000000000 */
[----:B------:R-:W1:Y:S01]  /*02d0*/  S2R R44, SR_LANEID ;  /* 0x00000000002c7919 */ /* 0x000e620000000000 */
[----:B------:R-:W-:Y:S01]  /*02e0*/  UISETP.NE.AND UP0, UPT, UR6, URZ, UPT ;  /* 0x000000ff0600728c */ /* 0x000fe2000bf05270 */
[----:B------:R-:W-:Y:S01]  /*02f0*/  BSSY.RECONVERGENT B0, `(.L_x_225) ;  /* 0x000014b000007945 */ /* 0x000fe20003800200 */
[----:B0-----:R-:W-:Y:S01]  /*0300*/  ULEA UR4, UR5, UR4, 0x18 ;  /* 0x0000000405047291 */ /* 0x001fe2000f8ec0ff */
[----:B-1----:R-:W-:-:S05]  /*0310*/  IMAD R28, R32, 0x260, R44 ;  /* 0x00000260201c7824 */ /* 0x002fca00078e022c */
[----:B------:R-:W-:-:S05]  /*0320*/  LEA R28, R28, UR4, 0x2 ;  /* 0x000000041c1c7c11 */ /* 0x000fca000f8e10ff */
[----:B------:R-:W-:Y:S01]  /*0330*/  IMAD R27, R44, 0x48, R28 ;  /* 0x000000482c1b7824 */ /* 0x000fe200078e021c */
[----:B--2---:R0:W-:Y:S04]  /*0340*/  STS [R28], R5 ;  /* 0x000000051c007388 */ /* 0x0041e80000000800 */
[----:B---3--:R0:W-:Y:S04]  /*0350*/  STS [R28+0x80], R7 ;  /* 0x000080071c007388 */ /* 0x0081e80000000800 */
[----:B----4-:R0:W-:Y:S04]  /*0360*/  STS [R28+0x100], R9 ;  /* 0x000100091c007388 */ /* 0x0101e80000000800 */
[----:B-----5:R0:W-:Y:S04]  /*0370*/  STS [R28+0x180], R11 ;  /* 0x0001800b1c007388 */ /* 0x0201e80000000800 */
[----:B------:R0:W-:Y:S04]  /*0380*/  STS [R28+0x200], R13 ;  /* 0x0002000d1c007388 */ /* 0x0001e80000000800 */
        /* <DEDUP_REMOVED lines=13> */
[----:B------:R0:W-:Y:S01]  /*0460*/  STS [R28+0x900], R0 ;  /* 0x000900001c007388 */ /* 0x0001e20000000800 */
[----:B------:R-:W-:-:S03]  /*0470*/  NOP ;  /* 0x0000000000007918 */ /* 0x000fc60000000000 */
        /* <DEDUP_REMOVED lines=20> */
[----:B-1234-:R-:W-:Y:S05]  /*05c0*/  BRA.U UP0, `(.L_x_226) ;  /* 0x0000000500247547 */ /* 0x01efea000b800000 */
[----:B------:R-:W-:Y:S02]  /*05d0*/  IADD3 R8, PT, PT, R24, R25, R26 ;  /* 0x0000001918087210 */ /* 0x000fe40007ffe01a */
[----:B------:R-:W-:Y:S02]  /*05e0*/  ISETP.NE.AND P1, PT, R44, 0x1f, PT ;  /* 0x0000001f2c00780c */ /* 0x000fe40003f25270 */
[----:B0-----:R-:W-:Y:S02]  /*05f0*/  IADD3 R8, PT, PT, R39, R40, R8 ;  /* 0x0000002827087210 */ /* 0x001fe40007ffe008 */
[----:B------:R-:W-:Y:S02]  /*0600*/  ISETP.GE.U32.AND P2, PT, R36, 0x20, PT ;  /* 0x000000202400780c */ /* 0x000fe40003f46070 */
[----:B------:R-:W-:Y:S02]  /*0610*/  IADD3 R8, PT, PT, R30, R31, R8 ;  /* 0x0000001f1e087210 */ /* 0x000fe40007ffe008 */
[----:B------:R-:W-:-:S02]  /*0620*/  ISETP.NE.AND P3, PT, R44, RZ, PT ;  /* 0x000000ff2c00720c */ /* 0x000fc40003f65270 */
[----:B------:R-:W-:-:S03]  /*0630*/  IADD3 R8, PT, PT, R23, R29, R8 ;  /* 0x0000001d17087210 */ /* 0x000fc60007ffe008 */
[----:B------:R-:W-:Y:S02]  /*0640*/  @!P1 LEA R37, R32, UR4, 0x2 ;  /* 0x0000000420259c11 */ /* 0x000fe4000f8e10ff */
[----:B------:R-:W-:-:S04]  /*0650*/  IADD3 R8, PT, PT, R21, R22, R8 ;  /* 0x0000001615087210 */ /* 0x000fc80007ffe008 */
[----:B------:R-:W-:-:S04]  /*0660*/  IADD3 R8, PT, PT, R7, R20, R8 ;  /* 0x0000001407087210 */ /* 0x000fc80007ffe008 */
[----:B------:R-:W-:-:S04]  /*0670*/  IADD3 R8, PT, PT, R5, R6, R8 ;  /* 0x0000000605087210 */ /* 0x000fc80007ffe008 */
[----:B------:R-:W-:-:S04]  /*0680*/  IADD3 R33, PT, PT, R3, R4, R8 ;  /* 0x0000000403217210 */ /* 0x000fc80007ffe008 */
[----:B------:R-:W-:-:S05]  /*0690*/  IADD3 R33, PT, PT, R0, R2, R33 ;  /* 0x0000000200217210 */ /* 0x000fca0007ffe021 */
        /* <DEDUP_REMOVED lines=16> */
[----:B------:R-:W1:Y:S04]  /*07a0*/  LDS.128 R12, [UR4+0x20] ;  /* 0x00002004ff0c7984 */ /* 0x000e680008000c00 */
[----:B------:R-:W2:Y:S01]  /*07b0*/  LDS.128 R16, [UR4+0x30] ;  /* 0x00003004ff107984 */ /* 0x000ea20008000c00 */
[----:B0-----:R-:W-:-:S04]  /*07c0*/  IMAD.IADD R9, R8, 0x1, R9 ;  /* 0x0000000108097824 */ /* 0x001fc800078e0209 */
[----:B------:R-:W-:Y:S01]  /*07d0*/  IMAD.IADD R10, R10, 0x1, R9 ;  /* 0x000000010a0a7824 */ /* 0x000fe200078e0209 */
[----:B------:R-:W-:Y:S02]  /*07e0*/  SEL R8, R9, R8, !P0 ;  /* 0x0000000809087207 */ /* 0x000fe40004000000 */
[----:B------:R-:W-:Y:S01]  /*07f0*/  ISETP.NE.AND P0, PT, R32, 0x3, PT ;  /* 0x000000032000780c */ /* 0x000fe20003f05270 */
[----:B------:R-:W-:Y:S01]  /*0800*/  IMAD.IADD R11, R11, 0x1, R10 ;  /* 0x000000010b0b7824 */ /* 0x000fe200078e020a */
[----:B------:R-:W-:Y:S02]  /*0810*/  SEL R9, R33, RZ, P3 ;  /* 0x000000ff21097207 */ /* 0x000fe40001800000 */
[----:B------:R-:W-:Y:S01]  /*0820*/  SEL R8, R10, R8, !P0 ;  /* 0x000000080a087207 */ /* 0x000fe20004000000 */
[----:B-1----:R-:W-:Y:S01]  /*0830*/  IMAD.IADD R12, R11, 0x1, R12 ;  /* 0x000000010b0c7824 */ /* 0x002fe200078e020c */
[----:B------:R-:W-:-:S03]  /*0840*/  ISETP.NE.AND P0, PT, R32, 0x4, PT ;  /* 0x000000042000780c */ /* 0x000fc60003f05270 */
[----:B------:R-:W-:Y:S01]  /*0850*/  IMAD.IADD R13, R13, 0x1, R12 ;  /* 0x000000010d0d7824 */ /* 0x000fe200078e020c */
[----:B------:R-:W-:Y:S02]  /*0860*/  SEL R8, R11, R8, !P0 ;  /* 0x000000080b087207 */ /* 0x000fe40004000000 */
[----:B------:R-:W-:Y:S01]  /*0870*/  ISETP.NE.AND P0, PT, R32, 0x5, PT ;  /* 0x000000052000780c */ /* 0x000fe20003f05270 */
[----:B------:R-:W-:-:S03]  /*0880*/  IMAD.IADD R14, R14, 0x1, R13 ;  /* 0x000000010e0e7824 */ /* 0x000fc600078e020d */
[----:B------:R-:W-:Y:S01]  /*0890*/  SEL R8, R12, R8, !P0 ;  /* 0x000000080c087207 */ /* 0x000fe20004000000 */
[----:B------:R-:W-:Y:S01]  /*08a0*/  IMAD.IADD R15, R15, 0x1, R14 ;  /* 0x000000010f0f7824 */ /* 0x000fe200078e020e */
[----:B------:R-:W-:-:S03]  /*08b0*/  ISETP.NE.AND P0, PT, R32, 0x6, PT ;  /* 0x000000062000780c */ /* 0x000fc60003f05270 */
[----:B--2---:R-:W-:Y:S01]  /*08c0*/  IMAD.IADD R16, R15, 0x1, R16 ;  /* 0x000000010f107824 */ /* 0x004fe200078e0210 */
[----:B------:R-:W-:Y:S02]  /*08d0*/  SEL R8, R13, R8, !P0 ;  /* 0x000000080d087207 */ /* 0x000fe40004000000 */
[----:B------:R-:W-:Y:S01]  /*08e0*/  ISETP.NE.AND P0, PT, R32, 0x7, PT ;  /* 0x000000072000780c */ /* 0x000fe20003f05270 */
[----:B------:R-:W-:-:S03]  /*08f0*/  IMAD.IADD R17, R17, 0x1, R16 ;  /* 0x0000000111117824 */ /* 0x000fc600078e0210 */
[----:B------:R-:W-:Y:S01]  /*0900*/  SEL R8, R14, R8, !P0 ;  /* 0x000000080e087207 */ /* 0x000fe20004000000 */
[----:B------:R-:W-:Y:S01]  /*0910*/  IMAD.IADD R18, R18, 0x1, R17 ;  /* 0x0000000112127824 */ /* 0x000fe200078e0211 */
[----:B------:R-:W-:-:S03]  /*0920*/  ISETP.NE.AND P0, PT, R32, 0x8, PT ;  /* 0x000000082000780c */ /* 0x000fc60003f05270 */
[----:B------:R-:W-:Y:S01]  /*0930*/  IMAD.IADD R19, R19, 0x1, R18 ;  /* 0x0000000113137824 */ /* 0x000fe200078e0212 */
[----:B------:R-:W-:Y:S02]  /*0940*/  SEL R8, R15, R8, !P0 ;  /* 0x000000080f087207 */ /* 0x000fe40004000000 */
[----:B------:R-:W-:Y:S02]  /*0950*/  ISETP.NE.AND P0, PT, R32, 0xa, PT ;  /* 0x0000000a2000780c */ /* 0x000fe40003f05270 */
[----:B------:R-:W-:Y:S02]  /*0960*/  SEL R8, R16, R8, !P1 ;  /* 0x0000000810087207 */ /* 0x000fe40004800000 */
[C---:B------:R-:W-:Y:S02]  /*0970*/  ISETP.NE.AND P1, PT, R32.reuse, 0xb, PT ;  /* 0x0000000b2000780c */ /* 0x040fe40003f25270 */
[----:B------:R-:W-:Y:S02]  /*0980*/  SEL R8, R17, R8, !P0 ;  /* 0x0000000811087207 */ /* 0x000fe40004000000 */
[----:B------:R-:W-:-:S02]  /*0990*/  ISETP.NE.AND P0, PT, R32, 0xc, PT ;  /* 0x0000000c2000780c */ /* 0x000fc40003f05270 */
[----:B------:R-:W-:Y:S02]  /*09a0*/  SEL R8, R18, R8, !P1 ;  /* 0x0000000812087207 */ /* 0x000fe40004800000 */
[----:B------:R-:W-:Y:S02]  /*09b0*/  ISETP.NE.AND P1, PT, R36, RZ, PT ;  /* 0x000000ff2400720c */ /* 0x000fe40003f25270 */
[----:B------:R-:W-:-:S05]  /*09c0*/  SEL R8, R19, R8, !P0 ;  /* 0x0000000813087207 */ /* 0x000fca0004000000 */
[----:B------:R-:W-:-:S06]  /*09d0*/  @P2 IMAD.IADD R33, R8, 0x1, R9 ;  /* 0x0000000108212824 */ /* 0x000fcc00078e0209 */
[----:B------:R-:W-:Y:S05]  /*09e0*/  @P1 BRA `(.L_x_227) ;  /* 0x0000000c006c1947 */ /* 0x000fea0003800000 */
[----:B------:R-:W0:Y:S01]  /*09f0*/  LDS R12, [UR4+0x40] ;  /* 0x00004004ff0c7984 */ /* 0x000e220008000800 */
[----:B------:R-:W1:Y:S01]  /*0a00*/  LDC.64 R10, c[0x0][0x390] ;  /* 0x0000e400ff0a7b82 */ /* 0x000e620000000a00 */
[----:B------:R-:W-:Y:S02]  /*0a10*/  IMAD.MOV.U32 R8, RZ, RZ, 0x65 ;  /* 0x00000065ff087424 */ /* 0x000fe400078e00ff */
[----:B------:R-:W-:Y:S02]  /*0a20*/  IMAD.MOV.U32 R33, RZ, RZ, RZ ;  /* 0x000000ffff217224 */ /* 0x000fe400078e00ff */
[----:B0-----:R-:W-:-:S05]  /*0a30*/  IMAD.IADD R9, R19, 0x1, R12 ;  /* 0x0000000113097824 */ /* 0x001fca00078e020c */
[----:B-1----:R0:W-:Y:S01]  /*0a40*/  ST.E.64.STRONG.GPU desc[UR12][R10.64+0x100], R8 ;  /* 0x000100080a007985 */ /* 0x0021e2000c10fb0c */
[----:B------:R-:W-:Y:S05]  /*0a50*/  BRA `(.L_x_227) ;  /* 0x0000000c00507947 */ /* 0x000fea0003800000 */
.L_x_226:
[----:B------:R-:W-:Y:S02]  /*0a60*/  IADD3 R8, PT, PT, R24, R25, R26 ;  /* 0x0000001918087210 */ /* 0x000fe40007ffe01a */
[C---:B------:R-:W-:Y:S02]  /*0a70*/  ISETP.NE.AND P1, PT, R44.reuse, 0x1f, PT ;  /* 0x0000001f2c00780c */ /* 0x040fe40003f25270 */
[----:B0-----:R-:W-:Y:S02]  /*0a80*/  IADD3 R8, PT, PT, R39, R40, R8 ;  /* 0x0000002827087210 */ /* 0x001fe40007ffe008 */
[----:B------:R-:W-:Y:S02]  /*0a90*/  ISETP.NE.AND P2, PT, R44, RZ, PT ;  /* 0x000000ff2c00720c */ /* 0x000fe40003f45270 */
[----:B------:R-:W-:-:S04]  /*0aa0*/  IADD3 R8, PT, PT, R30, R31, R8 ;  /* 0x0000001f1e087210 */ /* 0x000fc80007ffe008 */
        /* <DEDUP_REMOVED lines=37> */
[----:B------:R-:W-:Y:S01]  /*0d00*/  IMAD.IADD R14, R14, 0x1, R13 ;  /* 0x000000010e0e7824 */ /* 0x000fe200078e020d */
[----:B------:R-:W0:Y:S02]  /*0d10*/  LDS R11, [UR4+0x40] ;  /* 0x00004004ff0b7984 */ /* 0x000e240008000800 */
        /* <DEDUP_REMOVED lines=12> */
[----:B------:R-:W-:-:S04]  /*0de0*/  ISETP.NE.AND P0, PT, R32, 0x9, PT ;  /* 0x000000092000780c */ /* 0x000fc80003f05270 */
[----:B------:R-:W-:Y:S02]  /*0df0*/  SEL R8, R16, R8, !P0 ;  /* 0x0000000810087207 */ /* 0x000fe40004000000 */
[----:B------:R-:W-:-:S04]  /*0e00*/  ISETP.NE.AND P0, PT, R32, 0xa, PT ;  /* 0x0000000a2000780c */ /* 0x000fc80003f05270 */
[----:B------:R-:W-:Y:S02]  /*0e10*/  SEL R8, R17, R8, !P0 ;  /* 0x0000000811087207 */ /* 0x000fe40004000000 */
[----:B------:R-:W-:-:S04]  /*0e20*/  ISETP.NE.AND P0, PT, R32, 0xb, PT ;  /* 0x0000000b2000780c */ /* 0x000fc80003f05270 */
[----:B------:R-:W-:Y:S02]  /*0e30*/  SEL R8, R18, R8, !P0 ;  /* 0x0000000812087207 */ /* 0x000fe40004000000 */
[C---:B------:R-:W-:Y:S01]  /*0e40*/  ISETP.GT.U32.AND P0, PT, R36.reuse, 0x1f, PT ;  /* 0x0000001f2400780c */ /* 0x040fe20003f04070 */
[C---:B0-----:R-:W-:Y:S01]  /*0e50*/  IMAD.IADD R11, R19.reuse, 0x1, R11 ;  /* 0x00000001130b7824 */ /* 0x041fe200078e020b */
[----:B------:R-:W-:Y:S02]  /*0e60*/  SEL R8, R19, R8, !P1 ;  /* 0x0000000813087207 */ /* 0x000fe40004800000 */
[----:B------:R-:W-:-:S03]  /*0e70*/  ISETP.GE.U32.AND P1, PT, R36, 0x20, PT ;  /* 0x000000202400780c */ /* 0x000fc60003f26070 */
[----:B------:R-:W-:-:S05]  /*0e80*/  IMAD.IADD R8, R8, 0x1, R9 ;  /* 0x0000000108087824 */ /* 0x000fca00078e0209 */
[----:B------:R-:W-:Y:S01]  /*0e90*/  SEL R43, R33, R8, !P1 ;  /* 0x00000008212b7207 */ /* 0x000fe20004800000 */
[----:B------:R-:W-:Y:S06]  /*0ea0*/  @P0 BRA `(.L_x_228) ;  /* 0x0000000800140947 */ /* 0x000fec0003800000 */
[----:B------:R-:W0:Y:S01]  /*0eb0*/  LDC.64 R16, c[0x0][0x390] ;  /* 0x0000e400ff107b82 */ /* 0x000e220000000a00 */
[----:B------:R-:W-:Y:S01]  /*0ec0*/  ISETP.NE.AND P1, PT, R36, RZ, PT ;  /* 0x000000ff2400720c */ /* 0x000fe20003f25270 */
[----:B------:R-:W-:Y:S01]  /*0ed0*/  IMAD.U32 R13, RZ, RZ, UR6 ;  /* 0x00000006ff0d7e24 */ /* 0x000fe2000f8e00ff */
[----:B------:R-:W-:-:S05]  /*0ee0*/  LOP3.LUT R18, RZ, R36, RZ, 0x33, !PT ;  /* 0x00000024ff127212 */ /* 0x000fca00078e33ff */
[----:B------:R-:W-:-:S06]  /*0ef0*/  VIADD R18, R18, UR6 ;  /* 0x0000000612127c36 */ /* 0x000fcc0008000000 */
[----:B------:R-:W-:Y:S01]  /*0f00*/  @!P1 IMAD.MOV.U32 R10, RZ, RZ, 0x64 ;  /* 0x00000064ff0a9424 */ /* 0x000fe200078e00ff */
[----:B------:R1:W-:Y:S01]  /*0f10*/  @!P1 STS [UR4+0xc], R11 ;  /* 0x00000c0bff009988 */ /* 0x0003e20008000804 */
[----:B0-----:R-:W-:-:S04]  /*0f20*/  IMAD.WIDE R12, R13, 0x8, R16 ;  /* 0x000000080d0c7825 */ /* 0x001fc800078e0210 */
[----:B------:R-:W-:Y:S01]  /*0f30*/  IMAD.WIDE R16, R18, 0x8, R16 ;  /* 0x0000000812107825 */ /* 0x000fe200078e0210 */
[----:B------:R1:W-:Y:S01]  /*0f40*/  @!P1 ST.E.64.STRONG.GPU desc[UR12][R12.64+0x100], R10 ;  /* 0x0001000a0c009985 */ /* 0x0003e2000c10fb0c */
[----:B------:R-:W-:Y:S05]  /*0f50*/  NANOSLEEP 0x226 ;  /* 0x000002260000795d */ /* 0x000fea0003800000 */
[----:B------:R-:W2:Y:S01]  /*0f60*/  LD.E.64.STRONG.GPU R14, desc[UR12][R16.64+0x100] ;  /* 0x0001000c100e7980 */ /* 0x000ea2000c10fb00 */
[----:B------:R-:W-:Y:S01]  /*0f70*/  UMOV UR5, 0xffffffff ;  /* 0xffffffff00057882 */ /* 0x000fe20000000000 */
[----:B--2---:R-:W-:Y:S02]  /*0f80*/  ISETP.NE.AND P0, PT, R14, 0x63, PT ;  /* 0x000000630e00780c */ /* 0x004fe40003f05270 */
[----:B-1----:R-:W-:Y:S11]  /*0f90*/  BRA.DIV UR5, `(.L_x_229) ;  /* 0x0000002e05dc7947 */ /* 0x002ff6000b800000 */
[----:B------:R-:W-:-:S13]  /*0fa0*/  VOTE.ANY P0, !P0 ;  /* 0x0000000000ff7806 */ /* 0x000fda0004000100 */
.L_x_258:
[----:B------:R-:W-:Y:S05]  /*0fb0*/  @!P0 BRA `(.L_x_230) ;  /* 0x0000000000248947 */ /* 0x000fea0003800000 */
[----:B------:R-:W-:-:S07]  /*0fc0*/  IMAD.MOV.U32 R9, RZ, RZ, 0x1de ;  /* 0x000001deff097424 */ /* 0x000fce00078e00ff */
.L_x_232:
[----:B------:R-:W-:Y:S05]  /*0fd0*/  NANOSLEEP R9 ;  /* 0x000000090000735d */ /* 0x000fea0003800000 */
[----:B------:R-:W2:Y:S01]  /*0fe0*/  LD.E.64.STRONG.GPU R14, desc[UR12][R16.64+0x100] ;  /* 0x0001000c100e7980 */ /* 0x000ea2000c10fb00 */
[----:B------:R-:W-:Y:S01]  /*0ff0*/  UMOV UR5, 0xffffffff ;  /* 0xffffffff00057882 */ /* 0x000fe20000000000 */
[----:B------:R-:W-:Y:S02]  /*1000*/  SHF.R.U32.HI R9, RZ, 0x1, R9 ;  /* 0x00000001ff097819 */ /* 0x000fe40000011609 */
[----:B--2---:R-:W-:Y:S01]  /*1010*/  ISETP.NE.AND P0, PT, R14, 0x63, PT ;  /* 0x000000630e00780c */ /* 0x004fe20003f05270 */
[----:B------:R-:W-:-:S12]  /*1020*/  BRA.DIV UR5, `(.L_x_231) ;  /* 0x0000002e05d87947 */ /* 0x000fd8000b800000 */
[----:B------:R-:W-:-:S13]  /*1030*/  VOTE.ANY P0, !P0 ;  /* 0x0000000000ff7806 */ /* 0x000fda0004000100 */
.L_x_261:
[----:B------:R-:W-:Y:S05]  /*1040*/  @P0 BRA `(.L_x_232) ;  /* 0xfffffffc00e00947 */ /* 0x000fea000383ffff */
.L_x_230:
[----:B------:R-:W-:Y:S01]  /*1050*/  UMOV UR5, 0xffffffff ;  /* 0xffffffff00057882 */ /* 0x000fe20000000000 */
[----:B------:R-:W-:Y:S02]  /*1060*/  ISETP.NE.AND P2, PT, R14, 0x65, PT ;  /* 0x000000650e00780c */ /* 0x000fe40003f45270 */
[----:B------:R-:W-:Y:S11]  /*1070*/  BRA.DIV UR5, `(.L_x_233) ;  /* 0x0000002e05e47947 */ /* 0x000ff6000b800000 */
[----:B------:R-:W0:Y:S01]  /*1080*/  S2R R45, SR_GEMASK ;  /* 0x00000000002d7919 */ /* 0x000e220000003c00 */
[----:B------:R-:W-:Y:S01]  /*1090*/  VOTE.ANY R8, PT, !P2 ;  /* 0x0000000000087806 */ /* 0x000fe200050e0100 */
[C---:B------:R-:W-:Y:S02]  /*10a0*/  VIADD R33, R44.reuse, 0x2 ;  /* 0x000000022c217836 */ /* 0x040fe40000000000 */
[C---:B------:R-:W-:Y:S02]  /*10b0*/  VIADD R32, R44.reuse, 0x4 ;  /* 0x000000042c207836 */ /* 0x040fe40000000000 */
[C---:B------:R-:W-:Y:S02]  /*10c0*/  VIADD R19, R44.reuse, 0x8 ;  /* 0x000000082c137836 */ /* 0x040fe40000000000 */
[----:B------:R-:W-:Y:S01]  /*10d0*/  VIADD R34, R44, 0x10 ;  /* 0x000000102c227836 */ /* 0x000fe20000000000 */
[----:B0-----:R-:W-:-:S05]  /*10e0*/  LOP3.LUT R8, R8, 0x80000000, R45, 0xec, !PT ;  /* 0x8000000008087812 */ /* 0x001fca00078eec2d */
[----:B------:R-:W-:-:S05]  /*10f0*/  VIADD R9, R8, 0xffffffff ;  /* 0xffffffff08097836 */ /* 0x000fca0000000000 */
[----:B------:R-:W-:-:S04]  /*1100*/  LOP3.LUT R9, R8, R9, RZ, 0xc, !PT ;  /* 0x0000000908097212 */ /* 0x000fc800078e0cff */
[----:B------:R0:W1:Y:S02]  /*1110*/  POPC R38, R9 ;  /* 0x0000000900267309 */ /* 0x0000640000000000 */
[----:B0-----:R-:W0:Y:S01]  /*1120*/  LDC.64 R8, c[0x0][0x390] ;  /* 0x0000e400ff087b82 */ /* 0x001e220000000a00 */
[----:B-1----:R-:W1:Y:S01]  /*1130*/  SHFL.DOWN PT, R16, R15, 0x1, R38 ;  /* 0x082000000f107989 */ /* 0x002e6200000e0026 */
[-C--:B------:R-:W-:Y:S02]  /*1140*/  ISETP.GE.AND P0, PT, R44, R38.reuse, PT ;  /* 0x000000262c00720c */ /* 0x080fe40003f06270 */
[-C--:B------:R-:W-:Y:S02]  /*1150*/  ISETP.GT.AND P2, PT, R34, R38.reuse, PT ;  /* 0x000000262200720c */ /* 0x080fe40003f44270 */
[----:B-1----:R-:W-:Y:S02]  /*1160*/  SEL R16, R16, RZ, !P0 ;  /* 0x000000ff10107207 */ /* 0x002fe40004000000 */
[----:B------:R-:W-:-:S03]  /*1170*/  ISETP.GT.AND P0, PT, R33, R38, PT ;  /* 0x000000262100720c */ /* 0x000fc60003f04270 */
[----:B------:R-:W-:-:S05]  /*1180*/  IMAD.IADD R17, R16, 0x1, R15 ;  /* 0x0000000110117824 */ /* 0x000fca00078e020f */
[----:B------:R-:W1:Y:S02]  /*1190*/  SHFL.DOWN PT, R16, R17, 0x2, R38 ;  /* 0x0840000011107989 */ /* 0x000e6400000e0026 */
[----:B-1----:R-:W-:Y:S02]  /*11a0*/  SEL R16, R16, RZ, !P0 ;  /* 0x000000ff10107207 */ /* 0x002fe40004000000 */
[----:B------:R-:W-:-:S03]  /*11b0*/  ISETP.GT.AND P0, PT, R32, R38, PT ;  /* 0x000000262000720c */ /* 0x000fc60003f04270 */
[----:B------:R-:W-:-:S05]  /*11c0*/  IMAD.IADD R35, R17, 0x1, R16 ;  /* 0x0000000111237824 */ /* 0x000fca00078e0210 */
[----:B------:R-:W1:Y:S02]  /*11d0*/  SHFL.DOWN PT, R16, R35, 0x4, R38 ;  /* 0x0880000023107989 */ /* 0x000e6400000e0026 */
[----:B-1----:R-:W-:Y:S02]  /*11e0*/  SEL R16, R16, RZ, !P0 ;  /* 0x000000ff10107207 */ /* 0x002fe40004000000 */
[----:B------:R-:W-:-:S03]  /*11f0*/  ISETP.GT.AND P0, PT, R19, R38, PT ;  /* 0x000000261300720c */ /* 0x000fc60003f04270 */
[----:B------:R-:W-:Y:S01]  /*1200*/  IMAD.IADD R37, R35, 0x1, R16 ;  /* 0x0000000123257824 */ /* 0x000fe200078e0210 */
[----:B0-----:R-:W-:-:S04]  /*1210*/  IADD3 R35, P3, PT, R8, 0x100, RZ ;  /* 0x0000010008237810 */ /* 0x001fc80007f7e0ff */
[----:B------:R-:W0:Y:S02]  /*1220*/  SHFL.DOWN PT, R16, R37, 0x8, R38 ;  /* 0x0900000025107989 */ /* 0x000e2400000e0026 */
[----:B0-----:R-:W-:Y:S02]  /*1230*/  SEL R16, R16, RZ, !P0 ;  /* 0x000000ff10107207 */ /* 0x001fe40004000000 */
[----:B------:R-:W-:-:S03]  /*1240*/  ISETP.NE.AND P0, PT, R14, 0x65, PT ;  /* 0x000000650e00780c */ /* 0x000fc60003f05270 */
[----:B------:R-:W-:Y:S02]  /*1250*/  IMAD.IADD R17, R37, 0x1, R16 ;  /* 0x0000000125117824 */ /* 0x000fe400078e0210 */
[----:B------:R-:W-:-:S03]  /*1260*/  IMAD.X R37, RZ, RZ, R9, P3 ;  /* 0x000000ffff257224 */ /* 0x000fc600018e0609 */
[----:B------:R-:W0:Y:S05]  /*1270*/  SHFL.DOWN PT, R16, R17, 0x10, R38 ;  /* 0x0a00000011107989 */ /* 0x000e2a00000e0026 */
[----:B------:R-:W-:Y:S02]  /*1280*/  VOTE.ALL P0, P0 ;  /* 0x0000000000ff7806 */ /* 0x000fe40000000000 */
[----:B0-----:R-:W-:-:S05]  /*1290*/  SEL R16, R16, RZ, !P2 ;  /* 0x000000ff10107207 */ /* 0x001fca0005000000 */
[----:B------:R-:W-:-:S07]  /*12a0*/  IMAD.IADD R36, R17, 0x1, R16 ;  /* 0x0000000111247824 */ /* 0x000fce00078e0210 */
.L_x_270:
[----:B------:R-:W-:Y:S05]  /*12b0*/  @!P0 BRA `(.L_x_234) ;  /* 0x0000000000d48947 */ /* 0x000fea0003800000 */
[----:B------:R-:W-:-:S07]  /*12c0*/  IMAD.MOV.U32 R38, RZ, RZ, 0x1de ;  /* 0x000001deff267424 */ /* 0x000fce00078e00ff */
.L_x_240:
[----:B------:R-:W-:Y:S02]  /*12d0*/  IMAD.MOV.U32 R8, RZ, RZ, R35 ;  /* 0x000000ffff087224 */ /* 0x000fe400078e0023 */
[----:B------:R-:W-:Y:S02]  /*12e0*/  IMAD.MOV.U32 R9, RZ, RZ, R37 ;  /* 0x000000ffff097224 */ /* 0x000fe400078e0025 */
[----:B------:R-:W-:-:S05]  /*12f0*/  IMAD.WIDE R16, R18, 0x8, R8 ;  /* 0x0000000812107825 */ /* 0x000fca00078e0208 */
[----:B------:R-:W2:Y:S01]  /*1300*/  LD.E.64.STRONG.GPU R14, desc[UR12][R16.64+-0x100] ;  /* 0xffff000c100e7980 */ /* 0x000ea2000c10fb00 */
[----:B------:R-:W-:Y:S05]  /*1310*/  YIELD ;  /* 0x0000000000007946 */ /* 0x000fea0003800000 */
[----:B------:R-:W-:Y:S01]  /*1320*/  UMOV UR5, 0xffffffff ;  /* 0xffffffff00057882 */ /* 0x000fe20000000000 */
[----:B------:R-:W-:Y:S02]  /*1330*/  SHF.R.U32.HI R38, RZ, 0x1, R38 ;  /* 0x00000001ff267819 */ /* 0x000fe40000011626 */
[----:B--2---:R-:W-:Y:S01]  /*1340*/  ISETP.NE.AND P0, PT, R14, 0x63, PT ;  /* 0x000000630e00780c */ /* 0x004fe20003f05270 */
[----:B------:R-:W-:-:S12]  /*1350*/  BRA.DIV UR5, `(.L_x_235) ;  /* 0x0000003205347947 */ /* 0x000fd8000b800000 */
[----:B------:R-:W-:-:S13]  /*1360*/  VOTE.ANY P0, !P0 ;  /* 0x0000000000ff7806 */ /* 0x000fda0004000100 */
.L_x_273:
[----:B------:R-:W-:Y:S05]  /*1370*/  @!P0 BRA `(.L_x_236) ;  /* 0x0000000000248947 */ /* 0x000fea0003800000 */
[----:B------:R-:W-:-:S07]  /*1380*/  IMAD.MOV.U32 R9, RZ, RZ, R38 ;  /* 0x000000ffff097224 */ /* 0x000fce00078e0026 */
.L_x_238:
[----:B------:R-:W-:Y:S05]  /*1390*/  NANOSLEEP R9 ;  /* 0x000000090000735d */ /* 0x000fea0003800000 */
[----:B------:R-:W2:Y:S01]  /*13a0*/  LD.E.64.STRONG.GPU R14, desc[UR12][R16.64+-0x100] ;  /* 0xffff000c100e7980 */ /* 0x000ea2000c10fb00 */
[----:B------:R-:W-:Y:S01]  /*13b0*/  UMOV UR5, 0xffffffff ;  /* 0xffffffff00057882 */ /* 0x000fe20000000000 */
[----:B------:R-:W-:Y:S02]  /*13c0*/  SHF.R.U32.HI R9, RZ, 0x1, R9 ;  /* 0x00000001ff097819 */ /* 0x000fe40000011609 */
[----:B--2---:R-:W-:Y:S01]  /*13d0*/  ISETP.NE.AND P0, PT, R14, 0x63, PT ;  /* 0x000000630e00780c */ /* 0x004fe20003f05270 */
[----:B------:R-:W-:-:S12]  /*13e0*/  BRA.DIV UR5, `(.L_x_237) ;  /* 0x0000003205307947 */ /* 0x000fd8000b800000 */
[----:B------:R-:W-:-:S13]  /*13f0*/  VOTE.ANY P0, !P0 ;  /* 0x0000000000ff7806 */ /* 0x000fda0004000100 */
.L_x_276:
[----:B------:R-:W-:Y:S05]  /*1400*/  @P0 BRA `(.L_x_238) ;  /* 0xfffffffc00e00947 */ /* 0x000fea000383ffff */
.L_x_236:
[----:B------:R-:W-:Y:S01]  /*1410*/  UMOV UR5, 0xffffffff ;  /* 0xffffffff00057882 */ /* 0x000fe20000000000 */
[----:B------:R-:W-:Y:S02]  /*1420*/  ISETP.NE.AND P0, PT, R14, 0x65, PT ;  /* 0x000000650e00780c */ /* 0x000fe40003f05270 */
[----:B------:R-:W-:Y:S11]  /*1430*/  BRA.DIV UR5, `(.L_x_239) ;  /* 0x00000032053c7947 */ /* 0x000ff6000b800000 */
[----:B------:R-:W-:Y:S01]  /*1440*/  VOTE.ANY R8, PT, !P0 ;  /* 0x0000000000087806 */ /* 0x000fe200040e0100 */
[----:B------:R-:W-:-:S03]  /*1450*/  VIADD R18, R18, 0xffffffe0 ;  /* 0xffffffe012127836 */ /* 0x000fc60000000000 */
[----:B------:R-:W-:-:S05]  /*1460*/  LOP3.LUT R8, R8, 0x80000000, R45, 0xec, !PT ;  /* 0x8000000008087812 */ /* 0x000fca00078eec2d */
[----:B------:R-:W-:-:S05]  /*1470*/  VIADD R9, R8, 0xffffffff ;  /* 0xffffffff08097836 */ /* 0x000fca0000000000 */
[----:B------:R-:W-:-:S06]  /*1480*/  LOP3.LUT R9, R8, R9, RZ, 0xc, !PT ;  /* 0x0000000908097212 */ /* 0x000fcc00078e0cff */
[----:B------:R-:W0:Y:S02]  /*1490*/  POPC R9, R9 ;  /* 0x0000000900097309 */ /* 0x000e240000000000 */
[----:B0-----:R-:W0:Y:S01]  /*14a0*/  SHFL.DOWN PT, R16, R15, 0x1, R9 ;  /* 0x082000000f107989 */ /* 0x001e2200000e0009 */
[-C--:B------:R-:W-:Y:S02]  /*14b0*/  ISETP.GE.AND P0, PT, R44, R9.reuse, PT ;  /* 0x000000092c00720c */ /* 0x080fe40003f06270 */
[-C--:B------:R-:W-:Y:S02]  /*14c0*/  ISETP.GT.AND P2, PT, R34, R9.reuse, PT ;  /* 0x000000092200720c */ /* 0x080fe40003f44270 */
[----:B0-----:R-:W-:Y:S02]  /*14d0*/  SEL R16, R16, RZ, !P0 ;  /* 0x000000ff10107207 */ /* 0x001fe40004000000 */
[----:B------:R-:W-:-:S03]  /*14e0*/  ISETP.GT.AND P0, PT, R33, R9, PT ;  /* 0x000000092100720c */ /* 0x000fc60003f04270 */
[----:B------:R-:W-:-:S05]  /*14f0*/  IMAD.IADD R15, R16, 0x1, R15 ;  /* 0x00000001100f7824 */ /* 0x000fca00078e020f */
[----:B------:R-:W0:Y:S02]  /*1500*/  SHFL.DOWN PT, R16, R15, 0x2, R9 ;  /* 0x084000000f107989 */ /* 0x000e2400000e0009 */
        /* <DEDUP_REMOVED lines=9> */
[----:B------:R-:W-:-:S03]  /*15a0*/  ISETP.NE.AND P0, PT, R14, 0x65, PT ;  /* 0x000000650e00780c */ /* 0x000fc60003f05270 */
[----:B------:R-:W-:-:S05]  /*15b0*/  IMAD.IADD R15, R15, 0x1, R16 ;  /* 0x000000010f0f7824 */ /* 0x000fca00078e0210 */
[----:B------:R-:W0:Y:S05]  /*15c0*/  SHFL.DOWN PT, R16, R15, 0x10, R9 ;  /* 0x0a0000000f107989 */ /* 0x000e2a00000e0009 */
[----:B------:R-:W-:Y:S02]  /*15d0*/  VOTE.ALL P0, P0 ;  /* 0x0000000000ff7806 */ /* 0x000fe40000000000 */
[----:B0-----:R-:W-:-:S04]  /*15e0*/  SEL R16, R16, RZ, !P2 ;  /* 0x000000ff10107207 */ /* 0x001fc80005000000 */
[----:B------:R-:W-:-:S07]  /*15f0*/  IADD3 R36, PT, PT, R15, R16, R36 ;  /* 0x000000100f247210 */ /* 0x000fce0007ffe024 */
.L_x_285:
[----:B------:R-:W-:Y:S05]  /*1600*/  @P0 BRA `(.L_x_240) ;  /* 0xfffffffc00300947 */ /* 0x000fea000383ffff */
.L_x_234:
[----:B------:R-:W-:Y:S01]  /*1610*/  ISETP.NE.AND P0, PT, R44, RZ, PT ;  /* 0x000000ff2c00720c */ /* 0x000fe20003f05270 */
[----:B------:R-:W0:Y:S01]  /*1620*/  @!P1 S2R R9, SR_CgaCtaId ;  /* 0x0000000000099919 */ /* 0x000e220000008800 */
[----:B------:R-:W-:Y:S01]  /*1630*/  @!P1 MOV R8, 0x400 ;  /* 0x0000040000089802 */ /* 0x000fe20000000f00 */
[----:B------:R-:W-:Y:S02]  /*1640*/  @!P1 IMAD.IADD R11, R11, 0x1, R36 ;  /* 0x000000010b0b9824 */ /* 0x000fe400078e0224 */
[----:B------:R-:W-:-:S05]  /*1650*/  @!P1 IMAD.MOV.U32 R10, RZ, RZ, 0x65 ;  /* 0x00000065ff0a9424 */ /* 0x000fca00078e00ff */
[----:B------:R1:W-:Y:S03]  /*1660*/  @!P1 ST.E.64.STRONG.GPU desc[UR12][R12.64+0x100], R10 ;  /* 0x0001000a0c009985 */ /* 0x0003e6000c10fb0c */
[----:B------:R-:W-:Y:S01]  /*1670*/  @!P0 MOV R14, 0x400 ;  /* 0x00000400000e8802 */ /* 0x000fe20000000f00 */
[----:B------:R-:W2:Y:S01]  /*1680*/  @!P0 S2R R15, SR_CgaCtaId ;  /* 0x00000000000f8919 */ /* 0x000ea20000008800 */
[----:B0-----:R-:W-:Y:S01]  /*1690*/  @!P1 LEA R9, R9, R8, 0x18 ;  /* 0x0000000809099211 */ /* 0x001fe200078ec0ff */
[----:B------:R-:W-:Y:S02]  /*16a0*/  IMAD.MOV.U32 R8, RZ, RZ, R43 ;  /* 0x000000ffff087224 */ /* 0x000fe400078e002b */
[----:B------:R-:W-:Y:S02]  /*16b0*/  @!P0 IMAD.MOV.U32 R8, RZ, RZ, R36 ;  /* 0x000000ffff088224 */ /* 0x000fe400078e0024 */
[----:B------:R1:W-:Y:S04]  /*16c0*/  @!P1 STS [R9+0x8], R11 ;  /* 0x0000080b09009388 */ /* 0x0003e80000000800 */
[----:B------:R1:W-:Y:S01]  /*16d0*/  @!P1 STS [R9+0x4], R36 ;  /* 0x0000042409009388 */ /* 0x0003e20000000800 */
[----:B--2---:R-:W-:-:S05]  /*16e0*/  @!P0 LEA R15, R15, R14, 0x18 ;  /* 0x0000000e0f0f8211 */ /* 0x004fca00078ec0ff */
[----:B------:R1:W-:Y:S02]  /*16f0*/  @!P0 STS [R15+0x54], R36 ;  /* 0x000054240f008388 */ /* 0x0003e40000000800 */
.L_x_228:
[----:B------:R-:W-:Y:S05]  /*1700*/  WARPSYNC.ALL ;  /* 0x0000000000007948 */ /* 0x000fea0003800000 */
[----:B------:R-:W0:Y:S08]  /*1710*/  S2UR UR7, SR_CgaCtaId ;  /* 0x00000000000779c3 */ /* 0x000e300000008800 */
[----:B------:R-:W-:Y:S06]  /*1720*/  BAR.SYNC.DEFER_BLOCKING 0x0 ;  /* 0x0000000000007b1d */ /* 0x000fec0000010000 */
[----:B------:R-:W-:Y:S01]  /*1730*/  UMOV UR5, 0x400 ;  /* 0x0000040000057882 */ /* 0x000fe20000000000 */
[----:B-1----:R-:W1:Y:S01]  /*1740*/  S2R R10, SR_TID.X ;  /* 0x00000000000a7919 */ /* 0x002e620000002100 */
[----:B0-----:R-:W-:-:S09]  /*1750*/  ULEA UR5, UR7, UR5, 0x18 ;  /* 0x0000000507057291 */ /* 0x001fd2000f8ec0ff */
[----:B------:R-:W0:Y:S01]  /*1760*/  LDS R9, [UR5+0x54] ;  /* 0x00005405ff097984 */ /* 0x000e220008000800 */
[----:B-1----:R-:W-:-:S04]  /*1770*/  ISETP.NE.AND P0, PT, R10, RZ, PT ;  /* 0x000000ff0a00720c */ /* 0x002fc80003f05270 */
[----:B0-----:R-:W-:-:S05]  /*1780*/  SEL R9, R9, RZ, P0 ;  /* 0x000000ff09097207 */ /* 0x001fca0000000000 */
[----:B------:R-:W-:-:S07]  /*1790*/  IMAD.IADD R33, R9, 0x1, R8 ;  /* 0x0000000109217824 */ /* 0x000fce00078e0208 */
.L_x_227:
[----:B------:R-:W-:Y:S05]  /*17a0*/  BSYNC.RECONVERGENT B0 ;  /* 0x0000000000007941 */ /* 0x000fea0003800200 */
.L_x_225:
[----:B------:R-:W-:Y:S01]  /*17b0*/  IMAD.IADD R26, R26, 0x1, R33 ;  /* 0x000000011a1a7824 */ /* 0x000fe200078e0221 */
[----:B------:R-:W-:Y:S03]  /*17c0*/  BAR.SYNC.DEFER_BLOCKING 0x0 ;  /* 0x0000000000007b1d */ /* 0x000fe60000010000 */
[----:B------:R-:W-:-:S03]  /*17d0*/  IMAD.IADD R25, R25, 0x1, R26 ;  /* 0x0000000119197824 */ /* 0x000fc600078e021a */
[----:B------:R-:W1:Y:S01]  /*17e0*/  LDCU.64 UR8, c[0x0][0x388] ;  /* 0x00007100ff0877ac */ /* 0x000e620008000a00 */
[----:B------:R-:W-:-:S04]  /*17f0*/  IMAD.IADD R24, R24, 0x1, R25 ;  /* 0x0000000118187824 */ /* 0x000fc800078e0219 */
[----:B------:R-:W-:-:S04]  /*1800*/  IMAD.IADD R40, R40, 0x1, R24 ;  /* 0x0000000128287824 */ /* 0x000fc800078e0218 */
[----:B0-----:R-:W-:-:S04]  /*1810*/  IMAD.IADD R8, R39, 0x1, R40 ;  /* 0x0000000127087824 */ /* 0x001fc800078e0228 */
[----:B------:R-:W-:-:S04]  /*1820*/  IMAD.IADD R31, R31, 0x1, R8 ;  /* 0x000000011f1f7824 */ /* 0x000fc800078e0208 */
[----:B------:R-:W-:Y:S01]  /*1830*/  IMAD.IADD R30, R30, 0x1, R31 ;  /* 0x000000011e1e7824 */ /* 0x000fe200078e021f */
[----:B------:R-:W-:Y:S01]  /*1840*/  STS [R27], R26 ;  /* 0x0000001a1b007388 */ /* 0x000fe20000000800 */
[----:B-1----:R-:W-:Y:S02]  /*1850*/  IADD3 R42, P0, PT, R42, UR8, RZ ;  /* 0x000000082a2a7c10 */ /* 0x002fe4000ff1e0ff */
[----:B------:R-:W-:Y:S01]  /*1860*/  IMAD.IADD R10, R29, 0x1, R30 ;  /* 0x000000011d0a7824 */ /* 0x000fe200078e021e */
[----:B------:R-:W-:Y:S01]  /*1870*/  STS [R27+0x4], R25 ;  /* 0x000004191b007388 */ /* 0x000fe20000000800 */
[----:B------:R-:W-:Y:S02]  /*1880*/  IADD3.X R43, PT, PT, R41, UR9, RZ, P0, !PT ;  /* 0x00000009292b7c10 */ /* 0x000fe400087fe4ff */
[----:B------:R-:W-:Y:S01]  /*1890*/  IMAD.IADD R23, R23, 0x1, R10 ;  /* 0x0000000117177824 */ /* 0x000fe200078e020a */
[----:B------:R-:W-:Y:S03]  /*18a0*/  STS [R27+0x8], R24 ;  /* 0x000008181b007388 */ /* 0x000fe60000000800 */
        /* <DEDUP_REMOVED lines=19> */
[----:B------:R-:W-:Y:S04]  /*19e0*/  STS [R27+0x30], R7 ;  /* 0x000030071b007388 */ /* 0x000fe80000000800 */
[----:B------:R-:W-:Y:S04]  /*19f0*/  STS [R27+0x34], R6 ;  /* 0x000034061b007388 */ /* 0x000fe80000000800 */
[----:B------:R-:W-:Y:S04]  /*1a00*/  STS [R27+0x38], R5 ;  /* 0x000038051b007388 */ /* 0x000fe80000000800 */
[----:B------:R-:W-:Y:S04]  /*1a10*/  STS [R27+0x3c], R4 ;  /* 0x00003c041b007388 */ /* 0x000fe80000000800 */
[----:B------:R-:W-:Y:S04]  /*1a20*/  STS [R27+0x40], R3 ;  /* 0x000040031b007388 */ /* 0x000fe80000000800 */
[----:B------:R-:W-:Y:S04]  /*1a30*/  STS [R27+0x44], R2 ;  /* 0x000044021b007388 */ /* 0x000fe80000000800 */
[----:B------:R-:W-:Y:S01]  /*1a40*/  STS [R27+0x48], R0 ;  /* 0x000048001b007388 */ /* 0x000fe20000000800 */
[----:B------:R-:W-:-:S03]  /*1a50*/  NOP ;  /* 0x0000000000007918 */ /* 0x000fc60000000000 */
[----:B------:R-:W0:Y:S04]  /*1a60*/  LDS R9, [R28] ;  /* 0x000000001c097984 */ /* 0x000e280000000800 */
        /* <DEDUP_REMOVED lines=18> */
[----:B0-----:R-:W-:Y:S04]  /*1b90*/  STG.E desc[UR12][R42.64], R9 ;  /* 0x000000092a007986 */ /* 0x001fe8000c10190c */
[----:B-1----:R-:W-:Y:S04]  /*1ba0*/  STG.E desc[UR12][R42.64+0x80], R7 ;  /* 0x000080072a007986 */ /* 0x002fe8000c10190c */
[----:B--2---:R-:W-:Y:S04]  /*1bb0*/  STG.E desc[UR12][R42.64+0x100], R11 ;  /* 0x0001000b2a007986 */ /* 0x004fe8000c10190c */
[----:B---3--:R-:W-:Y:S04]  /*1bc0*/  STG.E desc[UR12][R42.64+0x180], R13 ;  /* 0x0001800d2a007986 */ /* 0x008fe8000c10190c */
[----:B----4-:R-:W-:Y:S04]  /*1bd0*/  STG.E desc[UR12][R42.64+0x200], R5 ;  /* 0x000200052a007986 */ /* 0x010fe8000c10190c */
        /* <DEDUP_REMOVED lines=15> */
.L_x_224:
[----:B------:R-:W-:-:S04]  /*1cd0*/  ISETP.NE.U32.AND P0, PT, RZ, UR7, PT ;  /* 0x00000007ff007c0c */ /* 0x000fc8000bf05070 */
[----:B------:R-:W-:-:S13]  /*1ce0*/  ISETP.NE.AND.EX P0, PT, RZ, UR4, PT, P0 ;  /* 0x00000004ff007c0c */ /* 0x000fda000bf05300 */
[----:B------:R-:W-:Y:S05]  /*1cf0*/  @!P0 EXIT ;  /* 0x000000000000894d */ /* 0x000fea0003800000 */
[----:B------:R-:W0:Y:S02]  /*1d00*/  LDCU.64 UR4, c[0x0][0x380] ;  /* 0x00007000ff0477ac */ /* 0x000e240008000a00 */
[----:B0-----:R-:W-:-:S06]  /*1d10*/  UIMAD.WIDE UR4, UR6, 0x7b80, UR4 ;  /* 0x00007b80060478a5 */ /* 0x001fcc000f8e0204 */
[----:B------:R-:W-:Y:S02]  /*1d20*/  IMAD.U32 R2, RZ, RZ, UR4 ;  /* 0x00000004ff027e24 */ /* 0x000fe4000f8e00ff */
[----:B------:R-:W-:-:S05]  /*1d30*/  IMAD.U32 R3, RZ, RZ, UR5 ;  /* 0x00000005ff037e24 */ /* 0x000fca000f8e00ff */
[----:B------:R0:W2:Y:S01]  /*1d40*/  LDG.E R0, desc[UR12][R2.64] ;  /* 0x0000000c02007981 */ /* 0x0000a2000c1e1900 */
[----:B------:R-:W1:Y:S02]  /*1d50*/  S2R R43, SR_TID.X ;  /* 0x00000000002b7919 */ /* 0x000e640000002100 */
[C---:B-1----:R-:W-:Y:S02]  /*1d60*/  LOP3.LUT R28, R43.reuse, 0x1f, RZ, 0xc0, !PT ;  /* 0x0000001f2b1c7812 */ /* 0x042fe400078ec0ff */
[----:B------:R-:W-:-:S05]  /*1d70*/  LOP3.LUT R5, R43, 0x3e0, RZ, 0xc0, !PT ;  /* 0x000003e02b057812 */ /* 0x000fca00078ec0ff */
[----:B------:R-:W-:-:S04]  /*1d80*/  IMAD R28, R5, 0x13, R28 ;  /* 0x00000013051c7824 */ /* 0x000fc800078e021c */
[C---:B------:R-:W-:Y:S01]  /*1d90*/  VIADD R4, R28.reuse, 0x20 ;  /* 0x000000201c047836 */ /* 0x040fe20000000000 */
[C---:B------:R-:W-:Y:S01]  /*1da0*/  ISETP.GE.U32.AND P1, PT, R28.reuse, UR7, PT ;  /* 0x000000071c007c0c */ /* 0x040fe2000bf26070 */
[C---:B------:R-:W-:Y:S01]  /*1db0*/  VIADD R5, R28.reuse, 0x40 ;  /* 0x000000401c057836 */ /* 0x040fe20000000000 */
[C---:B0-----:R-:W-:Y:S01]  /*1dc0*/  LEA R2, P0, R28.reuse, UR4, 0x2 ;  /* 0x000000041c027c11 */ /* 0x041fe2000f8010ff */
[----:B------:R-:W-:Y:S01]  /*1dd0*/  VIADD R3, R28, 0x80 ;  /* 0x000000801c037836 */ /* 0x000fe20000000000 */
[----:B------:R-:W-:Y:S01]  /*1de0*/  ISETP.GE.U32.AND P2, PT, R4, UR7, PT ;  /* 0x0000000704007c0c */ /* 0x000fe2000bf46070 */
[C---:B------:R-:W-:Y:S01]  /*1df0*/  VIADD R4, R28.reuse, 0xa0 ;  /* 0x000000a01c047836 */ /* 0x040fe20000000000 */
[----:B------:R-:W-:Y:S01]  /*1e00*/  ISETP.GE.U32.AND P3, PT, R5, UR7, PT ;  /* 0x0000000705007c0c */ /* 0x000fe2000bf66070 */
[C---:B------:R-:W-:Y:S01]  /*1e10*/  VIADD R5, R28.reuse, 0xc0 ;  /* 0x000000c01c057836 */ /* 0x040fe20000000000 */
[----:B------:R-:W-:Y:S01]  /*1e20*/  ISETP.GE.U32.AND P5, PT, R3, UR7, PT ;  /* 0x0000000703007c0c */ /* 0x000fe2000bfa6070 */
[----:B------:R-:W-:Y:S01]  /*1e30*/  VIADD R6, R28, 0x60 ;  /* 0x000000601c067836 */ /* 0x000fe20000000000 */
[----:B------:R-:W-:Y:S01]  /*1e40*/  ISETP.GE.U32.AND P6, PT, R4, UR7, PT ;  /* 0x0000000704007c0c */ /* 0x000fe2000bfc6070 */
[----:B------:R-:W-:Y:S01]  /*1e50*/  IMAD.X R3, RZ, RZ, UR5, P0 ;  /* 0x00000005ff037e24 */ /* 0x000fe200080e06ff */
[----:B------:R-:W-:Y:S01]  /*1e60*/  ISETP.GE.U32.AND P0, PT, R5, UR7, PT ;  /* 0x0000000705007c0c */ /* 0x000fe2000bf06070 */
[----:B------:R-:W-:Y:S01]  /*1e70*/  VIADD R5, R28, 0xe0 ;  /* 0x000000e01c057836 */ /* 0x000fe20000000000 */
[----:B------:R-:W-:Y:S01]  /*1e80*/  ISETP.GE.U32.AND P4, PT, R6, UR7, PT ;  /* 0x0000000706007c0c */ /* 0x000fe2000bf86070 */
[----:B------:R-:W-:-:S02]  /*1e90*/  VIADD R41, R28, 0x100 ;  /* 0x000001001c297836 */ /* 0x000fc40000000000 */
[C---:B------:R-:W-:Y:S02]  /*1ea0*/  VIADD R7, R28.reuse, 0x120 ;  /* 0x000001201c077836 */ /* 0x040fe40000000000 */
[C---:B------:R-:W-:Y:S02]  /*1eb0*/  VIADD R40, R28.reuse, 0x240 ;  /* 0x000002401c287836 */ /* 0x040fe40000000000 */
[----:B--2---:R-:W-:Y:S02]  /*1ec0*/  IMAD.MOV.U32 R4, RZ, RZ, R0 ;  /* 0x000000ffff047224 */ /* 0x004fe400078e0000 */
[----:B------:R-:W2:Y:S01]  /*1ed0*/  @!P1 LDG.E R0, desc[UR12][R2.64] ;  /* 0x0000000c02009981 */ /* 0x000ea2000c1e1900 */
[----:B------:R-:W-:Y:S01]  /*1ee0*/  ISETP.GE.U32.AND P1, PT, R5, UR7, PT ;  /* 0x0000000705007c0c */ /* 0x000fe2000bf26070 */
[----:B------:R-:W-:Y:S02]  /*1ef0*/  IMAD.MOV.U32 R8, RZ, RZ, R4 ;  /* 0x000000ffff087224 */ /* 0x000fe400078e0004 */
[----:B------:R-:W-:-:S02]  /*1f00*/  VIADD R5, R28, 0x140 ;  /* 0x000001401c057836 */ /* 0x000fc40000000000 */
[--C-:B------:R-:W-:Y:S02]  /*1f10*/  IMAD.MOV.U32 R10, RZ, RZ, R4.reuse ;  /* 0x000000ffff0a7224 */ /* 0x100fe400078e0004 */
[----:B------:R-:W3:Y:S01]  /*1f20*/  @!P3 LDG.E R8, desc[UR12][R2.64+0x100] ;  /* 0x0001000c0208b981 */ /* 0x000ee2000c1e1900 */
[----:B------:R-:W-:Y:S01]  /*1f30*/  ISETP.GE.U32.AND P3, PT, R5, UR7, PT ;  /* 0x0000000705007c0c */ /* 0x000fe2000bf66070 */
[C---:B------:R-:W-:Y:S02]  /*1f40*/  VIADD R5, R28.reuse, 0x160 ;  /* 0x000001601c057836 */ /* 0x040fe40000000000 */
[--C-:B------:R-:W-:Y:S01]  /*1f50*/  IMAD.MOV.U32 R12, RZ, RZ, R4.reuse ;  /* 0x000000ffff0c7224 */ /* 0x100fe200078e0004 */
[----:B------:R-:W4:Y:S01]  /*1f60*/  @!P4 LDG.E R10, desc[UR12][R2.64+0x180] ;  /* 0x0001800c020ac981 */ /* 0x000f22000c1e1900 */
[----:B------:R-:W-:Y:S01]  /*1f70*/  IMAD.MOV.U32 R14, RZ, RZ, R4 ;  /* 0x000000ffff0e7224 */ /* 0x000fe200078e0004 */
[----:B------:R-:W-:Y:S01]  /*1f80*/  ISETP.GE.U32.AND P4, PT, R5, UR7, PT ;  /* 0x0000000705007c0c */ /* 0x000fe2000bf86070 */
[----:B------:R-:W-:-:S02]  /*1f90*/  VIADD R5, R28, 0x180 ;  /* 0x000001801c057836 */ /* 0x000fc40000000000 */
[--C-:B------:R-:W-:Y:S01]  /*1fa0*/  IMAD.MOV.U32 R6, RZ, RZ, R4.reuse ;  /* 0x000000ffff067224 */ /* 0x100fe200078e0004 */
[----:B------:R-:W5:Y:S01]  /*1fb0*/  @!P5 LDG.E R12, desc[UR12][R2.64+0x200] ;  /* 0x0002000c020cd981 */ /* 0x000f62000c1e1900 */
[----:B------:R-:W-:Y:S01]  /*1fc0*/  ISETP.GE.U32.AND P5, PT, R41, UR7, PT ;  /* 0x0000000729007c0c */ /* 0x000fe2000bfa6070 */
[--C-:B------:R-:W-:Y:S02]  /*1fd0*/  IMAD.MOV.U32 R16, RZ, RZ, R4.reuse ;  /* 0x000000ffff107224 */ /* 0x100fe400078e0004 */
[----:B------:R-:W5:Y:S01]  /*1fe0*/  @!P6 LDG.E R14, desc[UR12][R2.64+0x280] ;  /* 0x0002800c020ee981 */ /* 0x000f62000c1e1900 */
[----:B------:R-:W-:Y:S01]  /*1ff0*/  ISETP.GE.U32.AND P6, PT, R5, UR7, PT ;  /* 0x0000000705007c0c */ /* 0x000fe2000bfc6070 */
[----:B------:R-:W-:Y:S02]  /*2000*/  VIADD R5, R28, 0x1a0 ;  /* 0x000001a01c057836 */ /* 0x000fe40000000000 */
[----:B------:R-:W5:Y:S01]  /*2010*/  @!P2 LDG.E R6, desc[UR12][R2.64+0x80] ;  /* 0x0000800c0206a981 */ /* 0x000f62000c1e1900 */
[----:B------:R-:W-:Y:S01]  /*2020*/  ISETP.GE.U32.AND P2, PT, R7, UR7, PT ;  /* 0x0000000707007c0c */ /* 0x000fe2000bf46070 */
[----:B------:R-:W-:-:S02]  /*2030*/  IMAD.MOV.U32 R18, RZ, RZ, R4 ;  /* 0x000000ffff127224 */ /* 0x000fc400078e0004 */
[--C-:B------:R-:W-:Y:S01]  /*2040*/  IMAD.MOV.U32 R20, RZ, RZ, R4.reuse ;  /* 0x000000ffff147224 */ /* 0x100fe200078e0004 */
[----:B------:R-:W5:Y:S01]  /*2050*/  @!P0 LDG.E R16, desc[UR12][R2.64+0x300] ;  /* 0x0003000c02108981 */ /* 0x000f62000c1e1900 */
[----:B------:R-:W-:Y:S01]  /*2060*/  ISETP.GE.U32.AND P0, PT, R5, UR7, PT ;  /* 0x0000000705007c0c */ /* 0x000fe2000bf06070 */
[C---:B------:R-:W-:Y:S02]  /*2070*/  VIADD R7, R28.reuse, 0x1c0 ;  /* 0x000001c01c077836 */ /* 0x040fe40000000000 */
[C---:B------:R-:W-:Y:S01]  /*2080*/  VIADD R5, R28.reuse, 0x1e0 ;  /* 0x000001e01c057836 */ /* 0x040fe20000000000 */
[----:B------:R-:W5:Y:S01]  /*2090*/  @!P1 LDG.E R18, desc[UR12][R2.64+0x380] ;  /* 0x0003800c02129981 */ /* 0x000f62000c1e1900 */
[--C-:B------:R-:W-:Y:S01]  /*20a0*/  IMAD.MOV.U32 R22, RZ, RZ, R4.reuse ;  /* 0x000000ffff167224 */ /* 0x100fe200078e0004 */
[----:B------:R-:W-:Y:S01]  /*20b0*/  ISETP.GE.U32.AND P1, PT, R7, UR7, PT ;  /* 0x0000000707007c0c */ /* 0x000fe2000bf26070 */
[--C-:B------:R-:W-:Y:S01]  /*20c0*/  IMAD.MOV.U32 R24, RZ, RZ, R4.reuse ;  /* 0x000000ffff187224 */ /* 0x100fe200078e0004 */
[----:B------:R-:W5:Y:S01]  /*20d0*/  @!P5 LDG.E R20, desc[UR12][R2.64+0x400] ;  /* 0x0004000c0214d981 */ /* 0x000f62000c1e1900 */
[----:B------:R-:W-:Y:S01]  /*20e0*/  IMAD.MOV.U32 R30, RZ, RZ, R4 ;  /* 0x000000ffff1e7224 */ /* 0x000fe200078e0004 */
[----:B------:R-:W-:Y:S01]  /*20f0*/  ISETP.GE.U32.AND P5, PT, R5, UR7, PT ;  /* 0x0000000705007c0c */ /* 0x000fe2000bfa6070 */
[C---:B------:R-:W-:Y:S01]  /*2100*/  VIADD R5, R28.reuse, 0x200 ;  /* 0x000002001c057836 */ /* 0x040fe20000000000 */
[----:B------:R-:W5:Y:S01]  /*2110*/  @!P2 LDG.E R22, desc[UR12][R2.64+0x480] ;  /* 0x0004800c0216a981 */ /* 0x000f62000c1e1900 */
[----:B------:R-:W-:-:S03]  /*2120*/  VIADD R7, R28, 0x220 ;  /* 0x000002201c077836 */ /* 0x000fc60000000000 */
[----:B------:R-:W5:Y:S01]  /*2130*/  @!P3 LDG.E R24, desc[UR12][R2.64+0x500] ;  /* 0x0005000c0218b981 */ /* 0x000f62000c1e1900 */
[----:B------:R-:W-:Y:S02]  /*2140*/  ISETP.GE.U32.AND P2, PT, R5, UR7, PT ;  /* 0x0000000705007c0c */ /* 0x000fe4000bf46070 */
[----:B------:R-:W-:Y:S01]  /*2150*/  ISETP.GE.U32.AND P3, PT, R7, UR7, PT ;  /* 0x0000000707007c0c */ /* 0x000fe2000bf66070 */
[----:B------:R-:W5:Y:S01]  /*2160*/  @!P4 LDG.E R30, desc[UR12][R2.64+0x580] ;  /* 0x0005800c021ec981 */ /* 0x000f62000c1e1900 */
[----:B------:R-:W-:Y:S01]  /*2170*/  ISETP.GE.U32.AND P4, PT, R40, UR7, PT ;  /* 0x0000000728007c0c */ /* 0x000fe2000bf86070 */
[--C-:B------:R-:W-:Y:S02]  /*2180*/  IMAD.MOV.U32 R32, RZ, RZ, R4.reuse ;  /* 0x000000ffff207224 */ /* 0x100fe400078e0004 */
[--C-:B------:R-:W-:Y:S02]  /*2190*/  IMAD.MOV.U32 R34, RZ, RZ, R4.reuse ;  /* 0x000000ffff227224 */ /* 0x100fe400078e0004 */
[----:B------:R-:W-:-:S02]  /*21a0*/  IMAD.MOV.U32 R38, RZ, RZ, R4 ;  /* 0x000000ffff267224 */ /* 0x000fc400078e0004 */
[--C-:B------:R-:W-:Y:S01]  /*21b0*/  IMAD.MOV.U32 R42, RZ, RZ, R4.reuse ;  /* 0x000000ffff2a7224 */ /* 0x100fe200078e0004 */
[----:B------:R-:W5:Y:S01]  /*21c0*/  @!P6 LDG.E R32, desc[UR12][R2.64+0x600] ;  /* 0x0006000c0220e981 */ /* 0x000f62000c1e1900 */
[--C-:B------:R-:W-:Y:S02]  /*21d0*/  IMAD.MOV.U32 R44, RZ, RZ, R4.reuse ;  /* 0x000000ffff2c7224 */ /* 0x100fe400078e0004 */
[----:B------:R-:W-:Y:S01]  /*21e0*/  IMAD.MOV.U32 R5, RZ, RZ, R4 ;  /* 0x000000ffff057224 */ /* 0x000fe200078e0004 */
[----:B------:R-:W5:Y:S04]  /*21f0*/  @!P0 LDG.E R34, desc[UR12][R2.64+0x680] ;  /* 0x0006800c02228981 */ /* 0x000f68000c1e1900 */
[----:B------:R-:W5:Y:S04]  /*2200*/  @!P1 LDG.E R38, desc[UR12][R2.64+0x700] ;  /* 0x0007000c02269981 */ /* 0x000f68000c1e1900 */
[----:B------:R-:W5:Y:S04]  /*2210*/  @!P5 LDG.E R42, desc[UR12][R2.64+0x780] ;  /* 0x0007800c022ad981 */ /* 0x000f68000c1e1900 */
[----:B------:R-:W5:Y:S04]  /*2220*/  @!P2 LDG.E R44, desc[UR12][R2.64+0x800] ;  /* 0x0008000c022ca981 */ /* 0x000f68000c1e1900 */
[----:B------:R-:W5:Y:S04]  /*2230*/  @!P3 LDG.E R5, desc[UR12][R2.64+0x880] ;  /* 0x0008800c0205b981 */ /* 0x000f68000c1e1900 */
[----:B------:R-:W5:Y:S01]  /*2240*/  @!P4 LDG.E R4, desc[UR12][R2.64+0x900] ;  /* 0x0009000c0204c981 */ /* 0x000f62000c1e1900 */
[----:B------:R-:W0:Y:S01]  /*2250*/  S2R R35, SR_LANEID ;  /* 0x0000000000237919 */ /* 0x000e220000000000 */
[----:B------:R-:W1:Y:S01]  /*2260*/  S2UR UR5, SR_CgaCtaId ;  /* 0x00000000000579c3 */ /* 0x000e620000008800 */
[----:B------:R-:W-:Y:S01]  /*2270*/  SHF.R.U32.HI R36, RZ, 0x5, R43 ;  /* 0x00000005ff247819 */ /* 0x000fe2000001162b */
[----:B------:R-:W-:-:S02]  /*2280*/  UMOV UR4, 0x400 ;  /* 0x0000040000047882 */ /* 0x000fc40000000000 */
[----:B-1----:R-:W-:Y:S02]  /*2290*/  ULEA UR4, UR5, UR4, 0x18 ;  /* 0x0000000405047291 */ /* 0x002fe4000f8ec0ff */
[----:B0-----:R-:W-:-:S05]  /*22a0*/  IMAD R27, R36, 0x260, R35 ;  /* 0x00000260241b7824 */ /* 0x001fca00078e0223 */
[----:B------:R-:W-:-:S05]  /*22b0*/  LEA R27, R27, UR4, 0x2 ;  /* 0x000000041b1b7c11 */ /* 0x000fca000f8e10ff */
[----:B------:R-:W-:Y:S01]  /*22c0*/  IMAD R26, R35, 0x48, R27 ;  /* 0x00000048231a7824 */ /* 0x000fe200078e021b */
[----:B------:R-:W-:Y:S01]  /*22d0*/  UISETP.NE.AND UP0, UPT, UR6, URZ, UPT ;  /* 0x000000ff0600728c */ /* 0x000fe2000bf05270 */
        /* <DEDUP_REMOVED lines=41> */
[----:B0-----:R-:W-:Y:S02]  /*2570*/  IADD3 R8, PT, PT, R23, R24, R25 ;  /* 0x0000001817087210 */ /* 0x001fe40007ffe019 */
[----:B------:R-:W-:Y:S02]  /*2580*/  ISETP.NE.AND P1, PT, R35, 0x1f, PT ;  /* 0x0000001f2300780c */ /* 0x000fe40003f25270 */
[----:B------:R-:W-:Y:S02]  /*2590*/  IADD3 R8, PT, PT, R33, R34, R8 ;  /* 0x0000002221087210 */ /* 0x000fe40007ffe008 */
[----:B------:R-:W-:Y:S02]  /*25a0*/  ISETP.NE.AND P2, PT, R36, 0xc, PT ;  /* 0x0000000c2400780c */ /* 0x000fe40003f45270 */
[----:B------:R-:W-:Y:S02]  /*25b0*/  IADD3 R8, PT, PT, R31, R32, R8 ;  /* 0x000000201f087210 */ /* 0x000fe40007ffe008 */
[----:B------:R-:W-:-:S02]  /*25c0*/  ISETP.GE.U32.AND P3, PT, R43, 0x20, PT ;  /* 0x000000202b00780c */ /* 0x000fc40003f66070 */
        /* <DEDUP_REMOVED lines=29> */
[----:B------:R-:W-:-:S03]  /*27a0*/  IMAD.IADD R11, R11, 0x1, R10 ;  /* 0x000000010b0b7824 */ /* 0x000fc600078e020a */
        /* <DEDUP_REMOVED lines=16> */
[----:B------:R-:W-:-:S04]  /*28b0*/  ISETP.NE.AND P0, PT, R36, 0x8, PT ;  /* 0x000000082400780c */ /* 0x000fc80003f05270 */
[----:B------:R-:W-:Y:S02]  /*28c0*/  SEL R8, R15, R8, !P0 ;  /* 0x000000080f087207 */ /* 0x000fe40004000000 */
[----:B------:R-:W-:Y:S02]  /*28d0*/  ISETP.NE.AND P0, PT, R36, 0xa, PT ;  /* 0x0000000a2400780c */ /* 0x000fe40003f05270 */
[----:B------:R-:W-:Y:S02]  /*28e0*/  SEL R8, R16, R8, !P1 ;  /* 0x0000000810087207 */ /* 0x000fe40004800000 */
[----:B------:R-:W-:Y:S02]  /*28f0*/  ISETP.NE.AND P1, PT, R36, 0xb, PT ;  /* 0x0000000b2400780c */ /* 0x000fe40003f25270 */
[----:B------:R-:W-:Y:S02]  /*2900*/  SEL R8, R17, R8, !P0 ;  /* 0x0000000811087207 */ /* 0x000fe40004000000 */
[----:B------:R-:W-:-:S02]  /*2910*/  ISETP.NE.AND P0, PT, R35, RZ, PT ;  /* 0x000000ff2300720c */ /* 0x000fc40003f05270 */
[----:B------:R-:W-:Y:S01]  /*2920*/  SEL R8, R18, R8, !P1 ;  /* 0x0000000812087207 */ /* 0x000fe20004800000 */
[----:B------:R-:W-:Y:S01]  /*2930*/  @!P2 IMAD.IADD R8, R19, 0x1, R18 ;  /* 0x000000011308a824 */ /* 0x000fe200078e0212 */
[----:B------:R-:W-:Y:S02]  /*2940*/  SEL R9, R37, RZ, P0 ;  /* 0x000000ff25097207 */ /* 0x000fe40000000000 */
[----:B------:R-:W-:-:S03]  /*2950*/  ISETP.NE.AND P0, PT, R43, RZ, PT ;  /* 0x000000ff2b00720c */ /* 0x000fc60003f05270 */
[----:B------:R-:W-:-:S05]  /*2960*/  @P3 IMAD.IADD R37, R8, 0x1, R9 ;  /* 0x0000000108253824 */ /* 0x000fca00078e0209 */
[----:B------:R-:W-:Y:S01]  /*2970*/  SEL R8, R37, RZ, P0 ;  /* 0x000000ff25087207 */ /* 0x000fe20000000000 */
[----:B------:R-:W-:Y:S06]  /*2980*/  BRA `(.L_x_242) ;  /* 0x0000000c005c7947 */ /* 0x000fec0003800000 */
.L_x_241:
[----:B0-----:R-:W-:Y:S02]  /*2990*/  IADD3 R8, PT, PT, R23, R24, R25 ;  /* 0x0000001817087210 */ /* 0x001fe40007ffe019 */
[----:B------:R-:W-:Y:S02]  /*29a0*/  ISETP.NE.AND P1, PT, R35, 0x1f, PT ;  /* 0x0000001f2300780c */ /* 0x000fe40003f25270 */
[----:B------:R-:W-:Y:S02]  /*29b0*/  IADD3 R8, PT, PT, R33, R34, R8 ;  /* 0x0000002221087210 */ /* 0x000fe40007ffe008 */
        /* <DEDUP_REMOVED lines=59> */
[----:B------:R-:W-:Y:S01]  /*2d70*/  ISETP.GT.U32.AND P0, PT, R43, 0x1f, PT ;  /* 0x0000001f2b00780c */ /* 0x000fe20003f04070 */
        /* <DEDUP_REMOVED lines=22> */
.L_x_288:
[----:B------:R-:W-:Y:S05]  /*2ee0*/  @!P0 BRA `(.L_x_245) ;  /* 0x0000000000248947 */ /* 0x000fea0003800000 */
[----:B------:R-:W-:-:S07]  /*2ef0*/  IMAD.MOV.U32 R9, RZ, RZ, 0x1de ;  /* 0x000001deff097424 */ /* 0x000fce00078e00ff */
.L_x_247:
[----:B------:R-:W-:Y:S05]  /*2f00*/  NANOSLEEP R9 ;  /* 0x000000090000735d */ /* 0x000fea0003800000 */
[----:B------:R-:W2:Y:S01]  /*2f10*/  LD.E.64.STRONG.GPU R14, desc[UR12][R16.64+0x100] ;  /* 0x0001000c100e7980 */ /* 0x000ea2000c10fb00 */
[----:B------:R-:W-:Y:S01]  /*2f20*/  UMOV UR5, 0xffffffff ;  /* 0xffffffff00057882 */ /* 0x000fe20000000000 */
[----:B------:R-:W-:Y:S02]  /*2f30*/  SHF.R.U32.HI R9, RZ, 0x1, R9 ;  /* 0x00000001ff097819 */ /* 0x000fe40000011609 */
[----:B--2---:R-:W-:Y:S01]  /*2f40*/  ISETP.NE.AND P0, PT, R14, 0x63, PT ;  /* 0x000000630e00780c */ /* 0x004fe20003f05270 */
[----:B------:R-:W-:-:S12]  /*2f50*/  BRA.DIV UR5, `(.L_x_246) ;  /* 0x0000001a05687947 */ /* 0x000fd8000b800000 */
[----:B------:R-:W-:-:S13]  /*2f60*/  VOTE.ANY P0, !P0 ;  /* 0x0000000000ff7806 */ /* 0x000fda0004000100 */
.L_x_291:
[----:B------:R-:W-:Y:S05]  /*2f70*/  @P0 BRA `(.L_x_247) ;  /* 0xfffffffc00e00947 */ /* 0x000fea000383ffff */
.L_x_245:
[----:B------:R-:W-:Y:S01]  /*2f80*/  UMOV UR5, 0xffffffff ;  /* 0xffffffff00057882 */ /* 0x000fe20000000000 */
[----:B------:R-:W-:Y:S02]  /*2f90*/  ISETP.NE.AND P2, PT, R14, 0x65, PT ;  /* 0x000000650e00780c */ /* 0x000fe40003f45270 */
[----:B------:R-:W-:Y:S11]  /*2fa0*/  BRA.DIV UR5, `(.L_x_248) ;  /* 0x0000001a05747947 */ /* 0x000ff6000b800000 */
[----:B------:R-:W0:Y:S01]  /*2fb0*/  S2R R42, SR_GEMASK ;  /* 0x00000000002a7919 */ /* 0x000e220000003c00 */
[----:B------:R-:W-:Y:S01]  /*2fc0*/  VOTE.ANY R8, PT, !P2 ;  /* 0x0000000000087806 */ /* 0x000fe200050e0100 */
[----:B------:R-:W-:-:S03]  /*2fd0*/  VIADD R19, R35, 0x2 ;  /* 0x0000000223137836 */ /* 0x000fc60000000000 */
[----:B0-----:R-:W-:-:S05]  /*2fe0*/  LOP3.LUT R8, R8, 0x80000000, R42, 0xec, !PT ;  /* 0x8000000008087812 */ /* 0x001fca00078eec2a */
[----:B------:R-:W-:-:S05]  /*2ff0*/  VIADD R9, R8, 0xffffffff ;  /* 0xffffffff08097836 */ /* 0x000fca0000000000 */
[----:B------:R-:W-:-:S04]  /*3000*/  LOP3.LUT R9, R8, R9, RZ, 0xc, !PT ;  /* 0x0000000908097212 */ /* 0x000fc800078e0cff */
[----:B------:R0:W1:Y:S02]  /*3010*/  POPC R38, R9 ;  /* 0x0000000900267309 */ /* 0x0000640000000000 */
[C---:B0-----:R-:W-:Y:S01]  /*3020*/  VIADD R9, R35.reuse, 0x4 ;  /* 0x0000000423097836 */ /* 0x041fe20000000000 */
[----:B-1----:R-:W0:Y:S01]  /*3030*/  SHFL.DOWN PT, R16, R15, 0x1, R38 ;  /* 0x082000000f107989 */ /* 0x002e2200000e0026 */
[----:B------:R-:W-:-:S04]  /*3040*/  ISETP.GE.AND P0, PT, R35, R38, PT ;  /* 0x000000262300720c */ /* 0x000fc80003f06270 */
[----:B0-----:R-:W-:Y:S02]  /*3050*/  SEL R16, R16, RZ, !P0 ;  /* 0x000000ff10107207 */ /* 0x001fe40004000000 */
[----:B------:R-:W-:-:S03]  /*3060*/  ISETP.GT.AND P0, PT, R19, R38, PT ;  /* 0x000000261300720c */ /* 0x000fc60003f04270 */
[----:B------:R-:W-:Y:S02]  /*3070*/  IMAD.IADD R17, R16, 0x1, R15 ;  /* 0x0000000110117824 */ /* 0x000fe400078e020f */
[----:B------:R-:W-:-:S03]  /*3080*/  VIADD R15, R35, 0x10 ;  /* 0x00000010230f7836 */ /* 0x000fc60000000000 */
[----:B------:R-:W0:Y:S02]  /*3090*/  SHFL.DOWN PT, R16, R17, 0x2, R38 ;  /* 0x0840000011107989 */ /* 0x000e2400000e0026 */
[-C--:B------:R-:W-:Y:S02]  /*30a0*/  ISETP.GT.AND P2, PT, R15, R38.reuse, PT ;  /* 0x000000260f00720c */ /* 0x080fe40003f44270 */
[----:B0-----:R-:W-:Y:S02]  /*30b0*/  SEL R16, R16, RZ, !P0 ;  /* 0x000000ff10107207 */ /* 0x001fe40004000000 */
[----:B------:R-:W-:Y:S01]  /*30c0*/  ISETP.GT.AND P0, PT, R9, R38, PT ;  /* 0x000000260900720c */ /* 0x000fe20003f04270 */
[----:B------:R-:W-:Y:S02]  /*30d0*/  VIADD R9, R35, 0x8 ;  /* 0x0000000823097836 */ /* 0x000fe40000000000 */
[----:B------:R-:W-:-:S05]  /*30e0*/  IMAD.IADD R19, R17, 0x1, R16 ;  /* 0x0000000111137824 */ /* 0x000fca00078e0210 */
[----:B------:R-:W0:Y:S02]  /*30f0*/  SHFL.DOWN PT, R16, R19, 0x4, R38 ;  /* 0x0880000013107989 */ /* 0x000e2400000e0026 */
[----:B0-----:R-:W-:Y:S02]  /*3100*/  SEL R16, R16, RZ, !P0 ;  /* 0x000000ff10107207 */ /* 0x001fe40004000000 */
[----:B------:R-:W-:Y:S02]  /*3110*/  ISETP.GT.AND P0, PT, R9, R38, PT ;  /* 0x000000260900720c */ /* 0x000fe40003f04270 */
[----:B------:R-:W0:Y:S01]  /*3120*/  LDC.64 R8, c[0x0][0x390] ;  /* 0x0000e400ff087b82 */ /* 0x000e220000000a00 */
[----:B------:R-:W-:-:S05]  /*3130*/  IMAD.IADD R37, R19, 0x1, R16 ;  /* 0x0000000113257824 */ /* 0x000fca00078e0210 */
[----:B------:R-:W1:Y:S01]  /*3140*/  SHFL.DOWN PT, R16, R37, 0x8, R38 ;  /* 0x0900000025107989 */ /* 0x000e6200000e0026 */
[----:B0-----:R-:W-:Y:S02]  /*3150*/  IADD3 R36, P3, PT, R8, 0x100, RZ ;  /* 0x0000010008247810 */ /* 0x001fe40007f7e0ff */
[----:B-1----:R-:W-:Y:S02]  /*3160*/  SEL R16, R16, RZ, !P0 ;  /* 0x000000ff10107207 */ /* 0x002fe40004000000 */
[----:B------:R-:W-:-:S03]  /*3170*/  ISETP.NE.AND P0, PT, R14, 0x65, PT ;  /* 0x000000650e00780c */ /* 0x000fc60003f05270 */
[----:B------:R-:W-:Y:S02]  /*3180*/  IMAD.IADD R17, R37, 0x1, R16 ;  /* 0x0000000125117824 */ /* 0x000fe400078e0210 */
[----:B------:R-:W-:-:S03]  /*3190*/  IMAD.X R37, RZ, RZ, R9, P3 ;  /* 0x000000ffff257224 */ /* 0x000fc600018e0609 */
[----:B------:R-:W0:Y:S05]  /*31a0*/  SHFL.DOWN PT, R16, R17, 0x10, R38 ;  /* 0x0a00000011107989 */ /* 0x000e2a00000e0026 */
[----:B------:R-:W-:Y:S02]  /*31b0*/  VOTE.ALL P0, P0 ;  /* 0x0000000000ff7806 */ /* 0x000fe40000000000 */
[----:B0-----:R-:W-:-:S05]  /*31c0*/  SEL R16, R16, RZ, !P2 ;  /* 0x000000ff10107207 */ /* 0x001fca0005000000 */
[----:B------:R-:W-:-:S07]  /*31d0*/  IMAD.IADD R19, R17, 0x1, R16 ;  /* 0x0000000111137824 */ /* 0x000fce00078e0210 */
.L_x_300:
[----:B------:R-:W-:Y:S05]  /*31e0*/  @!P0 BRA `(.L_x_249) ;  /* 0x0000000000e48947 */ /* 0x000fea0003800000 */
[----:B------:R-:W-:-:S07]  /*31f0*/  IMAD.MOV.U32 R38, RZ, RZ, 0x1de ;  /* 0x000001deff267424 */ /* 0x000fce00078e00ff */
.L_x_255:
        /* <DEDUP_REMOVED lines=10> */
.L_x_303:
[----:B------:R-:W-:Y:S05]  /*32a0*/  @!P0 BRA `(.L_x_251) ;  /* 0x0000000000248947 */ /* 0x000fea0003800000 */
[----:B------:R-:W-:-:S07]  /*32b0*/  IMAD.MOV.U32 R9, RZ, RZ, R38 ;  /* 0x000000ffff097224 */ /* 0x000fce00078e0026 */
.L_x_253:
[----:B------:R-:W-:Y:S05]  /*32c0*/  NANOSLEEP R9 ;  /* 0x000000090000735d */ /* 0x000fea0003800000 */
[----:B------:R-:W2:Y:S01]  /*32d0*/  LD.E.64.STRONG.GPU R14, desc[UR12][R16.64+-0x100] ;  /* 0xffff000c100e7980 */ /* 0x000ea2000c10fb00 */
[----:B------:R-:W-:Y:S01]  /*32e0*/  UMOV UR5, 0xffffffff ;  /* 0xffffffff00057882 */ /* 0x000fe20000000000 */
[----:B------:R-:W-:Y:S02]  /*32f0*/  SHF.R.U32.HI R9, RZ, 0x1, R9 ;  /* 0x00000001ff097819 */ /* 0x000fe40000011609 */
[----:B--2---:R-:W-:Y:S01]  /*3300*/  ISETP.NE.AND P0, PT, R14, 0x63, PT ;  /* 0x000000630e00780c */ /* 0x004fe20003f05270 */
[----:B------:R-:W-:-:S12]  /*3310*/  BRA.DIV UR5, `(.L_x_252) ;  /* 0x0000001a05c07947 */ /* 0x000fd8000b800000 */
[----:B------:R-:W-:-:S13]  /*3320*/  VOTE.ANY P0, !P0 ;  /* 0x0000000000ff7806 */ /* 0x000fda0004000100 */
.L_x_306:
[----:B------:R-:W-:Y:S05]  /*3330*/  @P0 BRA `(.L_x_253) ;  /* 0xfffffffc00e00947 */ /* 0x000fea000383ffff */
.L_x_251:
[----:B------:R-:W-:Y:S01]  /*3340*/  UMOV UR5, 0xffffffff ;  /* 0xffffffff00057882 */ /* 0x000fe20000000000 */
[----:B------:R-:W-:Y:S02]  /*3350*/  ISETP.NE.AND P0, PT, R14, 0x65, PT ;  /* 0x000000650e00780c */ /* 0x000fe40003f05270 */
[----:B------:R-:W-:Y:S11]  /*3360*/  BRA.DIV UR5, `(.L_x_254) ;  /* 0x0000001a05cc7947 */ /* 0x000ff6000b800000 */
[----:B------:R-:W-:Y:S01]  /*3370*/  VOTE.ANY R8, PT, !P0 ;  /* 0x0000000000087806 */ /* 0x000fe200040e0100 */
[----:B------:R-:W-:-:S03]  /*3380*/  VIADD R18, R18, 0xffffffe0 ;  /* 0xffffffe012127836 */ /* 0x000fc60000000000 */
[----:B------:R-:W-:-:S05]  /*3390*/  LOP3.LUT R8, R8, 0x80000000, R42, 0xec, !PT ;  /* 0x8000000008087812 */ /* 0x000fca00078eec2a */
[----:B------:R-:W-:-:S05]  /*33a0*/  VIADD R9, R8, 0xffffffff ;  /* 0xffffffff08097836 */ /* 0x000fca0000000000 */
[----:B------:R-:W-:Y:S01]  /*33b0*/  LOP3.LUT R9, R8, R9, RZ, 0xc, !PT ;  /* 0x0000000908097212 */ /* 0x000fe200078e0cff */
[----:B------:R-:W-:-:S05]  /*33c0*/  VIADD R8, R35, 0x2 ;  /* 0x0000000223087836 */ /* 0x000fca0000000000 */
[----:B------:R-:W0:Y:S02]  /*33d0*/  POPC R9, R9 ;  /* 0x0000000900097309 */ /* 0x000e240000000000 */
[----:B0-----:R-:W0:Y:S01]  /*33e0*/  SHFL.DOWN PT, R16, R15, 0x1, R9 ;  /* 0x082000000f107989 */ /* 0x001e2200000e0009 */
[----:B------:R-:W-:-:S04]  /*33f0*/  ISETP.GE.AND P0, PT, R35, R9, PT ;  /* 0x000000092300720c */ /* 0x000fc80003f06270 */
[----:B0-----:R-:W-:Y:S02]  /*3400*/  SEL R16, R16, RZ, !P0 ;  /* 0x000000ff10107207 */ /* 0x001fe40004000000 */
[----:B------:R-:W-:Y:S01]  /*3410*/  ISETP.GT.AND P0, PT, R8, R9, PT ;  /* 0x000000090800720c */ /* 0x000fe20003f04270 */
[----:B------:R-:W-:Y:S02]  /*3420*/  VIADD R8, R35, 0x4 ;  /* 0x0000000423087836 */ /* 0x000fe40000000000 */
[----:B------:R-:W-:-:S05]  /*3430*/  IMAD.IADD R44, R16, 0x1, R15 ;  /* 0x00000001102c7824 */ /* 0x000fca00078e020f */
[----:B------:R-:W0:Y:S02]  /*3440*/  SHFL.DOWN PT, R16, R44, 0x2, R9 ;  /* 0x084000002c107989 */ /* 0x000e2400000e0009 */
        /* <DEDUP_REMOVED lines=8> */
[----:B------:R-:W-:-:S03]  /*34d0*/  IMAD.IADD R45, R17, 0x1, R16 ;  /* 0x00000001112d7824 */ /* 0x000fc600078e0210 */
[----:B------:R-:W-:Y:S02]  /*34e0*/  ISETP.GT.AND P2, PT, R8, R9, PT ;  /* 0x000000090800720c */ /* 0x000fe40003f44270 */
        /* <DEDUP_REMOVED lines=8> */
.L_x_315:
[----:B------:R-:W-:Y:S05]  /*3570*/  @P0 BRA `(.L_x_255) ;  /* 0xfffffffc00200947 */ /* 0x000fea000383ffff */
.L_x_249:
        /* <DEDUP_REMOVED lines=15> */
.L_x_243:
[----:B------:R-:W-:Y:S05]  /*3670*/  WARPSYNC.ALL ;  /* 0x0000000000007948 */ /* 0x000fea0003800000 */
[----:B------:R-:W0:Y:S08]  /*3680*/  S2UR UR5, SR_CgaCtaId ;  /* 0x00000000000579c3 */ /* 0x000e300000008800 */
[----:B------:R-:W-:Y:S01]  /*3690*/  BAR.SYNC.DEFER_BLOCKING 0x0 ;  /* 0x0000000000007b1d */ /* 0x000fe20000010000 */
[----:B------:R-:W-:-:S05]  /*36a0*/  ISETP.NE.AND P0, PT, R43, RZ, PT ;  /* 0x000000ff2b00720c */ /* 0x000fca0003f05270 */
[----:B------:R-:W-:Y:S02]  /*36b0*/  UMOV UR4, 0x400 ;  /* 0x0000040000047882 */ /* 0x000fe40000000000 */
[----:B0-----:R-:W-:-:S09]  /*36c0*/  ULEA UR4, UR5, UR4, 0x18 ;  /* 0x0000000405047291 */ /* 0x001fd2000f8ec0ff */
[----:B------:R-:W0:Y:S02]  /*36d0*/  LDS R9, [UR4+0x54] ;  /* 0x00005404ff097984 */ /* 0x000e240008000800 */
[----:B0-----:R-:W-:-:S05]  /*36e0*/  SEL R9, R9, RZ, P0 ;  /* 0x000000ff09097207 */ /* 0x001fca0000000000 */
[----:B------:R-:W-:-:S07]  /*36f0*/  IMAD.IADD R8, R9, 0x1, R8 ;  /* 0x0000000109087824 */ /* 0x000fce00078e0208 */
.L_x_242:
[----:B------:R-:W-:Y:S01]  /*3700*/  IMAD.IADD R25, R25, 0x1, R8 ;  /* 0x0000000119197824 */ /* 0x000fe200078e0208 */
[----:B------:R-:W-:Y:S01]  /*3710*/  BAR.SYNC.DEFER_BLOCKING 0x0 ;  /* 0x0000000000007b1d */ /* 0x000fe20000010000 */
[----:B------:R-:W-:Y:S01]  /*3720*/  ISETP.NE.AND P0, PT, R43, RZ, PT ;  /* 0x000000ff2b00720c */ /* 0x000fe20003f05270 */
[----:B-1----:R-:W-:Y:S02]  /*3730*/  IMAD.U32 R10, RZ, RZ, UR7 ;  /* 0x00000007ff0a7e24 */ /* 0x002fe4000f8e00ff */
[----:B------:R-:W-:Y:S02]  /*3740*/  IMAD.IADD R24, R24, 0x1, R25 ;  /* 0x0000000118187824 */ /* 0x000fe400078e0219 */
[----:B------:R-:W0:Y:S02]  /*3750*/  LDCU.64 UR8, c[0x0][0x388] ;  /* 0x00007100ff0877ac */ /* 0x000e240008000a00 */
[----:B------:R-:W-:-:S04]  /*3760*/  IMAD.IADD R23, R23, 0x1, R24 ;  /* 0x0000000117177824 */ /* 0x000fc800078e0218 */
[----:B------:R-:W-:-:S04]  /*3770*/  IMAD.IADD R34, R34, 0x1, R23 ;  /* 0x0000000122227824 */ /* 0x000fc800078e0217 */
[----:B------:R-:W-:-:S04]  /*3780*/  IMAD.IADD R33, R33, 0x1, R34 ;  /* 0x0000000121217824 */ /* 0x000fc800078e0222 */
[----:B------:R-:W-:-:S04]  /*3790*/  IMAD.IADD R32, R32, 0x1, R33 ;  /* 0x0000000120207824 */ /* 0x000fc800078e0221 */
[----:B------:R-:W-:Y:S01]  /*37a0*/  IMAD.IADD R31, R31, 0x1, R32 ;  /* 0x000000011f1f7824 */ /* 0x000fe200078e0220 */
[----:B------:R-:W-:Y:S03]  /*37b0*/  STS [R26], R25 ;  /* 0x000000191a007388 */ /* 0x000fe60000000800 */
        /* <DEDUP_REMOVED lines=27> */
[----:B------:R1:W-:Y:S04]  /*3970*/  STS [R26+0x40], R3 ;  /* 0x000040031a007388 */ /* 0x0003e80000000800 */
[----:B------:R-:W-:Y:S04]  /*3980*/  STS [R26+0x44], R9 ;  /* 0x000044091a007388 */ /* 0x000fe80000000800 */
[----:B------:R-:W-:Y:S01]  /*3990*/  STS [R26+0x48], R11 ;  /* 0x0000480b1a007388 */ /* 0x000fe20000000800 */
[----:B------:R-:W-:-:S03]  /*39a0*/  NOP ;  /* 0x0000000000007918 */ /* 0x000fc60000000000 */
[----:B------:R-:W-:Y:S04]  /*39b0*/  LDS R33, [R27] ;  /* 0x000000001b217984 */ /* 0x000fe80000000800 */
        /* <DEDUP_REMOVED lines=18> */
[----:B------:R2:W-:Y:S01]  /*3ae0*/  @!P0 STS [UR4+0x7b80], R10 ;  /* 0x007b800aff008988 */ /* 0x0005e20008000804 */
[----:B------:R-:W-:Y:S01]  /*3af0*/  BAR.SYNC.DEFER_BLOCKING 0x0 ;  /* 0x0000000000007b1d */ /* 0x000fe20000010000 */
[----:B-1----:R-:W-:-:S05]  /*3b00*/  IADD3 R3, P0, PT, R28, UR10, RZ ;  /* 0x0000000a1c037c10 */ /* 0x002fca000ff1e0ff */
[----:B------:R-:W1:Y:S01]  /*3b10*/  S2R R2, SR_TID.X ;  /* 0x0000000000027919 */ /* 0x000e620000002100 */
[----:B------:R-:W3:Y:S01]  /*3b20*/  LDS R29, [UR4+0x7b80] ;  /* 0x007b8004ff1d7984 */ /* 0x000ee20008000800 */
[C---:B-1----:R-:W-:Y:S02]  /*3b30*/  LOP3.LUT R4, R2.reuse, 0x3e0, RZ, 0xc0, !PT ;  /* 0x000003e002047812 */ /* 0x042fe400078ec0ff */
[----:B------:R-:W-:-:S05]  /*3b40*/  LOP3.LUT R2, R2, 0x1f, RZ, 0xc0, !PT ;  /* 0x0000001f02027812 */ /* 0x000fca00078ec0ff */
[----:B------:R-:W-:Y:S02]  /*3b50*/  IMAD R6, R4, 0x13, R2 ;  /* 0x0000001304067824 */ /* 0x000fe400078e0202 */
[----:B------:R-:W-:Y:S01]  /*3b60*/  IMAD.X R4, RZ, RZ, UR11, P0 ;  /* 0x0000000bff047e24 */ /* 0x000fe200080e06ff */
[C---:B0-----:R-:W-:Y:S01]  /*3b70*/  LEA R2, P0, R3.reuse, UR8, 0x2 ;  /* 0x0000000803027c11 */ /* 0x041fe2000f8010ff */
[C---:B------:R-:W-:Y:S02]  /*3b80*/  VIADD R8, R6.reuse, 0x20 ;  /* 0x0000002006087836 */ /* 0x040fe40000000000 */
[C---:B--2---:R-:W-:Y:S01]  /*3b90*/  VIADD R10, R6.reuse, 0xa0 ;  /* 0x000000a0060a7836 */ /* 0x044fe20000000000 */
[----:B------:R-:W-:Y:S01]  /*3ba0*/  LEA.HI.X R3, R3, UR9, R4, 0x2, P0 ;  /* 0x0000000903037c11 */ /* 0x000fe200080f1404 */
[----:B------:R-:W-:Y:S01]  /*3bb0*/  VIADD R4, R6, 0x40 ;  /* 0x0000004006047836 */ /* 0x000fe20000000000 */
[-C--:B---3--:R-:W-:Y:S02]  /*3bc0*/  ISETP.GE.AND P1, PT, R28, R29.reuse, PT ;  /* 0x0000001d1c00720c */ /* 0x088fe40003f26270 */
        /* <DEDUP_REMOVED lines=9> */
[----:B------:R0:W-:Y:S01]  /*3c60*/  @!P1 STG.E desc[UR12][R2.64], R33 ;  /* 0x0000002102009986 */ /* 0x0001e2000c10190c */
[-C--:B------:R-:W-:Y:S01]  /*3c70*/  ISETP.GE.AND P0, PT, R8, R29.reuse, PT ;  /* 0x0000001d0800720c */ /* 0x080fe20003f06270 */
[----:B------:R-:W-:Y:S01]  /*3c80*/  VIADD R8, R6, 0x140 ;  /* 0x0000014006087836 */ /* 0x000fe20000000000 */
[-C--:B------:R-:W-:Y:S01]  /*3c90*/  ISETP.GE.AND P1, PT, R4, R29.reuse, PT ;  /* 0x0000001d0400720c */ /* 0x080fe20003f26270 */
[----:B------:R-:W-:Y:S01]  /*3ca0*/  VIADD R4, R6, 0x120 ;  /* 0x0000012006047836 */ /* 0x000fe20000000000 */
[----:B------:R0:W-:Y:S04]  /*3cb0*/  @!P3 STG.E desc[UR12][R2.64+0x100], R37 ;  /* 0x000100250200b986 */ /* 0x0001e8000c10190c */
[----:B------:R0:W-:Y:S01]  /*3cc0*/  @!P4 STG.E desc[UR12][R2.64+0x180], R39 ;  /* 0x000180270200c986 */ /* 0x0001e2000c10190c */
[-C--:B------:R-:W-:Y:S01]  /*3cd0*/  ISETP.GE.AND P3, PT, R4, R29.reuse, PT ;  /* 0x0000001d0400720c */ /* 0x080fe20003f66270 */
[----:B------:R-:W-:Y:S01]  /*3ce0*/  VIADD R4, R6, 0x160 ;  /* 0x0000016006047836 */ /* 0x000fe20000000000 */
[-C--:B------:R-:W-:Y:S01]  /*3cf0*/  ISETP.GE.AND P4, PT, R8, R29.reuse, PT ;  /* 0x0000001d0800720c */ /* 0x080fe20003f86270 */
        /* <DEDUP_REMOVED lines=33> */
.L_x_229:
[----:B------:R-:W-:Y:S01]  /*3f10*/  BSSY B1, `(.L_x_256) ;  /* 0x0000006000017945 */ /* 0x000fe20003800000 */
[----:B------:R-:W-:Y:S01]  /*3f20*/  PLOP3.LUT P0, PT, P0, PT, PT, 0x8, 0x80 ;  /* 0x000000000080781c */ /* 0x000fe2000070e170 */
[----:B------:R-:W-:-:S12]  /*3f30*/  IMAD.MOV.U32 R8, RZ, RZ, -0x1 ;  /* 0xffffffffff087424 */ /* 0x000fd800078e00ff */
[----:B------:R-:W-:Y:S05]  /*3f40*/  WARPSYNC.COLLECTIVE R8, `(.L_x_257) ;  /* 0x0000000008087348 */ /* 0x000fea0003c00000 */
[----:B------:R-:W-:Y:S01]  /*3f50*/  VOTE.ANY P0, P0 ;  /* 0x0000000000ff7806 */ /* 0x000fe20000000100 */
[----:B------:R-:W-:-:S12]  /*3f60*/  ENDCOLLECTIVE ;  /* 0x000000000000791b */ /* 0x000fd80003800000 */
.L_x_257:
[----:B------:R-:W-:Y:S05]  /*3f70*/  BSYNC B1 ;  /* 0x0000000000017941 */ /* 0x000fea0003800000 */
.L_x_256:
[----:B------:R-:W-:Y:S05]  /*3f80*/  BRA `(.L_x_258) ;  /* 0xffffffd000087947 */ /* 0x000fea000383ffff */
.L_x_231:
[----:B------:R-:W-:Y:S01]  /*3f90*/  BSSY B1, `(.L_x_259) ;  /* 0x0000006000017945 */ /* 0x000fe20003800000 */
[----:B------:R-:W-:Y:S01]  /*3fa0*/  PLOP3.LUT P0, PT, P0, PT, PT, 0x8, 0x80 ;  /* 0x000000000080781c */ /* 0x000fe2000070e170 */
[----:B------:R-:W-:-:S12]  /*3fb0*/  IMAD.MOV.U32 R8, RZ, RZ, -0x1 ;  /* 0xffffffffff087424 */ /* 0x000fd800078e00ff */
[----:B------:R-:W-:Y:S05]  /*3fc0*/  WARPSYNC.COLLECTIVE R8, `(.L_x_260) ;  /* 0x0000000008087348 */ /* 0x000fea0003c00000 */
[----:B------:R-:W-:Y:S01]  /*3fd0*/  VOTE.ANY P0, P0 ;  /* 0x0000000000ff7806 */ /* 0x000fe20000000100 */
[----:B------:R-:W-:-:S12]  /*3fe0*/  ENDCOLLECTIVE ;  /* 0x000000000000791b */ /* 0x000fd80003800000 */
.L_x_260:
[----:B------:R-:W-:Y:S05]  /*3ff0*/  BSYNC B1 ;  /* 0x0000000000017941 */ /* 0x000fea0003800000 */
.L_x_259:
[----:B------:R-:W-:Y:S05]  /*4000*/  BRA `(.L_x_261) ;  /* 0xffffffd0000c7947 */ /* 0x000fea000383ffff */
.L_x_233:
[----:B------:R-:W0:Y:S01]  /*4010*/  S2R R45, SR_GEMASK ;  /* 0x00000000002d7919 */ /* 0x000e220000003c00 */
[----:B------:R-:W-:Y:S01]  /*4020*/  BSSY B1, `(.L_x_262) ;  /* 0x0000007000017945 */ /* 0x000fe20003800000 */
[----:B------:R-:W-:Y:S01]  /*4030*/  ISETP.NE.AND P0, PT, R14, 0x65, PT ;  /* 0x000000650e00780c */ /* 0x000fe20003f05270 */
[----:B------:R-:W-:Y:S01]  /*4040*/  IMAD.MOV.U32 R8, RZ, RZ, -0x1 ;  /* 0xffffffffff087424 */ /* 0x000fe200078e00ff */
[----:B------:R-:W-:-:S13]  /*4050*/  PLOP3.LUT P2, PT, P2, PT, PT, 0x8, 0x80 ;  /* 0x000000000080781c */ /* 0x000fda000174e170 */
[----:B0-----:R-:W-:Y:S05]  /*4060*/  WARPSYNC.COLLECTIVE R8, `(.L_x_263) ;  /* 0x0000000008087348 */ /* 0x001fea0003c00000 */
[----:B------:R-:W-:Y:S01]  /*4070*/  VOTE.ANY R8, PT, P2 ;  /* 0x0000000000087806 */ /* 0x000fe200010e0100 */
[----:B0-----:R-:W-:Y:S06]  /*4080*/  ENDCOLLECTIVE ;  /* 0x000000000000791b */ /* 0x001fec0003800000 */
.L_x_263:
[----:B------:R-:W-:Y:S05]  /*4090*/  BSYNC B1 ;  /* 0x0000000000017941 */ /* 0x000fea0003800000 */
.L_x_262:
[----:B------:R-:W-:Y:S01]  /*40a0*/  LOP3.LUT R8, R8, 0x80000000, R45, 0xec, !PT ;  /* 0x8000000008087812 */ /* 0x000fe200078eec2d */
[----:B------:R-:W-:Y:S02]  /*40b0*/  IMAD.MOV.U32 R10, RZ, RZ, 0x1 ;  /* 0x00000001ff0a7424 */ /* 0x000fe400078e00ff */
[----:B------:R-:W-:Y:S02]  /*40c0*/  VIADD R33, R44, 0x2 ;  /* 0x000000022c217836 */ /* 0x000fe40000000000 */
[----:B------:R-:W-:Y:S02]  /*40d0*/  VIADD R9, R8, 0xffffffff ;  /* 0xffffffff08097836 */ /* 0x000fe40000000000 */
[C---:B------:R-:W-:Y:S02]  /*40e0*/  VIADD R32, R44.reuse, 0x4 ;  /* 0x000000042c207836 */ /* 0x040fe40000000000 */
[----:B------:R-:W-:Y:S01]  /*40f0*/  VIADD R19, R44, 0x8 ;  /* 0x000000082c137836 */ /* 0x000fe20000000000 */
[----:B------:R-:W-:Y:S01]  /*4100*/  LOP3.LUT R38, R8, R9, RZ, 0xc, !PT ;  /* 0x0000000908267212 */ /* 0x000fe200078e0cff */
[----:B------:R-:W-:-:S02]  /*4110*/  IMAD.MOV.U32 R8, RZ, RZ, -0x1 ;  /* 0xffffffffff087424 */ /* 0x000fc400078e00ff */
[----:B------:R-:W-:-:S03]  /*4120*/  VIADD R34, R44, 0x10 ;  /* 0x000000102c227836 */ /* 0x000fc60000000000 */
[----:B------:R-:W0:Y:S02]  /*4130*/  POPC R38, R38 ;  /* 0x0000002600267309 */ /* 0x000e240000000000 */
[----:B0-----:R-:W-:-:S07]  /*4140*/  IMAD.MOV.U32 R9, RZ, RZ, R38 ;  /* 0x000000ffff097224 */ /* 0x001fce00078e0026 */
[----:B------:R-:W-:Y:S05]  /*4150*/  WARPSYNC.COLLECTIVE R8, `(.L_x_264) ;  /* 0x0000000008087348 */ /* 0x000fea0003c00000 */
[----:B------:R0:W1:Y:S02]  /*4160*/  SHFL.DOWN P2, R16, R15, R10, R9 ;  /* 0x0800000a0f107389 */ /* 0x0000640000040009 */
[----:B01----:R-:W-:Y:S05]  /*4170*/  ENDCOLLECTIVE ;  /* 0x000000000000791b */ /* 0x003fea0003800000 */
.L_x_264:
[----:B------:R-:W-:Y:S01]  /*4180*/  IMAD.MOV.U32 R10, RZ, RZ, 0x2 ;  /* 0x00000002ff0a7424 */ /* 0x000fe200078e00ff */
[----:B------:R-:W-:-:S04]  /*4190*/  ISETP.GE.AND P2, PT, R44, R38, PT ;  /* 0x000000262c00720c */ /* 0x000fc80003f46270 */
[----:B------:R-:W-:-:S05]  /*41a0*/  SEL R16, R16, RZ, !P2 ;  /* 0x000000ff10107207 */ /* 0x000fca0005000000 */
[----:B------:R-:W-:-:S04]  /*41b0*/  IMAD.IADD R17, R16, 0x1, R15 ;  /* 0x0000000110117824 */ /* 0x000fc800078e020f */
[----:B------:R-:W-:-:S07]  /*41c0*/  IMAD.MOV.U32 R15, RZ, RZ, R17 ;  /* 0x000000ffff0f7224 */ /* 0x000fce00078e0011 */
[----:B------:R-:W-:Y:S05]  /*41d0*/  WARPSYNC.COLLECTIVE R8, `(.L_x_265) ;  /* 0x0000000008087348 */ /* 0x000fea0003c00000 */
[----:B------:R0:W1:Y:S02]  /*41e0*/  SHFL.DOWN P2, R16, R15, R10, R9 ;  /* 0x0800000a0f107389 */ /* 0x0000640000040009 */
[----:B01----:R-:W-:Y:S05]  /*41f0*/  ENDCOLLECTIVE ;  /* 0x000000000000791b */ /* 0x003fea0003800000 */
.L_x_265:
[----:B------:R-:W-:Y:S01]  /*4200*/  IMAD.MOV.U32 R10, RZ, RZ, 0x4 ;  /* 0x00000004ff0a7424 */ /* 0x000fe200078e00ff */
[----:B------:R-:W-:-:S04]  /*4210*/  ISETP.GT.AND P2, PT, R33, R38, PT ;  /* 0x000000262100720c */ /* 0x000fc80003f44270 */
[----:B------:R-:W-:-:S05]  /*4220*/  SEL R16, R16, RZ, !P2 ;  /* 0x000000ff10107207 */ /* 0x000fca0005000000 */
[----:B------:R-:W-:-:S04]  /*4230*/  IMAD.IADD R35, R17, 0x1, R16 ;  /* 0x0000000111237824 */ /* 0x000fc800078e0210 */
[----:B------:R-:W-:-:S07]  /*4240*/  IMAD.MOV.U32 R15, RZ, RZ, R35 ;  /* 0x000000ffff0f7224 */ /* 0x000fce00078e0023 */
[----:B------:R-:W-:Y:S05]  /*4250*/  WARPSYNC.COLLECTIVE R8, `(.L_x_266) ;  /* 0x0000000008087348 */ /* 0x000fea0003c00000 */
[----:B------:R0:W1:Y:S02]  /*4260*/  SHFL.DOWN P2, R16, R15, R10, R9 ;  /* 0x0800000a0f107389 */ /* 0x0000640000040009 */
[----:B01----:R-:W-:Y:S05]  /*4270*/  ENDCOLLECTIVE ;  /* 0x000000000000791b */ /* 0x003fea0003800000 */
.L_x_266:
        /* <DEDUP_REMOVED lines=8> */
.L_x_267:
        /* <DEDUP_REMOVED lines=8> */
.L_x_268:
[----:B------:R-:W0:Y:S01]  /*4380*/  LDC.64 R8, c[0x0][0x390] ;  /* 0x0000e400ff087b82 */ /* 0x000e220000000a00 */
[----:B------:R-:W-:-:S04]  /*4390*/  ISETP.GT.AND P2, PT, R34, R38, PT ;  /* 0x000000262200720c */ /* 0x000fc80003f44270 */
[----:B------:R-:W-:-:S05]  /*43a0*/  SEL R16, R16, RZ, !P2 ;  /* 0x000000ff10107207 */ /* 0x000fca0005000000 */
[----:B------:R-:W-:Y:S01]  /*43b0*/  IMAD.IADD R36, R17, 0x1, R16 ;  /* 0x0000000111247824 */ /* 0x000fe200078e0210 */
[----:B0-----:R-:W-:Y:S01]  /*43c0*/  IADD3 R35, P2, PT, R8, 0x100, RZ ;  /* 0x0000010008237810 */ /* 0x001fe20007f5e0ff */
[----:B------:R-:W-:-:S04]  /*43d0*/  IMAD.MOV.U32 R8, RZ, RZ, -0x1 ;  /* 0xffffffffff087424 */ /* 0x000fc800078e00ff */
[----:B------:R-:W-:-:S08]  /*43e0*/  IMAD.X R37, RZ, RZ, R9, P2 ;  /* 0x000000ffff257224 */ /* 0x000fd000010e0609 */
[----:B------:R-:W-:Y:S05]  /*43f0*/  WARPSYNC.COLLECTIVE R8, `(.L_x_269) ;  /* 0x0000000008087348 */ /* 0x000fea0003c00000 */
[----:B------:R-:W-:Y:S01]  /*4400*/  VOTE.ALL P0, P0 ;  /* 0x0000000000ff7806 */ /* 0x000fe20000000000 */
[----:B------:R-:W-:-:S12]  /*4410*/  ENDCOLLECTIVE ;  /* 0x000000000000791b */ /* 0x000fd80003800000 */
.L_x_269:
[----:B------:R-:W-:Y:S05]  /*4420*/  BRA `(.L_x_270) ;  /* 0xffffffcc00a07947 */ /* 0x000fea000383ffff */
.L_x_235:
[----:B------:R-:W-:Y:S01]  /*4430*/  BSSY B1, `(.L_x_271) ;  /* 0x0000006000017945 */ /* 0x000fe20003800000 */
[----:B------:R-:W-:Y:S01]  /*4440*/  PLOP3.LUT P0, PT, P0, PT, PT, 0x8, 0x80 ;  /* 0x000000000080781c */ /* 0x000fe2000070e170 */
[----:B------:R-:W-:-:S12]  /*4450*/  IMAD.MOV.U32 R8, RZ, RZ, -0x1 ;  /* 0xffffffffff087424 */ /* 0x000fd800078e00ff */
[----:B------:R-:W-:Y:S05]  /*4460*/  WARPSYNC.COLLECTIVE R8, `(.L_x_272) ;  /* 0x0000000008087348 */ /* 0x000fea0003c00000 */
[----:B------:R-:W-:Y:S01]  /*4470*/  VOTE.ANY P0, P0 ;  /* 0x0000000000ff7806 */ /* 0x000fe20000000100 */
[----:B------:R-:W-:-:S12]  /*4480*/  ENDCOLLECTIVE ;  /* 0x000000000000791b */ /* 0x000fd80003800000 */
.L_x_272:
[----:B------:R-:W-:Y:S05]  /*4490*/  BSYNC B1 ;  /* 0x0000000000017941 */ /* 0x000fea0003800000 */
.L_x_271:
[----:B------:R-:W-:Y:S05]  /*44a0*/  BRA `(.L_x_273) ;  /* 0xffffffcc00b07947 */ /* 0x000fea000383ffff */
.L_x_237:
[----:B------:R-:W-:Y:S01]  /*44b0*/  BSSY B1, `(.L_x_274) ;  /* 0x0000006000017945 */ /* 0x000fe20003800000 */
[----:B------:R-:W-:Y:S01]  /*44c0*/  PLOP3.LUT P0, PT, P0, PT, PT, 0x8, 0x80 ;  /* 0x000000000080781c */ /* 0x000fe2000070e170 */
[----:B------:R-:W-:-:S12]  /*44d0*/  IMAD.MOV.U32 R8, RZ, RZ, -0x1 ;  /* 0xffffffffff087424 */ /* 0x000fd800078e00ff */
[----:B------:R-:W-:Y:S05]  /*44e0*/  WARPSYNC.COLLECTIVE R8, `(.L_x_275) ;  /* 0x0000000008087348 */ /* 0x000fea0003c00000 */
[----:B------:R-:W-:Y:S01]  /*44f0*/  VOTE.ANY P0, P0 ;  /* 0x0000000000ff7806 */ /* 0x000fe20000000100 */
[----:B------:R-:W-:-:S12]  /*4500*/  ENDCOLLECTIVE ;  /* 0x000000000000791b */ /* 0x000fd80003800000 */
.L_x_275:
[----:B------:R-:W-:Y:S05]  /*4510*/  BSYNC B1 ;  /* 0x0000000000017941 */ /* 0x000fea0003800000 */
.L_x_274:
[----:B------:R-:W-:Y:S05]  /*4520*/  BRA `(.L_x_276) ;  /* 0xffffffcc00b47947 */ /* 0x000fea000383ffff */
.L_x_239:
[----:B------:R-:W-:Y:S01]  /*4530*/  BSSY B1, `(.L_x_277) ;  /* 0x0000006000017945 */ /* 0x000fe20003800000 */
[----:B------:R-:W-:Y:S01]  /*4540*/  PLOP3.LUT P2, PT, P0, PT, PT, 0x8, 0x80 ;  /* 0x000000000080781c */ /* 0x000fe2000074e170 */
[----:B------:R-:W-:-:S12]  /*4550*/  IMAD.MOV.U32 R8, RZ, RZ, -0x1 ;  /* 0xffffffffff087424 */ /* 0x000fd800078e00ff */
[----:B------:R-:W-:Y:S05]  /*4560*/  WARPSYNC.COLLECTIVE R8, `(.L_x_278) ;  /* 0x0000000008087348 */ /* 0x000fea0003c00000 */
[----:B------:R-:W-:Y:S01]  /*4570*/  VOTE.ANY R8, PT, P2 ;  /* 0x0000000000087806 */ /* 0x000fe200010e0100 */
[----:B------:R-:W-:Y:S06]  /*4580*/  ENDCOLLECTIVE ;  /* 0x000000000000791b */ /* 0x000fec0003800000 */
.L_x_278:
[----:B------:R-:W-:Y:S05]  /*4590*/  BSYNC B1 ;  /* 0x0000000000017941 */ /* 0x000fea0003800000 */
.L_x_277:
[----:B------:R-:W-:Y:S01]  /*45a0*/  LOP3.LUT R8, R8, 0x80000000, R45, 0xec, !PT ;  /* 0x8000000008087812 */ /* 0x000fe200078eec2d */
[----:B------:R-:W-:Y:S02]  /*45b0*/  IMAD.MOV.U32 R10, RZ, RZ, 0x1 ;  /* 0x00000001ff0a7424 */ /* 0x000fe400078e00ff */
[----:B------:R-:W-:Y:S02]  /*45c0*/  VIADD R18, R18, 0xffffffe0 ;  /* 0xffffffe012127836 */ /* 0x000fe40000000000 */
[----:B------:R-:W-:-:S05]  /*45d0*/  VIADD R9, R8, 0xffffffff ;  /* 0xffffffff08097836 */ /* 0x000fca0000000000 */
[----:B------:R-:W-:Y:S01]  /*45e0*/  LOP3.LUT R17, R8, R9, RZ, 0xc, !PT ;  /* 0x0000000908117212 */ /* 0x000fe200078e0cff */
[----:B------:R-:W-:-:S03]  /*45f0*/  IMAD.MOV.U32 R8, RZ, RZ, -0x1 ;  /* 0xffffffffff087424 */ /* 0x000fc600078e00ff */
[----:B------:R0:W1:Y:S04]  /*4600*/  POPC R9, R17 ;  /* 0x0000001100097309 */ /* 0x0000680000000000 */
[----:B01----:R-:W-:Y:S05]  /*4610*/  WARPSYNC.COLLECTIVE R8, `(.L_x_279) ;  /* 0x0000000008087348 */ /* 0x003fea0003c00000 */
[----:B-1----:R1:W2:Y:S02]  /*4620*/  SHFL.DOWN P2, R16, R15, R10, R9 ;  /* 0x0800000a0f107389 */ /* 0x0022a40000040009 */
[----:B012---:R-:W-:Y:S05]  /*4630*/  ENDCOLLECTIVE ;  /* 0x000000000000791b */ /* 0x007fea0003800000 */
.L_x_279:
[----:B------:R-:W-:Y:S01]  /*4640*/  ISETP.GE.AND P0, PT, R44, R9, PT ;  /* 0x000000092c00720c */ /* 0x000fe20003f06270 */
[----:B------:R-:W-:-:S03]  /*4650*/  IMAD.MOV.U32 R10, RZ, RZ, 0x2 ;  /* 0x00000002ff0a7424 */ /* 0x000fc600078e00ff */
[----:B------:R-:W-:Y:S02]  /*4660*/  SEL R16, R16, RZ, !P0 ;  /* 0x000000ff10107207 */ /* 0x000fe40004000000 */
[----:B------:R-:W-:-:S03]  /*4670*/  ISETP.GT.AND P0, PT, R33, R9, PT ;  /* 0x000000092100720c */ /* 0x000fc60003f04270 */
[----:B------:R-:W-:-:S10]  /*4680*/  IMAD.IADD R15, R16, 0x1, R15 ;  /* 0x00000001100f7824 */ /* 0x000fd400078e020f */
[----:B------:R-:W-:Y:S05]  /*4690*/  WARPSYNC.COLLECTIVE R8, `(.L_x_280) ;  /* 0x0000000008087348 */ /* 0x000fea0003c00000 */
[----:B------:R0:W1:Y:S02]  /*46a0*/  SHFL.DOWN P2, R16, R15, R10, R9 ;  /* 0x0800000a0f107389 */ /* 0x0000640000040009 */
[----:B01----:R-:W-:Y:S05]  /*46b0*/  ENDCOLLECTIVE ;  /* 0x000000000000791b */ /* 0x003fea0003800000 */
.L_x_280:
[----:B------:R-:W-:Y:S01]  /*46c0*/  IMAD.MOV.U32 R10, RZ, RZ, 0x4 ;  /* 0x00000004ff0a7424 */ /* 0x000fe200078e00ff */
[----:B------:R-:W-:Y:S02]  /*46d0*/  SEL R16, R16, RZ, !P0 ;  /* 0x000000ff10107207 */ /* 0x000fe40004000000 */
[----:B------:R-:W-:-:S03]  /*46e0*/  ISETP.GT.AND P0, PT, R32, R9, PT ;  /* 0x000000092000720c */ /* 0x000fc60003f04270 */
[----:B------:R-:W-:-:S10]  /*46f0*/  IMAD.IADD R15, R15, 0x1, R16 ;  /* 0x000000010f0f7824 */ /* 0x000fd400078e0210 */
[----:B------:R-:W-:Y:S05]  /*4700*/  WARPSYNC.COLLECTIVE R8, `(.L_x_281) ;  /* 0x0000000008087348 */ /* 0x000fea0003c00000 */
[----:B------:R0:W1:Y:S02]  /*4710*/  SHFL.DOWN P2, R16, R15, R10, R9 ;  /* 0x0800000a0f107389 */ /* 0x0000640000040009 */
[----:B01----:R-:W-:Y:S05]  /*4720*/  ENDCOLLECTIVE ;  /* 0x000000000000791b */ /* 0x003fea0003800000 */
.L_x_281:
[----:B------:R-:W-:Y:S01]  /*4730*/  IMAD.MOV.U32 R10, RZ, RZ, 0x8 ;  /* 0x00000008ff0a7424 */ /* 0x000fe200078e00ff */
[----:B------:R-:W-:Y:S02]  /*4740*/  SEL R16, R16, RZ, !P0 ;  /* 0x000000ff10107207 */ /* 0x000fe40004000000 */
[----:B------:R-:W-:-:S03]  /*4750*/  ISETP.GT.AND P0, PT, R19, R9, PT ;  /* 0x000000091300720c */ /* 0x000fc60003f04270 */
[----:B------:R-:W-:-:S10]  /*4760*/  IMAD.IADD R15, R15, 0x1, R16 ;  /* 0x000000010f0f7824 */ /* 0x000fd400078e0210 */
[----:B------:R-:W-:Y:S05]  /*4770*/  WARPSYNC.COLLECTIVE R8, `(.L_x_282) ;  /* 0x0000000008087348 */ /* 0x000fea0003c00000 */
[----:B------:R0:W1:Y:S02]  /*4780*/  SHFL.DOWN P2, R16, R15, R10, R9 ;  /* 0x0800000a0f107389 */ /* 0x0000640000040009 */
[----:B01----:R-:W-:Y:S05]  /*4790*/  ENDCOLLECTIVE ;  /* 0x000000000000791b */ /* 0x003fea0003800000 */
.L_x_282:
[----:B------:R-:W-:Y:S01]  /*47a0*/  IMAD.MOV.U32 R10, RZ, RZ, 0x10 ;  /* 0x00000010ff0a7424 */ /* 0x000fe200078e00ff */
[----:B------:R-:W-:Y:S02]  /*47b0*/  SEL R16, R16, RZ, !P0 ;  /* 0x000000ff10107207 */ /* 0x000fe40004000000 */
[----:B------:R-:W-:-:S03]  /*47c0*/  ISETP.GT.AND P0, PT, R34, R9, PT ;  /* 0x000000092200720c */ /* 0x000fc60003f04270 */
[----:B------:R-:W-:-:S10]  /*47d0*/  IMAD.IADD R15, R15, 0x1, R16 ;  /* 0x000000010f0f7824 */ /* 0x000fd400078e0210 */
[----:B------:R-:W-:Y:S05]  /*47e0*/  WARPSYNC.COLLECTIVE R8, `(.L_x_283) ;  /* 0x0000000008087348 */ /* 0x000fea0003c00000 */
[----:B------:R0:W1:Y:S02]  /*47f0*/  SHFL.DOWN P2, R16, R15, R10, R9 ;  /* 0x0800000a0f107389 */ /* 0x0000640000040009 */
[----:B01----:R-:W-:Y:S05]  /*4800*/  ENDCOLLECTIVE ;  /* 0x000000000000791b */ /* 0x003fea0003800000 */
.L_x_283:
[----:B------:R-:W-:Y:S02]  /*4810*/  SEL R16, R16, RZ, !P0 ;  /* 0x000000ff10107207 */ /* 0x000fe40004000000 */
[----:B------:R-:W-:Y:S02]  /*4820*/  ISETP.NE.AND P0, PT, R14, 0x65, PT ;  /* 0x000000650e00780c */ /* 0x000fe40003f05270 */
[----:B------:R-:W-:-:S11]  /*4830*/  IADD3 R36, PT, PT, R15, R16, R36 ;  /* 0x000000100f247210 */ /* 0x000fd60007ffe024 */
[----:B------:R-:W-:Y:S05]  /*4840*/  WARPSYNC.COLLECTIVE R8, `(.L_x_284) ;  /* 0x0000000008087348 */ /* 0x000fea0003c00000 */
[----:B------:R-:W-:Y:S01]  /*4850*/  VOTE.ALL P0, P0 ;  /* 0x0000000000ff7806 */ /* 0x000fe20000000000 */
[----:B------:R-:W-:-:S12]  /*4860*/  ENDCOLLECTIVE ;  /* 0x000000000000791b */ /* 0x000fd80003800000 */
.L_x_284:
[----:B------:R-:W-:Y:S05]  /*4870*/  BRA `(.L_x_285) ;  /* 0xffffffcc00607947 */ /* 0x000fea000383ffff */
.L_x_244:
[----:B------:R-:W-:Y:S01]  /*4880*/  BSSY B0, `(.L_x_286) ;  /* 0x0000006000007945 */ /* 0x000fe20003800000 */
[----:B------:R-:W-:Y:S01]  /*4890*/  PLOP3.LUT P0, PT, P0, PT, PT, 0x8, 0x80 ;  /* 0x000000000080781c */ /* 0x000fe2000070e170 */
[----:B------:R-:W-:-:S12]  /*48a0*/  IMAD.MOV.U32 R8, RZ, RZ, -0x1 ;  /* 0xffffffffff087424 */ /* 0x000fd800078e00ff */
[----:B------:R-:W-:Y:S05]  /*48b0*/  WARPSYNC.COLLECTIVE R8, `(.L_x_287) ;  /* 0x0000000008087348 */ /* 0x000fea0003c00000 */
[----:B------:R-:W-:Y:S01]  /*48c0*/  VOTE.ANY P0, P0 ;  /* 0x0000000000ff7806 */ /* 0x000fe20000000100 */
[----:B------:R-:W-:-:S12]  /*48d0*/  ENDCOLLECTIVE ;  /* 0x000000000000791b */ /* 0x000fd80003800000 */
.L_x_287:
[----:B------:R-:W-:Y:S05]  /*48e0*/  BSYNC B0 ;  /* 0x0000000000007941 */ /* 0x000fea0003800000 */
.L_x_286:
[----:B------:R-:W-:Y:S05]  /*48f0*/  BRA `(.L_x_288) ;  /* 0xffffffe400787947 */ /* 0x000fea000383ffff */
.L_x_246:
[----:B------:R-:W-:Y:S01]  /*4900*/  BSSY B0, `(.L_x_289) ;  /* 0x0000006000007945 */ /* 0x000fe20003800000 */
[----:B------:R-:W-:Y:S01]  /*4910*/  PLOP3.LUT P0, PT, P0, PT, PT, 0x8, 0x80 ;  /* 0x000000000080781c */ /* 0x000fe2000070e170 */
[----:B------:R-:W-:-:S12]  /*4920*/  IMAD.MOV.U32 R8, RZ, RZ, -0x1 ;  /* 0xffffffffff087424 */ /* 0x000fd800078e00ff */
[----:B------:R-:W-:Y:S05]  /*4930*/  WARPSYNC.COLLECTIVE R8, `(.L_x_290) ;  /* 0x0000000008087348 */ /* 0x000fea0003c00000 */
[----:B------:R-:W-:Y:S01]  /*4940*/  VOTE.ANY P0, P0 ;  /* 0x0000000000ff7806 */ /* 0x000fe20000000100 */
[----:B------:R-:W-:-:S12]  /*4950*/  ENDCOLLECTIVE ;  /* 0x000000000000791b */ /* 0x000fd80003800000 */
.L_x_290:
[----:B------:R-:W-:Y:S05]  /*4960*/  BSYNC B0 ;  /* 0x0000000000007941 */ /* 0x000fea0003800000 */
.L_x_289:
[----:B------:R-:W-:Y:S05]  /*4970*/  BRA `(.L_x_291) ;  /* 0xffffffe4007c7947 */ /* 0x000fea000383ffff */
.L_x_248:
        /* <DEDUP_REMOVED lines=8> */
.L_x_293:
[----:B------:R-:W-:Y:S05]  /*4a00*/  BSYNC B0 ;  /* 0x0000000000007941 */ /* 0x000fea0003800000 */
.L_x_292:
[----:B------:R-:W-:Y:S01]  /*4a10*/  LOP3.LUT R8, R8, 0x80000000, R42, 0xec, !PT ;  /* 0x8000000008087812 */ /* 0x000fe200078eec2a */
[----:B------:R-:W-:Y:S02]  /*4a20*/  IMAD.MOV.U32 R10, RZ, RZ, 0x1 ;  /* 0x00000001ff0a7424 */ /* 0x000fe400078e00ff */
[----:B------:R-:W-:Y:S02]  /*4a30*/  VIADD R19, R35, 0x2 ;  /* 0x0000000223137836 */ /* 0x000fe40000000000 */
[----:B------:R-:W-:-:S05]  /*4a40*/  VIADD R9, R8, 0xffffffff ;  /* 0xffffffff08097836 */ /* 0x000fca0000000000 */
[----:B------:R-:W-:Y:S01]  /*4a50*/  LOP3.LUT R38, R8, R9, RZ, 0xc, !PT ;  /* 0x0000000908267212 */ /* 0x000fe200078e0cff */
[----:B------:R-:W-:-:S05]  /*4a60*/  IMAD.MOV.U32 R8, RZ, RZ, -0x1 ;  /* 0xffffffffff087424 */ /* 0x000fca00078e00ff */
[----:B------:R-:W0:Y:S02]  /*4a70*/  POPC R38, R38 ;  /* 0x0000002600267309 */ /* 0x000e240000000000 */
[----:B0-----:R-:W-:Y:S01]  /*4a80*/  IMAD.MOV.U32 R9, RZ, RZ, R38 ;  /* 0x000000ffff097224 */ /* 0x001fe200078e0026 */
[----:B------:R-:W-:-:S13]  /*4a90*/  ISETP.GT.AND P3, PT, R19, R38, PT ;  /* 0x000000261300720c */ /* 0x000fda0003f64270 */
[----:B------:R-:W-:Y:S05]  /*4aa0*/  WARPSYNC.COLLECTIVE R8, `(.L_x_294) ;  /* 0x0000000008087348 */ /* 0x000fea0003c00000 */
[----:B------:R0:W1:Y:S02]  /*4ab0*/  SHFL.DOWN P2, R16, R15, R10, R9 ;  /* 0x0800000a0f107389 */ /* 0x0000640000040009 */
[----:B01----:R-:W-:Y:S05]  /*4ac0*/  ENDCOLLECTIVE ;  /* 0x000000000000791b */ /* 0x003fea0003800000 */
.L_x_294:
        /* <DEDUP_REMOVED lines=8> */
.L_x_295:
[----:B------:R-:W-:Y:S01]  /*4b50*/  IMAD.MOV.U32 R10, RZ, RZ, 0x4 ;  /* 0x00000004ff0a7424 */ /* 0x000fe200078e00ff */
[----:B------:R-:W-:-:S05]  /*4b60*/  SEL R16, R16, RZ, !P3 ;  /* 0x000000ff10107207 */ /* 0x000fca0005800000 */
[----:B------:R-:W-:Y:S02]  /*4b70*/  IMAD.IADD R19, R17, 0x1, R16 ;  /* 0x0000000111137824 */ /* 0x000fe400078e0210 */
[----:B------:R-:W-:Y:S02]  /*4b80*/  VIADD R17, R35, 0x4 ;  /* 0x0000000423117836 */ /* 0x000fe40000000000 */
[----:B------:R-:W-:-:S03]  /*4b90*/  IMAD.MOV.U32 R15, RZ, RZ, R19 ;  /* 0x000000ffff0f7224 */ /* 0x000fc600078e0013 */
[----:B------:R-:W-:Y:S01]  /*4ba0*/  ISETP.GT.AND P3, PT, R17, R38, PT ;  /* 0x000000261100720c */ /* 0x000fe20003f64270 */
[----:B------:R-:W-:-:S12]  /*4bb0*/  VIADD R17, R35, 0x8 ;  /* 0x0000000823117836 */ /* 0x000fd80000000000 */
[----:B------:R-:W-:Y:S05]  /*4bc0*/  WARPSYNC.COLLECTIVE R8, `(.L_x_296) ;  /* 0x0000000008087348 */ /* 0x000fea0003c00000 */
[----:B------:R0:W1:Y:S02]  /*4bd0*/  SHFL.DOWN P2, R16, R15, R10, R9 ;  /* 0x0800000a0f107389 */ /* 0x0000640000040009 */
[----:B01----:R-:W-:Y:S05]  /*4be0*/  ENDCOLLECTIVE ;  /* 0x000000000000791b */ /* 0x003fea0003800000 */
.L_x_296:
[----:B------:R-:W-:Y:S01]  /*4bf0*/  IMAD.MOV.U32 R10, RZ, RZ, 0x8 ;  /* 0x00000008ff0a7424 */ /* 0x000fe200078e00ff */
[----:B------:R-:W-:Y:S02]  /*4c00*/  SEL R16, R16, RZ, !P3 ;  /* 0x000000ff10107207 */ /* 0x000fe40005800000 */
[----:B------:R-:W-:-:S03]  /*4c10*/  ISETP.GT.AND P3, PT, R17, R38, PT ;  /* 0x000000261100720c */ /* 0x000fc60003f64270 */
[----:B------:R-:W-:Y:S02]  /*4c20*/  IMAD.IADD R37, R19, 0x1, R16 ;  /* 0x0000000113257824 */ /* 0x000fe400078e0210 */
[----:B------:R-:W-:Y:S02]  /*4c30*/  VIADD R19, R35, 0x10 ;  /* 0x0000001023137836 */ /* 0x000fe40000000000 */
[----:B------:R-:W-:-:S07]  /*4c40*/  IMAD.MOV.U32 R15, RZ, RZ, R37 ;  /* 0x000000ffff0f7224 */ /* 0x000fce00078e0025 */
[----:B------:R-:W-:Y:S05]  /*4c50*/  WARPSYNC.COLLECTIVE R8, `(.L_x_297) ;  /* 0x0000000008087348 */ /* 0x000fea0003c00000 */
[----:B------:R0:W1:Y:S02]  /*4c60*/  SHFL.DOWN P2, R16, R15, R10, R9 ;  /* 0x0800000a0f107389 */ /* 0x0000640000040009 */
[----:B01----:R-:W-:Y:S05]  /*4c70*/  ENDCOLLECTIVE ;  /* 0x000000000000791b */ /* 0x003fea0003800000 */
.L_x_297:
[----:B------:R-:W-:Y:S01]  /*4c80*/  IMAD.MOV.U32 R10, RZ, RZ, 0x10 ;  /* 0x00000010ff0a7424 */ /* 0x000fe200078e00ff */
[----:B------:R-:W-:-:S05]  /*4c90*/  SEL R16, R16, RZ, !P3 ;  /* 0x000000ff10107207 */ /* 0x000fca0005800000 */
[----:B------:R-:W-:-:S04]  /*4ca0*/  IMAD.IADD R17, R37, 0x1, R16 ;  /* 0x0000000125117824 */ /* 0x000fc800078e0210 */
[----:B------:R-:W-:-:S07]  /*4cb0*/  IMAD.MOV.U32 R15, RZ, RZ, R17 ;  /* 0x000000ffff0f7224 */ /* 0x000fce00078e0011 */
[----:B------:R-:W-:Y:S05]  /*4cc0*/  WARPSYNC.COLLECTIVE R8, `(.L_x_298) ;  /* 0x0000000008087348 */ /* 0x000fea0003c00000 */
[----:B------:R0:W1:Y:S02]  /*4cd0*/  SHFL.DOWN P2, R16, R15, R10, R9 ;  /* 0x0800000a0f107389 */ /* 0x0000640000040009 */
[----:B01----:R-:W-:Y:S05]  /*4ce0*/  ENDCOLLECTIVE ;  /* 0x000000000000791b */ /* 0x003fea0003800000 */
.L_x_298:
        /* <DEDUP_REMOVED lines=10> */
.L_x_299:
[----:B------:R-:W-:Y:S05]  /*4d90*/  BRA `(.L_x_300) ;  /* 0xffffffe400107947 */ /* 0x000fea000383ffff */
.L_x_250:
[----:B------:R-:W-:Y:S01]  /*4da0*/  BSSY B0, `(.L_x_301) ;  /* 0x0000006000007945 */ /* 0x000fe20003800000 */
[----:B------:R-:W-:Y:S01]  /*4db0*/  PLOP3.LUT P0, PT, P0, PT, PT, 0x8, 0x80 ;  /* 0x000000000080781c */ /* 0x000fe2000070e170 */
[----:B------:R-:W-:-:S12]  /*4dc0*/  IMAD.MOV.U32 R8, RZ, RZ, -0x1 ;  /* 0xffffffffff087424 */ /* 0x000fd800078e00ff */
[----:B------:R-:W-:Y:S05]  /*4dd0*/  WARPSYNC.COLLECTIVE R8, `(.L_x_302) ;  /* 0x0000000008087348 */ /* 0x000fea0003c00000 */
[----:B------:R-:W-:Y:S01]  /*4de0*/  VOTE.ANY P0, P0 ;  /* 0x0000000000ff7806 */ /* 0x000fe20000000100 */
[----:B------:R-:W-:-:S12]  /*4df0*/  ENDCOLLECTIVE ;  /* 0x000000000000791b */ /* 0x000fd80003800000 */
.L_x_302:
[----:B------:R-:W-:Y:S05]  /*4e00*/  BSYNC B0 ;  /* 0x0000000000007941 */ /* 0x000fea0003800000 */
.L_x_301:
[----:B------:R-:W-:Y:S05]  /*4e10*/  BRA `(.L_x_303) ;  /* 0xffffffe400207947 */ /* 0x000fea000383ffff */
.L_x_252:
[----:B------:R-:W-:Y:S01]  /*4e20*/  BSSY B0, `(.L_x_304) ;  /* 0x0000006000007945 */ /* 0x000fe20003800000 */
[----:B------:R-:W-:Y:S01]  /*4e30*/  PLOP3.LUT P0, PT, P0, PT, PT, 0x8, 0x80 ;  /* 0x000000000080781c */ /* 0x000fe2000070e170 */
[----:B------:R-:W-:-:S12]  /*4e40*/  IMAD.MOV.U32 R8, RZ, RZ, -0x1 ;  /* 0xffffffffff087424 */ /* 0x000fd800078e00ff */
[----:B------:R-:W-:Y:S05]  /*4e50*/  WARPSYNC.COLLECTIVE R8, `(.L_x_305) ;  /* 0x0000000008087348 */ /* 0x000fea0003c00000 */
[----:B------:R-:W-:Y:S01]  /*4e60*/  VOTE.ANY P0, P0 ;  /* 0x0000000000ff7806 */ /* 0x000fe20000000100 */
[----:B------:R-:W-:-:S12]  /*4e70*/  ENDCOLLECTIVE ;  /* 0x000000000000791b */ /* 0x000fd80003800000 */
.L_x_305:
[----:B------:R-:W-:Y:S05]  /*4e80*/  BSYNC B0 ;  /* 0x0000000000007941 */ /* 0x000fea0003800000 */
.L_x_304:
[----:B------:R-:W-:Y:S05]  /*4e90*/  BRA `(.L_x_306) ;  /* 0xffffffe400247947 */ /* 0x000fea000383ffff */
.L_x_254:
[----:B------:R-:W-:Y:S01]  /*4ea0*/  BSSY B0, `(.L_x_307) ;  /* 0x0000006000007945 */ /* 0x000fe20003800000 */
[----:B------:R-:W-:Y:S01]  /*4eb0*/  PLOP3.LUT P2, PT, P0, PT, PT, 0x8, 0x80 ;  /* 0x000000000080781c */ /* 0x000fe2000074e170 */
[----:B------:R-:W-:-:S12]  /*4ec0*/  IMAD.MOV.U32 R8, RZ, RZ, -0x1 ;  /* 0xffffffffff087424 */ /* 0x000fd800078e00ff */
[----:B------:R-:W-:Y:S05]  /*4ed0*/  WARPSYNC.COLLECTIVE R8, `(.L_x_308) ;  /* 0x0000000008087348 */ /* 0x000fea0003c00000 */
[----:B------:R-:W-:Y:S01]  /*4ee0*/  VOTE.ANY R8, PT, P2 ;  /* 0x0000000000087806 */ /* 0x000fe200010e0100 */
[----:B------:R-:W-:Y:S06]  /*4ef0*/  ENDCOLLECTIVE ;  /* 0x000000000000791b */ /* 0x000fec0003800000 */
.L_x_308:
[----:B------:R-:W-:Y:S05]  /*4f00*/  BSYNC B0 ;  /* 0x0000000000007941 */ /* 0x000fea0003800000 */
.L_x_307:
        /* <DEDUP_REMOVED lines=10> */
.L_x_309:
[----:B------:R-:W-:Y:S01]  /*4fb0*/  ISETP.GE.AND P0, PT, R35, R9, PT ;  /* 0x000000092300720c */ /* 0x000fe20003f06270 */
[----:B------:R-:W-:-:S03]  /*4fc0*/  IMAD.MOV.U32 R10, RZ, RZ, 0x2 ;  /* 0x00000002ff0a7424 */ /* 0x000fc600078e00ff */
[----:B------:R-:W-:-:S05]  /*4fd0*/  SEL R16, R16, RZ, !P0 ;  /* 0x000000ff10107207 */ /* 0x000fca0004000000 */
[----:B------:R-:W-:Y:S02]  /*4fe0*/  IMAD.IADD R44, R16, 0x1, R15 ;  /* 0x00000001102c7824 */ /* 0x000fe400078e020f */
[----:B------:R-:W-:Y:S02]  /*4ff0*/  VIADD R16, R35, 0x2 ;  /* 0x0000000223107836 */ /* 0x000fe40000000000 */
[----:B------:R-:W-:-:S03]  /*5000*/  IMAD.MOV.U32 R15, RZ, RZ, R44 ;  /* 0x000000ffff0f7224 */ /* 0x000fc600078e002c */
[----:B------:R-:W-:-:S13]  /*5010*/  ISETP.GT.AND P0, PT, R16, R9, PT ;  /* 0x000000091000720c */ /* 0x000fda0003f04270 */
[----:B------:R-:W-:Y:S05]  /*5020*/  WARPSYNC.COLLECTIVE R8, `(.L_x_310) ;  /* 0x0000000008087348 */ /* 0x000fea0003c00000 */
[----:B------:R0:W1:Y:S02]  /*5030*/  SHFL.DOWN P2, R16, R15, R10, R9 ;  /* 0x0800000a0f107389 */ /* 0x0000640000040009 */
[----:B01----:R-:W-:Y:S05]  /*5040*/  ENDCOLLECTIVE ;  /* 0x000000000000791b */ /* 0x003fea0003800000 */
.L_x_310:
[----:B------:R-:W-:Y:S01]  /*5050*/  IMAD.MOV.U32 R10, RZ, RZ, 0x4 ;  /* 0x00000004ff0a7424 */ /* 0x000fe200078e00ff */
[----:B------:R-:W-:Y:S01]  /*5060*/  SEL R17, R16, RZ, !P0 ;  /* 0x000000ff10117207 */ /* 0x000fe20004000000 */
[----:B------:R-:W-:-:S04]  /*5070*/  VIADD R16, R35, 0x4 ;  /* 0x0000000423107836 */ /* 0x000fc80000000000 */
[----:B------:R-:W-:Y:S01]  /*5080*/  IMAD.IADD R17, R44, 0x1, R17 ;  /* 0x000000012c117824 */ /* 0x000fe200078e0211 */
[----:B------:R-:W-:-:S03]  /*5090*/  ISETP.GT.AND P0, PT, R16, R9, PT ;  /* 0x000000091000720c */ /* 0x000fc60003f04270 */
[----:B------:R-:W-:-:S10]  /*50a0*/  IMAD.MOV.U32 R15, RZ, RZ, R17 ;  /* 0x000000ffff0f7224 */ /* 0x000fd400078e0011 */
[----:B------:R-:W-:Y:S05]  /*50b0*/  WARPSYNC.COLLECTIVE R8, `(.L_x_311) ;  /* 0x0000000008087348 */ /* 0x000fea0003c00000 */
[----:B------:R0:W1:Y:S02]  /*50c0*/  SHFL.DOWN P2, R16, R15, R10, R9 ;  /* 0x0800000a0f107389 */ /* 0x0000640000040009 */
[----:B01----:R-:W-:Y:S05]  /*50d0*/  ENDCOLLECTIVE ;  /* 0x000000000000791b */ /* 0x003fea0003800000 */
.L_x_311:
[----:B------:R-:W-:Y:S01]  /*50e0*/  IMAD.MOV.U32 R10, RZ, RZ, 0x8 ;  /* 0x00000008ff0a7424 */ /* 0x000fe200078e00ff */
[----:B------:R-:W-:-:S05]  /*50f0*/  SEL R16, R16, RZ, !P0 ;  /* 0x000000ff10107207 */ /* 0x000fca0004000000 */
[----:B------:R-:W-:Y:S02]  /*5100*/  IMAD.IADD R45, R17, 0x1, R16 ;  /* 0x00000001112d7824 */ /* 0x000fe400078e0210 */
[C---:B------:R-:W-:Y:S02]  /*5110*/  VIADD R16, R35.reuse, 0x8 ;  /* 0x0000000823107836 */ /* 0x040fe40000000000 */
[----:B------:R-:W-:Y:S02]  /*5120*/  IMAD.MOV.U32 R15, RZ, RZ, R45 ;  /* 0x000000ffff0f7224 */ /* 0x000fe400078e002d */
[----:B------:R-:W-:Y:S01]  /*5130*/  VIADD R17, R35, 0x10 ;  /* 0x0000001023117836 */ /* 0x000fe20000000000 */
[----:B------:R-:W-:-:S13]  /*5140*/  ISETP.GT.AND P0, PT, R16, R9, PT ;  /* 0x000000091000720c */ /* 0x000fda0003f04270 */
[----:B------:R-:W-:Y:S05]  /*5150*/  WARPSYNC.COLLECTIVE R8, `(.L_x_312) ;  /* 0x0000000008087348 */ /* 0x000fea0003c00000 */
[----:B------:R0:W1:Y:S02]  /*5160*/  SHFL.DOWN P2, R16, R15, R10, R9 ;  /* 0x0800000a0f107389 */ /* 0x0000640000040009 */
[----:B01----:R-:W-:Y:S05]  /*5170*/  ENDCOLLECTIVE ;  /* 0x000000000000791b */ /* 0x003fea0003800000 */
.L_x_312:
[----:B------:R-:W-:Y:S01]  /*5180*/  IMAD.MOV.U32 R10, RZ, RZ, 0x10 ;  /* 0x00000010ff0a7424 */ /* 0x000fe200078e00ff */
[----:B------:R-:W-:Y:S02]  /*5190*/  SEL R16, R16, RZ, !P0 ;  /* 0x000000ff10107207 */ /* 0x000fe40004000000 */
[----:B------:R-:W-:-:S03]  /*51a0*/  ISETP.GT.AND P0, PT, R17, R9, PT ;  /* 0x000000091100720c */ /* 0x000fc60003f04270 */
[----:B------:R-:W-:-:S04]  /*51b0*/  IMAD.IADD R44, R45, 0x1, R16 ;  /* 0x000000012d2c7824 */ /* 0x000fc800078e0210 */
[----:B------:R-:W-:-:S07]  /*51c0*/  IMAD.MOV.U32 R15, RZ, RZ, R44 ;  /* 0x000000ffff0f7224 */ /* 0x000fce00078e002c */
[----:B------:R-:W-:Y:S05]  /*51d0*/  WARPSYNC.COLLECTIVE R8, `(.L_x_313) ;  /* 0x0000000008087348 */ /* 0x000fea0003c00000 */
[----:B------:R0:W1:Y:S02]  /*51e0*/  SHFL.DOWN P2, R16, R15, R10, R9 ;  /* 0x0800000a0f107389 */ /* 0x0000640000040009 */
[----:B01----:R-:W-:Y:S05]  /*51f0*/  ENDCOLLECTIVE ;  /* 0x000000000000791b */ /* 0x003fea0003800000 */
.L_x_313:
[----:B------:R-:W-:Y:S02]  /*5200*/  SEL R16, R16, RZ, !P0 ;  /* 0x000000ff10107207 */ /* 0x000fe40004000000 */
[----:B------:R-:W-:Y:S02]  /*5210*/  ISETP.NE.AND P0, PT, R14, 0x65, PT ;  /* 0x000000650e00780c */ /* 0x000fe40003f05270 */
[----:B------:R-:W-:-:S11]  /*5220*/  IADD3 R19, PT, PT, R44, R16, R19 ;  /* 0x000000102c137210 */ /* 0x000fd60007ffe013 */
[----:B------:R-:W-:Y:S05]  /*5230*/  WARPSYNC.COLLECTIVE R8, `(.L_x_314) ;  /* 0x0000000008087348 */ /* 0x000fea0003c00000 */
[----:B------:R-:W-:Y:S01]  /*5240*/  VOTE.ALL P0, P0 ;  /* 0x0000000000ff7806 */ /* 0x000fe20000000000 */
[----:B------:R-:W-:-:S12]  /*5250*/  ENDCOLLECTIVE ;  /* 0x000000000000791b */ /* 0x000fd80003800000 */
.L_x_314:
[----:B------:R-:W-:Y:S05]  /*5260*/  BRA `(.L_x_315) ;  /* 0xffffffe000c07947 */ /* 0x000fea000383ffff */
.L_x_316:
        /* <DEDUP_REMOVED lines=9> */
.L_x_521:


//--------------------- .text._ZN3cub18CUB_300001_SM_10006detail4scan16DeviceScanKernelINS2_10policy_hubIiiijN4cuda3std3__44plusIvEEE10Policy1000EN6thrust24THRUST_300001_SM_1000_NS6detail15normal_iteratorINSD_10device_ptrIiEEEESI_NS0_13ScanTileStateIiLb1EEES9_NS0_8NullTypeEjiLb0ESL_EEvT0_T1_T2_iT3_T4_T5_ --------------------------
	.section	.text._ZN3cub18CUB_300001_SM_10006detail4scan16DeviceScanKernelINS2_10policy_hubIiiijN4cuda3std3__44plusIvEEE10Policy1000EN6thrust24THRUST_300001_SM_1000_NS6detail15normal_iteratorINSD_10device_ptrIiEEEESI_NS0_13ScanTileStateIiLb1EEES9_NS0_8NullTypeEjiLb0ESL_EEvT0_T1_T2_iT3_T4_T5_,"ax",@progbits
	.align	128
        .global         _ZN3cub18CUB_300001_SM_10006detail4scan16DeviceScanKernelINS2_10policy_hubIiiijN4cuda3std3__44plusIvEEE10Policy1000EN6thrust24THRUST_300001_SM_1000_NS6detail15normal_iteratorINSD_10device_ptrIiEEEESI_NS0_13ScanTileStateIiLb1EEES9_NS0_8NullTypeEjiLb0ESL_EEvT0_T1_T2_iT3_T4_T5_
        .type           _ZN3cub18CUB_300001_SM_10006detail4scan16DeviceScanKernelINS2_10policy_hubIiiijN4cuda3std3__44plusIvEEE10Policy1000EN6thrust24THRUST_300001_SM_1000_NS6detail15normal_iteratorINSD_10device_ptrIiEEEESI_NS0_13ScanTileStateIiLb1EEES9_NS0_8NullTypeEjiLb0ESL_EEvT0_T1_T2_iT3_T4_T5_,@function
        .size           _ZN3cub18CUB_300001_SM_10006detail4scan16DeviceScanKernelINS2_10policy_hubIiiijN4cuda3std3__44plusIvEEE10Policy1000EN6thrust24THRUST_300001_SM_1000_NS6detail15normal_iteratorINSD_10device_ptrIiEEEESI_NS0_13ScanTileStateIiLb1EEES9_NS0_8NullTypeEjiLb0ESL_EEvT0_T1_T2_iT3_T4_T5_,(.L_x_522 - _ZN3cub18CUB_300001_SM_10006detail4scan16DeviceScanKernelINS2_10policy_hubIiiijN4cuda3std3__44plusIvEEE10Policy1000EN6thrust24THRUST_300001_SM_1000_NS6detail15normal_iteratorINSD_10device_ptrIiEEEESI_NS0_13ScanTileStateIiLb1EEES9_NS0_8NullTypeEjiLb0ESL_EEvT0_T1_T2_iT3_T4_T5_)
        .other          _ZN3cub18CUB_300001_SM_10006detail4scan16DeviceScanKernelINS2_10policy_hubIiiijN4cuda3std3__44plusIvEEE10Policy1000EN6thrust24THRUST_300001_SM_1000_NS6detail15normal_iteratorINSD_10device_ptrIiEEEESI_NS0_13ScanTileStateIiLb1EEES9_NS0_8NullTypeEjiLb0ESL_EEvT0_T1_T2_iT3_T4_T5_,@"STO_CUDA_ENTRY STV_DEFAULT"
_ZN3cub18CUB_300001_SM_10006detail4scan16DeviceScanKernelINS2_10policy_hubIiiijN4cuda3std3__44plusIvEEE10Policy1000EN6thrust24THRUST_300001_SM_1000_NS6detail15normal_iteratorINSD_10device_ptrIiEEEESI_NS0_13ScanTileStateIiLb1EEES9_NS0_8NullTypeEjiLb0ESL_EEvT0_T1_T2_iT3_T4_T5_:
.text._ZN3cub18CUB_300001_SM_10006detail4scan16DeviceScanKernelINS2_10policy_hubIiiijN4cuda3std3__44plusIvEEE10Policy1000EN6thrust24THRUST_300001_SM_1000_NS6detail15normal_iteratorINSD_10device_ptrIiEEEESI_NS0_13ScanTileStateIiLb1EEES9_NS0_8NullTypeEjiLb0ESL_EEvT0_T1_T2_iT3_T4_T5_:
[----:B------:R-:W-:Y:S08]  /*0000*/  LDC R1, c[0x0][0x37c] ;  /* 0x0000df00ff017b82 */ /* 0x000ff00000000800 */
[----:B------:R-:W0:Y:S01]  /*0010*/  S2UR UR4, SR_CTAID.X ;  /* 0x00000000000479c3 */ /* 0x000e220000002500 */
[----:B------:R-:W1:Y:S01]  /*0020*/  LDCU UR5, c[0x0][0x3a0] ;  /* 0x00007400ff0577ac */ /* 0x000e620008000800 */
[----:B------:R-:W2:Y:S06]  /*0030*/  LDCU.64 UR8, c[0x0][0x358] ;  /* 0x00006b00ff0877ac */ /* 0x000eac0008000a00 */
[----:B------:R-:W0:Y:S02]  /*0040*/  LDC R42, c[0x0][0x398] ;  /* 0x0000e600ff2a7b82 */ /* 0x000e240000000800 */
[----:B0-----:R-:W-:-:S04]  /*0050*/  VIADD R42, R42, UR4 ;  /* 0x000000042a2a7c36 */ /* 0x001fc80008000000 */
[----:B------:R-:W-:-:S05]  /*0060*/  IMAD R3, R42, 0x2100, RZ ;  /* 0x000021002a037824 */ /* 0x000fca00078e02ff */
[----:B-1----:R-:W-:-:S04]  /*0070*/  IADD3 R0, PT, PT, -R3, UR5, RZ ;  /* 0x0000000503007c10 */ /* 0x002fc8000fffe1ff */
[----:B------:R-:W-:-:S13]  /*0080*/  ISETP.GE.U32.AND P0, PT, R0, 0x2101, PT ;  /* 0x000021010000780c */ /* 0x000fda0003f06070 */
[----:B--2---:R-:W-:Y:S05]  /*0090*/  @!P0 BRA `(.L_x_317) ;  /* 0x0000001c00a88947 */ /* 0x004fea0003800000 */
[----:B------:R-:W0:Y:S01]  /*00a0*/  S2R R16, SR_TID.X ;  /* 0x0000000000107919 */ /* 0x000e220000002100 */
[----:B------:R-:W1:Y:S01]  /*00b0*/  LDCU.64 UR4, c[0x0][0x380] ;  /* 0x00007000ff0477ac */ /* 0x000e620008000a00 */
[C---:B0-----:R-:W-:Y:S02]  /*00c0*/  LOP3.LUT R0, R16.reuse, 0x1f, RZ, 0xc0, !PT ;  /* 0x0000001f10007812 */ /* 0x041fe400078ec0ff */
[----:B------:R-:W-:-:S05]  /*00d0*/  LOP3.LUT R5, R16, 0x3e0, RZ, 0xc0, !PT ;  /* 0x000003e010057812 */ /* 0x000fca00078ec0ff */
[----:B------:R-:W-:-:S05]  /*00e0*/  IMAD R0, R5, 0x16, R0 ;  /* 0x0000001605007824 */ /* 0x000fca00078e0200 */
[----:B------:R-:W-:-:S05]  /*00f0*/  IADD3 R0, P0, PT, R3, R0, RZ ;  /* 0x0000000003007210 */ /* 0x000fca0007f1e0ff */
[----:B------:R-:W-:Y:S02]  /*0100*/  IMAD.X R3, RZ, RZ, RZ, P0 ;  /* 0x000000ffff037224 */ /* 0x000fe400000e06ff */
        /* <DEDUP_REMOVED lines=30> */
[----:B------:R-:W-:Y:S01]  /*02f0*/  ISETP.NE.AND P0, PT, R42, RZ, PT ;  /* 0x000000ff2a00720c */ /* 0x000fe20003f05270 */
        /* <DEDUP_REMOVED lines=28> */
[----:B------:R0:W1:Y:S04]  /*04c0*/  LDS.64 R36, [R27] ;  /* 0x000000001b247984 */ /* 0x0000680000000a00 */
[----:B------:R0:W2:Y:S04]  /*04d0*/  LDS.64 R34, [R27+0x8] ;  /* 0x000008001b227984 */ /* 0x0000a80000000a00 */
[----:B------:R0:W3:Y:S04]  /*04e0*/  LDS.64 R32, [R27+0x10] ;  /* 0x000010001b207984 */ /* 0x0000e80000000a00 */
[----:B------:R0:W4:Y:S04]  /*04f0*/  LDS.64 R18, [R27+0x18] ;  /* 0x000018001b127984 */ /* 0x0001280000000a00 */
[----:B------:R0:W0:Y:S04]  /*0500*/  LDS.64 R14, [R27+0x20] ;  /* 0x000020001b0e7984 */ /* 0x0000280000000a00 */
[----:B------:R0:W0:Y:S04]  /*0510*/  LDS.64 R12, [R27+0x28] ;  /* 0x000028001b0c7984 */ /* 0x0000280000000a00 */
[----:B------:R0:W0:Y:S04]  /*0520*/  LDS.64 R10, [R27+0x30] ;  /* 0x000030001b0a7984 */ /* 0x0000280000000a00 */
[----:B------:R0:W0:Y:S04]  /*0530*/  LDS.64 R8, [R27+0x38] ;  /* 0x000038001b087984 */ /* 0x0000280000000a00 */
[----:B------:R0:W0:Y:S04]  /*0540*/  LDS.64 R6, [R27+0x40] ;  /* 0x000040001b067984 */ /* 0x0000280000000a00 */
[----:B------:R0:W0:Y:S04]  /*0550*/  LDS.64 R4, [R27+0x48] ;  /* 0x000048001b047984 */ /* 0x0000280000000a00 */
[----:B------:R0:W0:Y:S01]  /*0560*/  LDS.64 R2, [R27+0x50] ;  /* 0x000050001b027984 */ /* 0x0000220000000a00 */
[----:B------:R-:W-:Y:S06]  /*0570*/  BAR.SYNC.DEFER_BLOCKING 0x0 ;  /* 0x0000000000007b1d */ /* 0x000fec0000010000 */
[----:B-1----:R-:W-:Y:S05]  /*0580*/  @P0 BRA `(.L_x_319) ;  /* 0x00000004001c0947 */ /* 0x002fea0003800000 */
[----:B0-2---:R-:W-:Y:S02]  /*0590*/  IADD3 R17, PT, PT, R34, R37, R36 ;  /* 0x0000002522117210 */ /* 0x005fe40007ffe024 */
[C---:B------:R-:W-:Y:S02]  /*05a0*/  ISETP.NE.AND P1, PT, R39.reuse, 0x1f, PT ;  /* 0x0000001f2700780c */ /* 0x040fe40003f25270 */
[----:B---3--:R-:W-:Y:S02]  /*05b0*/  IADD3 R17, PT, PT, R32, R35, R17 ;  /* 0x0000002320117210 */ /* 0x008fe40007ffe011 */
[----:B------:R-:W-:Y:S02]  /*05c0*/  ISETP.GE.U32.AND P2, PT, R16, 0x20, PT ;  /* 0x000000201000780c */ /* 0x000fe40003f46070 */
[----:B----4-:R-:W-:Y:S02]  /*05d0*/  IADD3 R17, PT, PT, R18, R33, R17 ;  /* 0x0000002112117210 */ /* 0x010fe40007ffe011 */
[----:B------:R-:W-:-:S02]  /*05e0*/  ISETP.NE.AND P3, PT, R39, RZ, PT ;  /* 0x000000ff2700720c */ /* 0x000fc40003f65270 */
[----:B------:R-:W-:-:S03]  /*05f0*/  IADD3 R17, PT, PT, R14, R19, R17 ;  /* 0x000000130e117210 */ /* 0x000fc60007ffe011 */
[----:B------:R-:W-:Y:S02]  /*0600*/  @!P1 LEA R43, R40, UR4, 0x2 ;  /* 0x00000004282b9c11 */ /* 0x000fe4000f8e10ff */
[----:B------:R-:W-:-:S04]  /*0610*/  IADD3 R17, PT, PT, R12, R15, R17 ;  /* 0x0000000f0c117210 */ /* 0x000fc80007ffe011 */
[----:B------:R-:W-:-:S04]  /*0620*/  IADD3 R17, PT, PT, R10, R13, R17 ;  /* 0x0000000d0a117210 */ /* 0x000fc80007ffe011 */
[----:B------:R-:W-:-:S04]  /*0630*/  IADD3 R17, PT, PT, R8, R11, R17 ;  /* 0x0000000b08117210 */ /* 0x000fc80007ffe011 */
[----:B------:R-:W-:-:S04]  /*0640*/  IADD3 R17, PT, PT, R6, R9, R17 ;  /* 0x0000000906117210 */ /* 0x000fc80007ffe011 */
[----:B------:R-:W-:-:S04]  /*0650*/  IADD3 R17, PT, PT, R4, R7, R17 ;  /* 0x0000000704117210 */ /* 0x000fc80007ffe011 */
[----:B------:R-:W-:-:S05]  /*0660*/  IADD3 R20, PT, PT, R2, R5, R17 ;  /* 0x0000000502147210 */ /* 0x000fca0007ffe011 */
        /* <DEDUP_REMOVED lines=11> */
[----:B------:R-:W-:-:S04]  /*0720*/  ISETP.NE.AND P0, PT, R40, 0x2, PT ;  /* 0x000000022800780c */ /* 0x000fc80003f05270 */
        /* <DEDUP_REMOVED lines=8> */
[----:B------:R-:W-:Y:S01]  /*07b0*/  SEL R20, R21, R20, !P0 ;  /* 0x0000001415147207 */ /* 0x000fe20004000000 */
[----:B------:R-:W-:Y:S01]  /*07c0*/  IMAD.IADD R21, R42, 0x1, -R17 ;  /* 0x000000012a157824 */ /* 0x000fe200078e0a11 */
[----:B------:R-:W-:Y:S01]  /*07d0*/  ISETP.NE.AND P0, PT, R40, 0x3, PT ;  /* 0x000000032800780c */ /* 0x000fe20003f05270 */
[----:B------:R-:W-:-:S03]  /*07e0*/  IMAD.IADD R23, R23, 0x1, R22 ;  /* 0x0000000117177824 */ /* 0x000fc600078e0216 */
[----:B------:R-:W-:Y:S01]  /*07f0*/  SEL R20, R22, R20, !P0 ;  /* 0x0000001416147207 */ /* 0x000fe20004000000 */
[----:B-1----:R-:W-:Y:S01]  /*0800*/  IMAD.IADD R24, R23, 0x1, R24 ;  /* 0x0000000117187824 */ /* 0x002fe200078e0218 */
[C---:B------:R-:W-:Y:S02]  /*0810*/  ISETP.NE.AND P0, PT, R40.reuse, 0x4, PT ;  /* 0x000000042800780c */ /* 0x040fe40003f05270 */
[----:B------:R-:W-:Y:S01]  /*0820*/  SEL R17, R21, RZ, P3 ;  /* 0x000000ff15117207 */ /* 0x000fe20001800000 */
        /* <DEDUP_REMOVED lines=18> */
[----:B------:R-:W-:Y:S02]  /*0950*/  ISETP.NE.AND P1, PT, R40, 0xb, PT ;  /* 0x0000000b2800780c */ /* 0x000fe40003f25270 */
[----:B------:R-:W-:Y:S02]  /*0960*/  SEL R20, R29, R20, !P0 ;  /* 0x000000141d147207 */ /* 0x000fe40004000000 */
[----:B------:R-:W-:-:S02]  /*0970*/  ISETP.NE.AND P0, PT, R16, RZ, PT ;  /* 0x000000ff1000720c */ /* 0x000fc40003f05270 */
[----:B------:R-:W-:-:S05]  /*0980*/  SEL R20, R30, R20, !P1 ;  /* 0x000000141e147207 */ /* 0x000fca0004800000 */
[----:B------:R-:W-:-:S06]  /*0990*/  @P2 IMAD.IADD R21, R20, 0x1, R17 ;  /* 0x0000000114152824 */ /* 0x000fcc00078e0211 */
[----:B------:R-:W-:Y:S05]  /*09a0*/  @P0 BRA `(.L_x_320) ;  /* 0x0000000c00f00947 */ /* 0x000fea0003800000 */
[----:B------:R-:W0:Y:S01]  /*09b0*/  LDC.64 R16, c[0x0][0x390] ;  /* 0x0000e400ff107b82 */ /* 0x000e220000000a00 */
[----:B------:R-:W-:Y:S02]  /*09c0*/  IMAD.MOV.U32 R30, RZ, RZ, 0x65 ;  /* 0x00000065ff1e7424 */ /* 0x000fe400078e00ff */
[----:B------:R-:W-:-:S03]  /*09d0*/  IMAD.MOV.U32 R21, RZ, RZ, RZ ;  /* 0x000000ffff157224 */ /* 0x000fc600078e00ff */
[----:B0-----:R0:W-:Y:S01]  /*09e0*/  ST.E.64.STRONG.GPU desc[UR8][R16.64+0x100], R30 ;  /* 0x0001001e10007985 */ /* 0x0011e2000c10fb08 */
[----:B------:R-:W-:Y:S05]  /*09f0*/  BRA `(.L_x_320) ;  /* 0x0000000c00dc7947 */ /* 0x000fea0003800000 */
.L_x_319:
[----:B0-2---:R-:W-:Y:S02]  /*0a00*/  IADD3 R17, PT, PT, R34, R37, R36 ;  /* 0x0000002522117210 */ /* 0x005fe40007ffe024 */
[C---:B------:R-:W-:Y:S02]  /*0a10*/  ISETP.NE.AND P1, PT, R39.reuse, 0x1f, PT ;  /* 0x0000001f2700780c */ /* 0x040fe40003f25270 */
[----:B---3--:R-:W-:Y:S02]  /*0a20*/  IADD3 R17, PT, PT, R32, R35, R17 ;  /* 0x0000002320117210 */ /* 0x008fe40007ffe011 */
[----:B------:R-:W-:Y:S02]  /*0a30*/  ISETP.NE.AND P2, PT, R39, RZ, PT ;  /* 0x000000ff2700720c */ /* 0x000fe40003f45270 */
[----:B----4-:R-:W-:-:S04]  /*0a40*/  IADD3 R17, PT, PT, R18, R33, R17 ;  /* 0x0000002112117210 */ /* 0x010fc80007ffe011 */
        /* <DEDUP_REMOVED lines=56> */
[----:B------:R-:W-:-:S02]  /*0dd0*/  ISETP.GT.U32.AND P0, PT, R16, 0x1f, PT ;  /* 0x0000001f1000780c */ /* 0x000fc40003f04070 */
[----:B------:R-:W-:Y:S02]  /*0de0*/  SEL R20, R30, R20, !P1 ;  /* 0x000000141e147207 */ /* 0x000fe40004800000 */
[----:B------:R-:W-:-:S03]  /*0df0*/  ISETP.GE.U32.AND P1, PT, R16, 0x20, PT ;  /* 0x000000201000780c */ /* 0x000fc60003f26070 */
[----:B------:R-:W-:-:S05]  /*0e00*/  IMAD.IADD R20, R20, 0x1, R21 ;  /* 0x0000000114147824 */ /* 0x000fca00078e0215 */
[----:B------:R-:W-:Y:S01]  /*0e10*/  SEL R23, R17, R20, !P1 ;  /* 0x0000001411177207 */ /* 0x000fe20004800000 */
[----:B------:R-:W-:Y:S06]  /*0e20*/  @P0 BRA `(.L_x_321) ;  /* 0x0000000800a80947 */ /* 0x000fec0003800000 */
[----:B------:R-:W0:Y:S01]  /*0e30*/  LDC.64 R20, c[0x0][0x390] ;  /* 0x0000e400ff147b82 */ /* 0x000e220000000a00 */
[----:B------:R-:W-:Y:S02]  /*0e40*/  ISETP.NE.AND P1, PT, R16, RZ, PT ;  /* 0x000000ff1000720c */ /* 0x000fe40003f25270 */
[----:B------:R-:W-:-:S05]  /*0e50*/  LOP3.LUT R17, RZ, R16, RZ, 0x33, !PT ;  /* 0x00000010ff117212 */ /* 0x000fca00078e33ff */
[----:B------:R-:W-:-:S06]  /*0e60*/  IMAD.IADD R24, R42, 0x1, R17 ;  /* 0x000000012a187824 */ /* 0x000fcc00078e0211 */
        /* <DEDUP_REMOVED lines=11> */
.L_x_351:
[----:B------:R-:W-:Y:S05]  /*0f20*/  @!P0 BRA `(.L_x_323) ;  /* 0x0000000000748947 */ /* 0x000fea0003800000 */
[----:B------:R-:W-:-:S07]  /*0f30*/  IMAD.MOV.U32 R22, RZ, RZ, 0x3b8 ;  /* 0x000003b8ff167424 */ /* 0x000fce00078e00ff */
.L_x_325:
[----:B------:R-:W-:Y:S02]  /*0f40*/  VIADD R25, R22, 0x1 ;  /* 0x0000000116197836 */ /* 0x000fe40000000000 */
[----:B------:R-:W-:Y:S02]  /*0f50*/  IMAD R42, R42, 0x41a7, RZ ;  /* 0x000041a72a2a7824 */ /* 0x000fe400078e02ff */
[----:B------:R-:W0:Y:S01]  /*0f60*/  I2F.U32.RP R28, R25 ;  /* 0x00000019001c7306 */ /* 0x000e220000209000 */
[----:B------:R-:W-:Y:S01]  /*0f70*/  IMAD.MOV R29, RZ, RZ, -R25 ;  /* 0x000000ffff1d7224 */ /* 0x000fe200078e0a19 */
[----:B------:R-:W-:Y:S02]  /*0f80*/  ISETP.NE.U32.AND P2, PT, R25, RZ, PT ;  /* 0x000000ff1900720c */ /* 0x000fe40003f45070 */
[----:B------:R-:W-:-:S04]  /*0f90*/  LOP3.LUT R42, R42, 0x7fffffff, RZ, 0xc0, !PT ;  /* 0x7fffffff2a2a7812 */ /* 0x000fc800078ec0ff */
[----:B0-----:R-:W0:Y:S02]  /*0fa0*/  MUFU.RCP R28, R28 ;  /* 0x0000001c001c7308 */ /* 0x001e240000001000 */
[----:B0-----:R-:W-:-:S06]  /*0fb0*/  VIADD R20, R28, 0xffffffe ;  /* 0x0ffffffe1c147836 */ /* 0x001fcc0000000000 */
[----:B------:R0:W1:Y:S02]  /*0fc0*/  F2I.FTZ.U32.TRUNC.NTZ R21, R20 ;  /* 0x0000001400157305 */ /* 0x000064000021f000 */
[----:B0-----:R-:W-:Y:S02]  /*0fd0*/  IMAD.MOV.U32 R20, RZ, RZ, RZ ;  /* 0x000000ffff147224 */ /* 0x001fe400078e00ff */
[----:B-1----:R-:W-:-:S04]  /*0fe0*/  IMAD R29, R29, R21, RZ ;  /* 0x000000151d1d7224 */ /* 0x002fc800078e02ff */
[----:B------:R-:W-:-:S06]  /*0ff0*/  IMAD.HI.U32 R21, R21, R29, R20 ;  /* 0x0000001d15157227 */ /* 0x000fcc00078e0014 */
[----:B------:R-:W-:-:S04]  /*1000*/  IMAD.HI.U32 R21, R21, R42, RZ ;  /* 0x0000002a15157227 */ /* 0x000fc800078e00ff */
[----:B------:R-:W-:-:S04]  /*1010*/  IMAD.MOV R21, RZ, RZ, -R21 ;  /* 0x000000ffff157224 */ /* 0x000fc800078e0a15 */
[----:B------:R-:W-:-:S05]  /*1020*/  IMAD R28, R25, R21, R42 ;  /* 0x00000015191c7224 */ /* 0x000fca00078e022a */
[----:B------:R-:W-:-:S13]  /*1030*/  ISETP.GE.U32.AND P0, PT, R28, R25, PT ;  /* 0x000000191c00720c */ /* 0x000fda0003f06070 */
[----:B------:R-:W-:-:S05]  /*1040*/  @P0 IMAD.IADD R28, R28, 0x1, -R25 ;  /* 0x000000011c1c0824 */ /* 0x000fca00078e0a19 */
[----:B------:R-:W-:-:S13]  /*1050*/  ISETP.GE.U32.AND P0, PT, R28, R25, PT ;  /* 0x000000191c00720c */ /* 0x000fda0003f06070 */
[----:B------:R-:W-:Y:S01]  /*1060*/  @P0 IMAD.IADD R28, R28, 0x1, -R25 ;  /* 0x000000011c1c0824 */ /* 0x000fe200078e0a19 */
[----:B------:R-:W-:-:S04]  /*1070*/  @!P2 LOP3.LUT R28, RZ, R25, RZ, 0x33, !PT ;  /* 0x00000019ff1ca212 */ /* 0x000fc800078e33ff */
[----:B------:R-:W-:Y:S05]  /*1080*/  NANOSLEEP R28 ;  /* 0x0000001c0000735d */ /* 0x000fea0003800000 */
[----:B------:R-:W2:Y:S01]  /*1090*/  LD.E.64.STRONG.GPU R28, desc[UR8][R16.64+0x100] ;  /* 0x00010008101c7980 */ /* 0x000ea2000c10fb00 */
[----:B------:R-:W-:Y:S01]  /*10a0*/  UMOV UR5, 0xffffffff ;  /* 0xffffffff00057882 */ /* 0x000fe20000000000 */
[----:B------:R-:W-:Y:S02]  /*10b0*/  SHF.R.U32.HI R22, RZ, 0x1, R22 ;  /* 0x00000001ff167819 */ /* 0x000fe40000011616 */
[----:B--2---:R-:W-:Y:S01]  /*10c0*/  ISETP.NE.AND P0, PT, R28, 0x63, PT ;  /* 0x000000631c00780c */ /* 0x004fe20003f05270 */
[----:B------:R-:W-:-:S12]  /*10d0*/  BRA.DIV UR5, `(.L_x_324) ;  /* 0x00000036051c7947 */ /* 0x000fd8000b800000 */
[----:B------:R-:W-:-:S13]  /*10e0*/  VOTE.ANY P0, !P0 ;  /* 0x0000000000ff7806 */ /* 0x000fda0004000100 */
.L_x_354:
[----:B------:R-:W-:Y:S05]  /*10f0*/  @P0 BRA `(.L_x_325) ;  /* 0xfffffffc00900947 */ /* 0x000fea000383ffff */
.L_x_323:
[----:B------:R-:W-:Y:S01]  /*1100*/  UMOV UR5, 0xffffffff ;  /* 0xffffffff00057882 */ /* 0x000fe20000000000 */
[----:B------:R-:W-:Y:S02]  /*1110*/  ISETP.NE.AND P0, PT, R28, 0x65, PT ;  /* 0x000000651c00780c */ /* 0x000fe40003f05270 */
[----:B------:R-:W-:Y:S11]  /*1120*/  BRA.DIV UR5, `(.L_x_326) ;  /* 0x0000003605287947 */ /* 0x000ff6000b800000 */
[----:B------:R-:W0:Y:S01]  /*1130*/  S2R R25, SR_GEMASK ;  /* 0x0000000000197919 */ /* 0x000e220000003c00 */
[----:B------:R-:W-:Y:S01]  /*1140*/  VOTE.ANY R21, PT, !P0 ;  /* 0x0000000000157806 */ /* 0x000fe200040e0100 */
        /* <DEDUP_REMOVED lines=10> */
[----:B0-----:R-:W-:Y:S02]  /*11f0*/  IADD3 R44, P3, PT, R16, 0x100, RZ ;  /* 0x00000100102c7810 */ /* 0x001fe40007f7e0ff */
[----:B-1----:R-:W-:Y:S02]  /*1200*/  SEL R22, R22, RZ, !P0 ;  /* 0x000000ff16167207 */ /* 0x002fe40004000000 */
[----:B------:R-:W-:-:S03]  /*1210*/  ISETP.GT.AND P0, PT, R41, R48, PT ;  /* 0x000000302900720c */ /* 0x000fc60003f04270 */
[----:B------:R-:W-:-:S05]  /*1220*/  IMAD.IADD R43, R22, 0x1, R29 ;  /* 0x00000001162b7824 */ /* 0x000fca00078e021d */
[----:B------:R-:W0:Y:S02]  /*1230*/  SHFL.DOWN PT, R22, R43, 0x2, R48 ;  /* 0x084000002b167989 */ /* 0x000e2400000e0030 */
[----:B0-----:R-:W-:Y:S02]  /*1240*/  SEL R22, R22, RZ, !P0 ;  /* 0x000000ff16167207 */ /* 0x001fe40004000000 */
[----:B------:R-:W-:-:S03]  /*1250*/  ISETP.GT.AND P0, PT, R40, R48, PT ;  /* 0x000000302800720c */ /* 0x000fc60003f04270 */
[----:B------:R-:W-:Y:S02]  /*1260*/  IMAD.IADD R45, R43, 0x1, R22 ;  /* 0x000000012b2d7824 */ /* 0x000fe400078e0216 */
[----:B------:R-:W-:-:S03]  /*1270*/  VIADD R43, R39, 0x10 ;  /* 0x00000010272b7836 */ /* 0x000fc60000000000 */
[----:B------:R-:W0:Y:S02]  /*1280*/  SHFL.DOWN PT, R22, R45, 0x4, R48 ;  /* 0x088000002d167989 */ /* 0x000e2400000e0030 */
[-C--:B------:R-:W-:Y:S02]  /*1290*/  ISETP.GT.AND P2, PT, R43, R48.reuse, PT ;  /* 0x000000302b00720c */ /* 0x080fe40003f44270 */
[----:B0-----:R-:W-:Y:S02]  /*12a0*/  SEL R22, R22, RZ, !P0 ;  /* 0x000000ff16167207 */ /* 0x001fe40004000000 */
[----:B------:R-:W-:-:S03]  /*12b0*/  ISETP.GT.AND P0, PT, R30, R48, PT ;  /* 0x000000301e00720c */ /* 0x000fc60003f04270 */
[----:B------:R-:W-:Y:S02]  /*12c0*/  IMAD.IADD R29, R45, 0x1, R22 ;  /* 0x000000012d1d7824 */ /* 0x000fe400078e0216 */
[----:B------:R-:W-:-:S03]  /*12d0*/  IMAD.X R45, RZ, RZ, R17, P3 ;  /* 0x000000ffff2d7224 */ /* 0x000fc600018e0611 */
[----:B------:R-:W0:Y:S02]  /*12e0*/  SHFL.DOWN PT, R22, R29, 0x8, R48 ;  /* 0x090000001d167989 */ /* 0x000e2400000e0030 */
[----:B0-----:R-:W-:Y:S02]  /*12f0*/  SEL R22, R22, RZ, !P0 ;  /* 0x000000ff16167207 */ /* 0x001fe40004000000 */
[----:B------:R-:W-:-:S03]  /*1300*/  ISETP.NE.AND P0, PT, R28, 0x65, PT ;  /* 0x000000651c00780c */ /* 0x000fc60003f05270 */
[----:B------:R-:W-:-:S05]  /*1310*/  IMAD.IADD R47, R29, 0x1, R22 ;  /* 0x000000011d2f7824 */ /* 0x000fca00078e0216 */
[----:B------:R-:W0:Y:S05]  /*1320*/  SHFL.DOWN PT, R22, R47, 0x10, R48 ;  /* 0x0a0000002f167989 */ /* 0x000e2a00000e0030 */
[----:B------:R-:W-:Y:S02]  /*1330*/  VOTE.ALL P0, P0 ;  /* 0x0000000000ff7806 */ /* 0x000fe40000000000 */
[----:B0-----:R-:W-:-:S05]  /*1340*/  SEL R22, R22, RZ, !P2 ;  /* 0x000000ff16167207 */ /* 0x001fca0005000000 */
[----:B------:R-:W-:-:S07]  /*1350*/  IMAD.IADD R46, R47, 0x1, R22 ;  /* 0x000000012f2e7824 */ /* 0x000fce00078e0216 */
.L_x_363:
[----:B------:R-:W-:Y:S05]  /*1360*/  @!P0 BRA `(.L_x_327) ;  /* 0x00000004001c8947 */ /* 0x000fea0003800000 */
[----:B------:R-:W-:-:S07]  /*1370*/  IMAD.MOV.U32 R47, RZ, RZ, 0x3b8 ;  /* 0x000003b8ff2f7424 */ /* 0x000fce00078e00ff */
.L_x_333:
        /* <DEDUP_REMOVED lines=8> */
.L_x_366:
[----:B------:R-:W-:Y:S05]  /*1400*/  @!P0 BRA `(.L_x_329) ;  /* 0x0000000000748947 */ /* 0x000fea0003800000 */
[----:B------:R-:W-:-:S07]  /*1410*/  IMAD.MOV.U32 R22, RZ, RZ, R47 ;  /* 0x000000ffff167224 */ /* 0x000fce00078e002f */
.L_x_331:
        /* <DEDUP_REMOVED lines=27> */
.L_x_369:
[----:B------:R-:W-:Y:S05]  /*15d0*/  @P0 BRA `(.L_x_331) ;  /* 0xfffffffc00900947 */ /* 0x000fea000383ffff */
.L_x_329:
[----:B------:R-:W-:Y:S01]  /*15e0*/  UMOV UR5, 0xffffffff ;  /* 0xffffffff00057882 */ /* 0x000fe20000000000 */
[----:B------:R-:W-:Y:S02]  /*15f0*/  ISETP.NE.AND P0, PT, R28, 0x65, PT ;  /* 0x000000651c00780c */ /* 0x000fe40003f05270 */
[----:B------:R-:W-:Y:S11]  /*1600*/  BRA.DIV UR5, `(.L_x_332) ;  /* 0x0000003605387947 */ /* 0x000ff6000b800000 */
[----:B------:R-:W-:Y:S01]  /*1610*/  VOTE.ANY R21, PT, !P0 ;  /* 0x0000000000157806 */ /* 0x000fe200040e0100 */
[----:B------:R-:W-:-:S03]  /*1620*/  VIADD R24, R24, 0xffffffe0 ;  /* 0xffffffe018187836 */ /* 0x000fc60000000000 */
[----:B------:R-:W-:-:S05]  /*1630*/  LOP3.LUT R21, R21, 0x80000000, R25, 0xec, !PT ;  /* 0x8000000015157812 */ /* 0x000fca00078eec19 */
[----:B------:R-:W-:-:S05]  /*1640*/  VIADD R16, R21, 0xffffffff ;  /* 0xffffffff15107836 */ /* 0x000fca0000000000 */
[----:B------:R-:W-:-:S04]  /*1650*/  LOP3.LUT R16, R21, R16, RZ, 0xc, !PT ;  /* 0x0000001015107212 */ /* 0x000fc800078e0cff */
        /* <DEDUP_REMOVED lines=23> */
.L_x_378:
[----:B------:R-:W-:Y:S05]  /*17d0*/  @P0 BRA `(.L_x_333) ;  /* 0xfffffff800e80947 */ /* 0x000fea000383ffff */
.L_x_327:
        /* <DEDUP_REMOVED lines=8> */
[----:B0-----:R-:W-:-:S05]  /*1860*/  @!P1 LEA R16, R17, R16, 0x18 ;  /* 0x0000001011109211 */ /* 0x001fca00078ec0ff */
[----:B------:R1:W-:Y:S04]  /*1870*/  @!P1 STS [R16+0x8], R31 ;  /* 0x0000081f10009388 */ /* 0x0003e80000000800 */
[----:B------:R1:W-:Y:S01]  /*1880*/  @!P1 STS [R16+0x4], R46 ;  /* 0x0000042e10009388 */ /* 0x0003e20000000800 */
[----:B--2---:R-:W-:Y:S01]  /*1890*/  @!P0 LEA R21, R21, R20, 0x18 ;  /* 0x0000001415158211 */ /* 0x004fe200078ec0ff */
[----:B------:R-:W-:Y:S02]  /*18a0*/  IMAD.MOV.U32 R20, RZ, RZ, R23 ;  /* 0x000000ffff147224 */ /* 0x000fe400078e0017 */
[----:B------:R-:W-:Y:S02]  /*18b0*/  @!P0 IMAD.MOV.U32 R20, RZ, RZ, R46 ;  /* 0x000000ffff148224 */ /* 0x000fe400078e002e */
[----:B------:R1:W-:Y:S05]  /*18c0*/  @!P0 STS [R21+0x4c], R46 ;  /* 0x00004c2e15008388 */ /* 0x0003ea0000000800 */
.L_x_321:
[----:B------:R-:W-:Y:S05]  /*18d0*/  WARPSYNC.ALL ;  /* 0x0000000000007948 */ /* 0x000fea0003800000 */
[----:B------:R-:W0:Y:S08]  /*18e0*/  S2UR UR6, SR_CgaCtaId ;  /* 0x00000000000679c3 */ /* 0x000e300000008800 */
[----:B------:R-:W-:Y:S06]  /*18f0*/  BAR.SYNC.DEFER_BLOCKING 0x0 ;  /* 0x0000000000007b1d */ /* 0x000fec0000010000 */
[----:B------:R-:W-:Y:S01]  /*1900*/  UMOV UR5, 0x400 ;  /* 0x0000040000057882 */ /* 0x000fe20000000000 */
[----:B------:R-:W2:Y:S01]  /*1910*/  S2R R17, SR_TID.X ;  /* 0x0000000000117919 */ /* 0x000ea20000002100 */
[----:B0-----:R-:W-:-:S09]  /*1920*/  ULEA UR5, UR6, UR5, 0x18 ;  /* 0x0000000506057291 */ /* 0x001fd2000f8ec0ff */
[----:B-1----:R-:W0:Y:S01]  /*1930*/  LDS R16, [UR5+0x4c] ;  /* 0x00004c05ff107984 */ /* 0x002e220008000800 */
[----:B--2---:R-:W-:-:S04]  /*1940*/  ISETP.NE.AND P0, PT, R17, RZ, PT ;  /* 0x000000ff1100720c */ /* 0x004fc80003f05270 */
[----:B0-----:R-:W-:-:S05]  /*1950*/  SEL R21, R16, RZ, P0 ;  /* 0x000000ff10157207 */ /* 0x001fca0000000000 */
[----:B------:R-:W-:-:S07]  /*1960*/  IMAD.IADD R21, R21, 0x1, R20 ;  /* 0x0000000115157824 */ /* 0x000fce00078e0214 */
.L_x_320:
[----:B------:R-:W-:Y:S05]  /*1970*/  BSYNC.RECONVERGENT B0 ;  /* 0x0000000000007941 */ /* 0x000fea0003800200 */
.L_x_318:
[----:B------:R-:W-:Y:S01]  /*1980*/  IMAD.IADD R36, R36, 0x1, R21 ;  /* 0x0000000124247824 */ /* 0x000fe200078e0215 */
[----:B0-----:R-:W0:Y:S01]  /*1990*/  S2R R16, SR_TID.X ;  /* 0x0000000000107919 */ /* 0x001e220000002100 */
[----:B------:R-:W1:Y:S01]  /*19a0*/  S2UR UR6, SR_CgaCtaId ;  /* 0x00000000000679c3 */ /* 0x000e620000008800 */
[----:B------:R-:W-:Y:S01]  /*19b0*/  UMOV UR5, 0x400 ;  /* 0x0000040000057882 */ /* 0x000fe20000000000 */
[----:B------:R-:W-:Y:S01]  /*19c0*/  IMAD.IADD R37, R37, 0x1, R36 ;  /* 0x0000000125257824 */ /* 0x000fe200078e0224 */
[----:B------:R-:W2:Y:S03]  /*19d0*/  S2R R17, SR_LANEID ;  /* 0x0000000000117919 */ /* 0x000ea60000000000 */
[----:B------:R-:W-:Y:S02]  /*19e0*/  IMAD.IADD R34, R34, 0x1, R37 ;  /* 0x0000000122227824 */ /* 0x000fe400078e0225 */
[----:B------:R-:W-:Y:S02]  /*19f0*/  BAR.SYNC.DEFER_BLOCKING 0x0 ;  /* 0x0000000000007b1d */ /* 0x000fe40000010000 */
[----:B------:R-:W-:-:S04]  /*1a00*/  IMAD.IADD R35, R35, 0x1, R34 ;  /* 0x0000000123237824 */ /* 0x000fc800078e0222 */
[----:B------:R-:W-:-:S04]  /*1a10*/  IMAD.IADD R32, R32, 0x1, R35 ;  /* 0x0000000120207824 */ /* 0x000fc800078e0223 */
[----:B------:R-:W-:-:S04]  /*1a20*/  IMAD.IADD R33, R33, 0x1, R32 ;  /* 0x0000000121217824 */ /* 0x000fc800078e0220 */
[----:B------:R-:W-:Y:S01]  /*1a30*/  IMAD.IADD R18, R18, 0x1, R33 ;  /* 0x0000000112127824 */ /* 0x000fe200078e0221 */
[----:B-1----:R-:W-:-:S03]  /*1a40*/  ULEA UR5, UR6, UR5, 0x18 ;  /* 0x0000000506057291 */ /* 0x002fc6000f8ec0ff */
[----:B------:R-:W-:Y:S01]  /*1a50*/  IMAD.IADD R19, R19, 0x1, R18 ;  /* 0x0000000113137824 */ /* 0x000fe200078e0212 */
[----:B------:R-:W1:Y:S03]  /*1a60*/  LDCU.64 UR6, c[0x0][0x388] ;  /* 0x00007100ff0677ac */ /* 0x000e660008000a00 */
[----:B------:R-:W-:Y:S01]  /*1a70*/  IMAD.IADD R14, R14, 0x1, R19 ;  /* 0x000000010e0e7824 */ /* 0x000fe200078e0213 */
[----:B0-----:R-:W-:-:S03]  /*1a80*/  SHF.R.U32.HI R16, RZ, 0x5, R16 ;  /* 0x00000005ff107819 */ /* 0x001fc60000011610 */
[----:B------:R-:W-:Y:S02]  /*1a90*/  IMAD.IADD R15, R15, 0x1, R14 ;  /* 0x000000010f0f7824 */ /* 0x000fe400078e020e */
[----:B--2---:R-:W-:Y:S02]  /*1aa0*/  IMAD R16, R16, 0x2c0, R17 ;  /* 0x000002c010107824 */ /* 0x004fe400078e0211 */
[----:B------:R-:W-:-:S03]  /*1ab0*/  IMAD.IADD R12, R12, 0x1, R15 ;  /* 0x000000010c0c7824 */ /* 0x000fc600078e020f */
[----:B------:R-:W-:Y:S01]  /*1ac0*/  LEA R16, R16, UR5, 0x2 ;  /* 0x0000000510107c11 */ /* 0x000fe2000f8e10ff */
[----:B------:R-:W-:Y:S01]  /*1ad0*/  IMAD.IADD R13, R13, 0x1, R12 ;  /* 0x000000010d0d7824 */ /* 0x000fe200078e020c */
[----:B-1----:R-:W-:-:S03]  /*1ae0*/  IADD3 R38, P0, PT, R38, UR6, RZ ;  /* 0x0000000626267c10 */ /* 0x002fc6000ff1e0ff */
[----:B------:R-:W-:Y:S02]  /*1af0*/  IMAD.IADD R10, R10, 0x1, R13 ;  /* 0x000000010a0a7824 */ /* 0x000fe400078e020d */
[----:B------:R-:W-:Y:S01]  /*1b00*/  IMAD R20, R17, 0x54, R16 ;  /* 0x0000005411147824 */ /* 0x000fe200078e0210 */
[----:B------:R-:W-:Y:S01]  /*1b10*/  IADD3.X R39, PT, PT, R0, UR7, RZ, P0, !PT ;  /* 0x0000000700277c10 */ /* 0x000fe200087fe4ff */
[----:B------:R-:W-:-:S03]  /*1b20*/  IMAD.IADD R11, R11, 0x1, R10 ;  /* 0x000000010b0b7824 */ /* 0x000fc600078e020a */
[----:B------:R-:W-:Y:S01]  /*1b30*/  STS.64 [R20], R36 ;  /* 0x0000002414007388 */ /* 0x000fe20000000a00 */
[----:B------:R-:W-:-:S03]  /*1b40*/  IMAD.IADD R8, R8, 0x1, R11 ;  /* 0x0000000108087824 */ /* 0x000fc600078e020b */
[----:B------:R-:W-:Y:S01]  /*1b50*/  STS.64 [R20+0x8], R34 ;  /* 0x0000082214007388 */ /* 0x000fe20000000a00 */
        /* <DEDUP_REMOVED lines=13> */
[----:B------:R-:W-:Y:S04]  /*1c30*/  STS.64 [R20+0x40], R6 ;  /* 0x0000400614007388 */ /* 0x000fe80000000a00 */
[----:B------:R-:W-:Y:S04]  /*1c40*/  STS.64 [R20+0x48], R4 ;  /* 0x0000480414007388 */ /* 0x000fe80000000a00 */
[----:B------:R-:W-:Y:S01]  /*1c50*/  STS.64 [R20+0x50], R2 ;  /* 0x0000500214007388 */ /* 0x000fe20000000a00 */
        /* <DEDUP_REMOVED lines=46> */
.L_x_317:
[----:B------:R-:W-:-:S13]  /*1f40*/  ISETP.NE.AND P0, PT, R0, RZ, PT ;  /* 0x000000ff0000720c */ /* 0x000fda0003f05270 */
[----:B------:R-:W-:Y:S05]  /*1f50*/  @!P0 EXIT ;  /* 0x000000000000894d */ /* 0x000fea0003800000 */
[----:B------:R-:W0:Y:S02]  /*1f60*/  LDC.64 R4, c[0x0][0x380] ;  /* 0x0000e000ff047b82 */ /* 0x000e240000000a00 */
[----:B0-----:R-:W-:-:S05]  /*1f70*/  IMAD.WIDE.U32 R4, R3, 0x4, R4 ;  /* 0x0000000403047825 */ /* 0x001fca00078e0004 */
[----:B------:R0:W2:Y:S01]  /*1f80*/  LDG.E R6, desc[UR8][R4.64] ;  /* 0x0000000804067981 */ /* 0x0000a2000c1e1900 */
[----:B------:R-:W1:Y:S02]  /*1f90*/  S2R R2, SR_TID.X ;  /* 0x0000000000027919 */ /* 0x000e640000002100 */
[C---:B-1----:R-:W-:Y:S02]  /*1fa0*/  LOP3.LUT R3, R2.reuse, 0x1f, RZ, 0xc0, !PT ;  /* 0x0000001f02037812 */ /* 0x042fe400078ec0ff */
[----:B------:R-:W-:-:S05]  /*1fb0*/  LOP3.LUT R8, R2, 0x3e0, RZ, 0xc0, !PT ;  /* 0x000003e002087812 */ /* 0x000fca00078ec0ff */
[----:B------:R-:W-:-:S04]  /*1fc0*/  IMAD R3, R8, 0x16, R3 ;  /* 0x0000001608037824 */ /* 0x000fc800078e0203 */
[C---:B------:R-:W-:Y:S01]  /*1fd0*/  VIADD R7, R3.reuse, 0x20 ;  /* 0x0000002003077836 */ /* 0x040fe20000000000 */
[C---:B------:R-:W-:Y:S01]  /*1fe0*/  ISETP.GE.U32.AND P6, PT, R3.reuse, R0, PT ;  /* 0x000000000300720c */ /* 0x040fe20003fc6070 */
[C---:B------:R-:W-:Y:S01]  /*1ff0*/  VIADD R9, R3.reuse, 0x40 ;  /* 0x0000004003097836 */ /* 0x040fe20000000000 */
[C---:B0-----:R-:W-:Y:S01]  /*2000*/  LEA R4, P1, R3.reuse, R4, 0x2 ;  /* 0x0000000403047211 */ /* 0x041fe200078210ff */
[----:B------:R-:W-:Y:S01]  /*2010*/  VIADD R11, R3, 0x60 ;  /* 0x00000060030b7836 */ /* 0x000fe20000000000 */
[-C--:B------:R-:W-:Y:S01]  /*2020*/  ISETP.GE.U32.AND P5, PT, R7, R0.reuse, PT ;  /* 0x000000000700720c */ /* 0x080fe20003fa6070 */
[----:B------:R-:W-:Y:S01]  /*2030*/  VIADD R7, R3, 0x80 ;  /* 0x0000008003077836 */ /* 0x000fe20000000000 */
[-C--:B------:R-:W-:Y:S01]  /*2040*/  ISETP.GE.U32.AND P0, PT, R9, R0.reuse, PT ;  /* 0x000000000900720c */ /* 0x080fe20003f06070 */
[----:B------:R-:W-:Y:S01]  /*2050*/  IMAD.X R5, RZ, RZ, R5, P1 ;  /* 0x000000ffff057224 */ /* 0x000fe200008e0605 */
[-C--:B------:R-:W-:Y:S01]  /*2060*/  ISETP.GE.U32.AND P4, PT, R11, R0.reuse, PT ;  /* 0x000000000b00720c */ /* 0x080fe20003f86070 */
[----:B------:R-:W-:Y:S01]  /*2070*/  VIADD R9, R3, 0xa0 ;  /* 0x000000a003097836 */ /* 0x000fe20000000000 */
[----:B------:R-:W-:Y:S01]  /*2080*/  ISETP.GE.U32.AND P3, PT, R7, R0, PT ;  /* 0x000000000700720c */ /* 0x000fe20003f66070 */
[----:B------:R-:W-:-:S03]  /*2090*/  VIADD R7, R3, 0xc0 ;  /* 0x000000c003077836 */ /* 0x000fc60000000000 */
[-C--:B------:R-:W-:Y:S01]  /*20a0*/  ISETP.GE.U32.AND P2, PT, R9, R0.reuse, PT ;  /* 0x000000000900720c */ /* 0x080fe20003f46070 */
[----:B------:R-:W-:Y:S01]  /*20b0*/  VIADD R9, R3, 0x100 ;  /* 0x0000010003097836 */ /* 0x000fe20000000000 */
[-C--:B------:R-:W-:Y:S01]  /*20c0*/  ISETP.GE.U32.AND P1, PT, R7, R0.reuse, PT ;  /* 0x000000000700720c */ /* 0x080fe20003f26070 */
[C---:B------:R-:W-:Y:S02]  /*20d0*/  VIADD R7, R3.reuse, 0xe0 ;  /* 0x000000e003077836 */ /* 0x040fe40000000000 */
[----:B------:R-:W-:Y:S02]  /*20e0*/  VIADD R39, R3, 0x260 ;  /* 0x0000026003277836 */ /* 0x000fe40000000000 */
[----:B--2---:R-:W-:Y:S02]  /*20f0*/  IMAD.MOV.U32 R16, RZ, RZ, R6 ;  /* 0x000000ffff107224 */ /* 0x004fe400078e0006 */
[----:B------:R-:W2:Y:S01]  /*2100*/  @!P6 LDG.E R6, desc[UR8][R4.64] ;  /* 0x000000080406e981 */ /* 0x000ea2000c1e1900 */
[----:B------:R-:W-:Y:S01]  /*2110*/  ISETP.GE.U32.AND P6, PT, R7, R0, PT ;  /* 0x000000000700720c */ /* 0x000fe20003fc6070 */
[----:B------:R-:W-:-:S02]  /*2120*/  IMAD.MOV.U32 R10, RZ, RZ, R16 ;  /* 0x000000ffff0a7224 */ /* 0x000fc400078e0010 */
[----:B------:R-:W-:Y:S02]  /*2130*/  VIADD R7, R3, 0x120 ;  /* 0x0000012003077836 */ /* 0x000fe40000000000 */
[--C-:B------:R-:W-:Y:S02]  /*2140*/  IMAD.MOV.U32 R12, RZ, RZ, R16.reuse ;  /* 0x000000ffff0c7224 */ /* 0x100fe400078e0010 */
[----:B------:R-:W3:Y:S01]  /*2150*/  @!P0 LDG.E R10, desc[UR8][R4.64+0x100] ;  /* 0x00010008040a8981 */ /* 0x000ee2000c1e1900 */
[-C--:B------:R-:W-:Y:S01]  /*2160*/  ISETP.GE.U32.AND P0, PT, R7, R0.reuse, PT ;  /* 0x000000000700720c */ /* 0x080fe20003f06070 */
[----:B------:R-:W-:Y:S02]  /*2170*/  VIADD R7, R3, 0x140 ;  /* 0x0000014003077836 */ /* 0x000fe40000000000 */
[--C-:B------:R-:W-:Y:S01]  /*2180*/  IMAD.MOV.U32 R8, RZ, RZ, R16.reuse ;  /* 0x000000ffff087224 */ /* 0x100fe200078e0010 */
[----:B------:R-:W4:Y:S01]  /*2190*/  @!P4 LDG.E R12, desc[UR8][R4.64+0x180] ;  /* 0x00018008040cc981 */ /* 0x000f22000c1e1900 */
[----:B------:R-:W-:Y:S01]  /*21a0*/  IMAD.MOV.U32 R18, RZ, RZ, R16 ;  /* 0x000000ffff127224 */ /* 0x000fe200078e0010 */
[----:B------:R-:W-:Y:S01]  /*21b0*/  ISETP.GE.U32.AND P4, PT, R7, R0, PT ;  /* 0x000000000700720c */ /* 0x000fe20003f86070 */
[----:B------:R-:W-:-:S02]  /*21c0*/  VIADD R7, R3, 0x180 ;  /* 0x0000018003077836 */ /* 0x000fc40000000000 */
[----:B------:R-:W5:Y:S01]  /*21d0*/  @!P5 LDG.E R8, desc[UR8][R4.64+0x80] ;  /* 0x000080080408d981 */ /* 0x000f62000c1e1900 */
[-C--:B------:R-:W-:Y:S01]  /*21e0*/  ISETP.GE.U32.AND P5, PT, R9, R0.reuse, PT ;  /* 0x000000000900720c */ /* 0x080fe20003fa6070 */
[--C-:B------:R-:W-:Y:S02]  /*21f0*/  IMAD.MOV.U32 R20, RZ, RZ, R16.reuse ;  /* 0x000000ffff147224 */ /* 0x100fe400078e0010 */
[----:B------:R-:W5:Y:S01]  /*2200*/  @!P2 LDG.E R18, desc[UR8][R4.64+0x280] ;  /* 0x000280080412a981 */ /* 0x000f62000c1e1900 */
[-C--:B------:R-:W-:Y:S01]  /*2210*/  ISETP.GE.U32.AND P2, PT, R7, R0.reuse, PT ;  /* 0x000000000700720c */ /* 0x080fe20003f46070 */
[C---:B------:R-:W-:Y:S02]  /*2220*/  VIADD R7, R3.reuse, 0x1a0 ;  /* 0x000001a003077836 */ /* 0x040fe40000000000 */
[--C-:B------:R-:W-:Y:S01]  /*2230*/  IMAD.MOV.U32 R14, RZ, RZ, R16.reuse ;  /* 0x000000ffff0e7224 */ /* 0x100fe200078e0010 */
[----:B------:R-:W5:Y:S01]  /*2240*/  @!P1 LDG.E R20, desc[UR8][R4.64+0x300] ;  /* 0x0003000804149981 */ /* 0x000f62000c1e1900 */
[----:B------:R-:W-:Y:S01]  /*2250*/  VIADD R9, R3, 0x160 ;  /* 0x0000016003097836 */ /* 0x000fe20000000000 */
[----:B------:R-:W-:Y:S01]  /*2260*/  ISETP.GE.U32.AND P1, PT, R7, R0, PT ;  /* 0x000000000700720c */ /* 0x000fe20003f26070 */
[----:B------:R-:W-:-:S02]  /*2270*/  IMAD.MOV.U32 R24, RZ, RZ, R16 ;  /* 0x000000ffff187224 */ /* 0x000fc400078e0010 */
[----:B------:R-:W-:Y:S01]  /*2280*/  VIADD R7, R3, 0x1e0 ;  /* 0x000001e003077836 */ /* 0x000fe20000000000 */
        /* <DEDUP_REMOVED lines=17> */
[----:B------:R-:W-:Y:S02]  /*23a0*/  VIADD R7, R3, 0x280 ;  /* 0x0000028003077836 */ /* 0x000fe40000000000 */
[--C-:B------:R-:W-:Y:S01]  /*23b0*/  IMAD.MOV.U32 R28, RZ, RZ, R16.reuse ;  /* 0x000000ffff1c7224 */ /* 0x100fe200078e0010 */
[----:B------:R-:W5:Y:S01]  /*23c0*/  @!P2 LDG.E R32, desc[UR8][R4.64+0x600] ;  /* 0x000600080420a981 */ /* 0x000f62000c1e1900 */
[--C-:B------:R-:W-:Y:S01]  /*23d0*/  IMAD.MOV.U32 R34, RZ, RZ, R16.reuse ;  /* 0x000000ffff227224 */ /* 0x100fe200078e0010 */
[----:B------:R-:W-:Y:S01]  /*23e0*/  ISETP.GE.U32.AND P2, PT, R7, R0, PT ;  /* 0x000000000700720c */ /* 0x000fe20003f46070 */
[----:B------:R-:W-:-:S02]  /*23f0*/  IMAD.MOV.U32 R36, RZ, RZ, R16 ;  /* 0x000000ffff247224 */ /* 0x000fc400078e0010 */
[C---:B------:R-:W-:Y:S01]  /*2400*/  VIADD R9, R3.reuse, 0x220 ;  /* 0x0000022003097836 */ /* 0x040fe20000000000 */
[----:B------:R-:W5:Y:S01]  /*2410*/  @!P4 LDG.E R28, desc[UR8][R4.64+0x500] ;  /* 0x00050008041cc981 */ /* 0x000f62000c1e1900 */
[----:B------:R-:W-:-:S03]  /*2420*/  VIADD R7, R3, 0x2a0 ;  /* 0x000002a003077836 */ /* 0x000fc60000000000 */
[----:B------:R-:W5:Y:S01]  /*2430*/  @!P1 LDG.E R34, desc[UR8][R4.64+0x680] ;  /* 0x0006800804229981 */ /* 0x000f62000c1e1900 */
[-C--:B------:R-:W-:Y:S02]  /*2440*/  ISETP.GE.U32.AND P4, PT, R9, R0.reuse, PT ;  /* 0x000000000900720c */ /* 0x080fe40003f86070 */
[-C--:B------:R-:W-:Y:S01]  /*2450*/  ISETP.GE.U32.AND P1, PT, R39, R0.reuse, PT ;  /* 0x000000002700720c */ /* 0x080fe20003f26070 */
[----:B------:R-:W5:Y:S01]  /*2460*/  @!P6 LDG.E R36, desc[UR8][R4.64+0x700] ;  /* 0x000700080424e981 */ /* 0x000f62000c1e1900 */
[----:B------:R-:W-:Y:S01]  /*2470*/  ISETP.GE.U32.AND P6, PT, R7, R0, PT ;  /* 0x000000000700720c */ /* 0x000fe20003fc6070 */
        /* <DEDUP_REMOVED lines=16> */
[----:B------:R-:W-:Y:S01]  /*2580*/  UMOV UR4, 0x400 ;  /* 0x0000040000047882 */ /* 0x000fe20000000000 */
[----:B------:R-:W-:Y:S01]  /*2590*/  ISETP.NE.AND P0, PT, R42, RZ, PT ;  /* 0x000000ff2a00720c */ /* 0x000fe20003f05270 */
[----:B-1----:R-:W-:-:S02]  /*25a0*/  ULEA UR4, UR5, UR4, 0x18 ;  /* 0x0000000405047291 */ /* 0x002fc4000f8ec0ff */
[----:B0-----:R-:W-:-:S05]  /*25b0*/  IMAD R41, R43, 0x2c0, R38 ;  /* 0x000002c02b297824 */ /* 0x001fca00078e0226 */
        /* <DEDUP_REMOVED lines=39> */
[----:B------:R-:W-:Y:S02]  /*2830*/  ISETP.NE.AND P1, PT, R38, 0x1f, PT ;  /* 0x0000001f2600780c */ /* 0x000fe40003f25270 */
[----:B---3--:R-:W-:Y:S02]  /*2840*/  IADD3 R16, PT, PT, R8, R7, R16 ;  /* 0x0000000708107210 */ /* 0x008fe40007ffe010 */
[----:B------:R-:W-:Y:S02]  /*2850*/  ISETP.NE.AND P2, PT, R43, 0xb, PT ;  /* 0x0000000b2b00780c */ /* 0x000fe40003f45270 */
[----:B----4-:R-:W-:Y:S02]  /*2860*/  IADD3 R16, PT, PT, R10, R9, R16 ;  /* 0x000000090a107210 */ /* 0x010fe40007ffe010 */
[----:B------:R-:W-:-:S02]  /*2870*/  ISETP.GE.U32.AND P3, PT, R2, 0x20, PT ;  /* 0x000000200200780c */ /* 0x000fc40003f66070 */
        /* <DEDUP_REMOVED lines=46> */
[----:B------:R-:W-:Y:S02]  /*2b60*/  SEL R16, R22, R16, !P0 ;  /* 0x0000001016107207 */ /* 0x000fe40004000000 */
[----:B------:R-:W-:-:S04]  /*2b70*/  ISETP.NE.AND P0, PT, R43, 0x8, PT ;  /* 0x000000082b00780c */ /* 0x000fc80003f05270 */
[----:B------:R-:W-:Y:S02]  /*2b80*/  SEL R16, R23, R16, !P0 ;  /* 0x0000001017107207 */ /* 0x000fe40004000000 */
[----:B------:R-:W-:Y:S02]  /*2b90*/  ISETP.NE.AND P0, PT, R43, 0xa, PT ;  /* 0x0000000a2b00780c */ /* 0x000fe40003f05270 */
[----:B------:R-:W-:Y:S02]  /*2ba0*/  SEL R16, R24, R16, !P1 ;  /* 0x0000001018107207 */ /* 0x000fe40004800000 */
[----:B------:R-:W-:Y:S02]  /*2bb0*/  ISETP.NE.AND P1, PT, R38, RZ, PT ;  /* 0x000000ff2600720c */ /* 0x000fe40003f25270 */
[----:B------:R-:W-:Y:S01]  /*2bc0*/  SEL R16, R25, R16, !P0 ;  /* 0x0000001019107207 */ /* 0x000fe20004000000 */
[----:B------:R-:W-:Y:S01]  /*2bd0*/  @!P2 IMAD.IADD R16, R26, 0x1, R25 ;  /* 0x000000011a10a824 */ /* 0x000fe200078e0219 */
[----:B------:R-:W-:-:S02]  /*2be0*/  SEL R17, R42, RZ, P1 ;  /* 0x000000ff2a117207 */ /* 0x000fc40000800000 */
[----:B------:R-:W-:-:S03]  /*2bf0*/  ISETP.NE.AND P0, PT, R2, RZ, PT ;  /* 0x000000ff0200720c */ /* 0x000fc60003f05270 */
[----:B------:R-:W-:-:S05]  /*2c00*/  @P3 IMAD.IADD R42, R16, 0x1, R17 ;  /* 0x00000001102a3824 */ /* 0x000fca00078e0211 */
[----:B------:R-:W-:Y:S01]  /*2c10*/  SEL R17, R42, RZ, P0 ;  /* 0x000000ff2a117207 */ /* 0x000fe20000000000 */
[----:B------:R-:W-:Y:S06]  /*2c20*/  BRA `(.L_x_335) ;  /* 0x0000000c00e87947 */ /* 0x000fec0003800000 */
.L_x_334:
[----:B0-2---:R-:W-:Y:S02]  /*2c30*/  IADD3 R16, PT, PT, R6, R5, R4 ;  /* 0x0000000506107210 */ /* 0x005fe40007ffe004 */
[----:B------:R-:W-:Y:S02]  /*2c40*/  ISETP.NE.AND P1, PT, R38, 0x1f, PT ;  /* 0x0000001f2600780c */ /* 0x000fe40003f25270 */
        /* <DEDUP_REMOVED lines=52> */
[----:B------:R-:W-:Y:S01]  /*2f90*/  SEL R16, R23, R16, !P0 ;  /* 0x0000001017107207 */ /* 0x000fe20004000000 */
[----:B------:R-:W-:Y:S01]  /*2fa0*/  IMAD.IADD R23, R45, 0x1, -R44 ;  /* 0x000000012d177824 */ /* 0x000fe200078e0a2c */
[C---:B------:R-:W-:Y:S02]  /*2fb0*/  ISETP.NE.AND P0, PT, R43.reuse, 0xa, PT ;  /* 0x0000000a2b00780c */ /* 0x040fe40003f05270 */
[----:B------:R-:W-:Y:S02]  /*2fc0*/  SEL R16, R24, R16, !P1 ;  /* 0x0000001018107207 */ /* 0x000fe40004800000 */
[----:B------:R-:W-:Y:S02]  /*2fd0*/  ISETP.NE.AND P1, PT, R43, 0xb, PT ;  /* 0x0000000b2b00780c */ /* 0x000fe40003f25270 */
[----:B------:R-:W-:Y:S02]  /*2fe0*/  SEL R16, R25, R16, !P0 ;  /* 0x0000001019107207 */ /* 0x000fe40004000000 */
[----:B------:R-:W-:-:S02]  /*2ff0*/  ISETP.GT.U32.AND P0, PT, R2, 0x1f, PT ;  /* 0x0000001f0200780c */ /* 0x000fc40003f04070 */
[----:B------:R-:W-:Y:S02]  /*3000*/  SEL R17, R23, RZ, P2 ;  /* 0x000000ff17117207 */ /* 0x000fe40001000000 */
        /* <DEDUP_REMOVED lines=20> */
.L_x_381:
[----:B------:R-:W-:Y:S05]  /*3150*/  @!P0 BRA `(.L_x_338) ;  /* 0x0000000000748947 */ /* 0x000fea0003800000 */
[----:B------:R-:W-:-:S07]  /*3160*/  IMAD.MOV.U32 R20, RZ, RZ, 0x3b8 ;  /* 0x000003b8ff147424 */ /* 0x000fce00078e00ff */
.L_x_340:
        /* <DEDUP_REMOVED lines=27> */
.L_x_384:
[----:B------:R-:W-:Y:S05]  /*3320*/  @P0 BRA `(.L_x_340) ;  /* 0xfffffffc00900947 */ /* 0x000fea000383ffff */
.L_x_338:
        /* <DEDUP_REMOVED lines=23> */
[----:B------:R-:W-:-:S03]  /*34a0*/  ISETP.GT.AND P0, PT, R16, R47, PT ;  /* 0x0000002f1000720c */ /* 0x000fc60003f04270 */
[----:B------:R-:W-:-:S05]  /*34b0*/  IMAD.IADD R50, R46, 0x1, R17 ;  /* 0x000000012e327824 */ /* 0x000fca00078e0211 */
[----:B------:R-:W0:Y:S02]  /*34c0*/  SHFL.DOWN PT, R22, R50, 0x8, R47 ;  /* 0x0900000032167989 */ /* 0x000e2400000e002f */
[----:B0-----:R-:W-:Y:S02]  /*34d0*/  SEL R17, R22, RZ, !P0 ;  /* 0x000000ff16117207 */ /* 0x001fe40004000000 */
[----:B------:R-:W-:Y:S01]  /*34e0*/  ISETP.NE.AND P0, PT, R18, 0x65, PT ;  /* 0x000000651200780c */ /* 0x000fe20003f05270 */
[----:B------:R-:W-:Y:S02]  /*34f0*/  VIADD R18, R38, 0x10 ;  /* 0x0000001026127836 */ /* 0x000fe40000000000 */
[----:B------:R-:W-:Y:S02]  /*3500*/  IMAD.IADD R48, R50, 0x1, R17 ;  /* 0x0000000132307824 */ /* 0x000fe400078e0211 */
[----:B------:R-:W0:Y:S01]  /*3510*/  LDC.64 R16, c[0x0][0x390] ;  /* 0x0000e400ff107b82 */ /* 0x000e220000000a00 */
[----:B------:R-:W-:-:S02]  /*3520*/  ISETP.GT.AND P2, PT, R18, R47, PT ;  /* 0x0000002f1200720c */ /* 0x000fc40003f44270 */
[----:B------:R-:W1:Y:S05]  /*3530*/  SHFL.DOWN PT, R22, R48, 0x10, R47 ;  /* 0x0a00000030167989 */ /* 0x000e6a00000e002f */
[----:B------:R-:W-:Y:S02]  /*3540*/  VOTE.ALL P0, P0 ;  /* 0x0000000000ff7806 */ /* 0x000fe40000000000 */
[----:B0-----:R-:W-:Y:S02]  /*3550*/  IADD3 R44, P3, PT, R16, 0x100, RZ ;  /* 0x00000100102c7810 */ /* 0x001fe40007f7e0ff */
[----:B-1----:R-:W-:-:S03]  /*3560*/  SEL R19, R22, RZ, !P2 ;  /* 0x000000ff16137207 */ /* 0x002fc60005000000 */
[----:B------:R-:W-:Y:S02]  /*3570*/  IMAD.X R45, RZ, RZ, R17, P3 ;  /* 0x000000ffff2d7224 */ /* 0x000fe400018e0611 */
[----:B------:R-:W-:-:S07]  /*3580*/  IMAD.IADD R46, R48, 0x1, R19 ;  /* 0x00000001302e7824 */ /* 0x000fce00078e0213 */
.L_x_393:
[----:B------:R-:W-:Y:S05]  /*3590*/  @!P0 BRA `(.L_x_342) ;  /* 0x00000004002c8947 */ /* 0x000fea0003800000 */
[----:B------:R-:W-:-:S07]  /*35a0*/  IMAD.MOV.U32 R47, RZ, RZ, 0x3b8 ;  /* 0x000003b8ff2f7424 */ /* 0x000fce00078e00ff */
.L_x_348:
        /* <DEDUP_REMOVED lines=8> */
.L_x_396:
[----:B------:R-:W-:Y:S05]  /*3630*/  @!P0 BRA `(.L_x_344) ;  /* 0x0000000000748947 */ /* 0x000fea0003800000 */
[----:B------:R-:W-:-:S07]  /*3640*/  IMAD.MOV.U32 R20, RZ, RZ, R47 ;  /* 0x000000ffff147224 */ /* 0x000fce00078e002f */
.L_x_346:
        /* <DEDUP_REMOVED lines=27> */
.L_x_399:
[----:B------:R-:W-:Y:S05]  /*3800*/  @P0 BRA `(.L_x_346) ;  /* 0xfffffffc00900947 */ /* 0x000fea000383ffff */
.L_x_344:
[----:B------:R-:W-:Y:S01]  /*3810*/  UMOV UR5, 0xffffffff ;  /* 0xffffffff00057882 */ /* 0x000fe20000000000 */
[----:B------:R-:W-:Y:S02]  /*3820*/  ISETP.NE.AND P0, PT, R18, 0x65, PT ;  /* 0x000000651200780c */ /* 0x000fe40003f05270 */
[----:B------:R-:W-:Y:S11]  /*3830*/  BRA.DIV UR5, `(.L_x_347) ;  /* 0x0000001e051c7947 */ /* 0x000ff6000b800000 */
[----:B------:R-:W-:Y:S01]  /*3840*/  VOTE.ANY R21, PT, !P0 ;  /* 0x0000000000157806 */ /* 0x000fe200040e0100 */
[----:B------:R-:W-:Y:S02]  /*3850*/  VIADD R20, R38, 0x2 ;  /* 0x0000000226147836 */ /* 0x000fe40000000000 */
[----:B------:R-:W-:Y:S01]  /*3860*/  VIADD R43, R43, 0xffffffe0 ;  /* 0xffffffe02b2b7836 */ /* 0x000fe20000000000 */
[----:B------:R-:W-:-:S05]  /*3870*/  LOP3.LUT R21, R21, 0x80000000, R26, 0xec, !PT ;  /* 0x8000000015157812 */ /* 0x000fca00078eec1a */
        /* <DEDUP_REMOVED lines=28> */
.L_x_408:
[----:B------:R-:W-:Y:S05]  /*3a40*/  @P0 BRA `(.L_x_348) ;  /* 0xfffffff800d80947 */ /* 0x000fea000383ffff */
.L_x_342:
        /* <DEDUP_REMOVED lines=15> */
.L_x_336:
[----:B------:R-:W-:Y:S05]  /*3b40*/  WARPSYNC.ALL ;  /* 0x0000000000007948 */ /* 0x000fea0003800000 */
[----:B------:R-:W0:Y:S08]  /*3b50*/  S2UR UR5, SR_CgaCtaId ;  /* 0x00000000000579c3 */ /* 0x000e300000008800 */
[----:B------:R-:W-:Y:S01]  /*3b60*/  BAR.SYNC.DEFER_BLOCKING 0x0 ;  /* 0x0000000000007b1d */ /* 0x000fe20000010000 */
[----:B------:R-:W-:-:S05]  /*3b70*/  ISETP.NE.AND P0, PT, R2, RZ, PT ;  /* 0x000000ff0200720c */ /* 0x000fca0003f05270 */
[----:B------:R-:W-:Y:S02]  /*3b80*/  UMOV UR4, 0x400 ;  /* 0x0000040000047882 */ /* 0x000fe40000000000 */
[----:B0-----:R-:W-:-:S09]  /*3b90*/  ULEA UR4, UR5, UR4, 0x18 ;  /* 0x0000000405047291 */ /* 0x001fd2000f8ec0ff */
[----:B-1----:R-:W0:Y:S02]  /*3ba0*/  LDS R17, [UR4+0x4c] ;  /* 0x00004c04ff117984 */ /* 0x002e240008000800 */
[----:B0-----:R-:W-:-:S05]  /*3bb0*/  SEL R17, R17, RZ, P0 ;  /* 0x000000ff11117207 */ /* 0x001fca0000000000 */
[----:B------:R-:W-:-:S07]  /*3bc0*/  IMAD.IADD R17, R17, 0x1, R16 ;  /* 0x0000000111117824 */ /* 0x000fce00078e0210 */
.L_x_335:
[----:B------:R-:W-:Y:S01]  /*3bd0*/  IMAD.IADD R4, R4, 0x1, R17 ;  /* 0x0000000104047824 */ /* 0x000fe200078e0211 */
[----:B------:R-:W-:Y:S01]  /*3be0*/  BAR.SYNC.DEFER_BLOCKING 0x0 ;  /* 0x0000000000007b1d */ /* 0x000fe20000010000 */
[----:B------:R-:W-:Y:S02]  /*3bf0*/  ISETP.NE.AND P0, PT, R2, RZ, PT ;  /* 0x000000ff0200720c */ /* 0x000fe40003f05270 */
[----:B------:R-:W-:-:S05]  /*3c00*/  IMAD.IADD R5, R5, 0x1, R4 ;  /* 0x0000000105057824 */ /* 0x000fca00078e0204 */
[----:B------:R-:W0:Y:S01]  /*3c10*/  S2UR UR5, SR_CTAID.X ;  /* 0x00000000000579c3 */ /* 0x000e220000002500 */
[----:B------:R-:W-:Y:S01]  /*3c20*/  IMAD.IADD R6, R6, 0x1, R5 ;  /* 0x0000000106067824 */ /* 0x000fe200078e0205 */
[----:B------:R-:W1:Y:S03]  /*3c30*/  LDCU.64 UR6, c[0x0][0x388] ;  /* 0x00007100ff0677ac */ /* 0x000e660008000a00 */
[----:B------:R-:W-:-:S04]  /*3c40*/  IMAD.IADD R7, R7, 0x1, R6 ;  /* 0x0000000107077824 */ /* 0x000fc800078e0206 */
[----:B------:R-:W-:-:S04]  /*3c50*/  IMAD.IADD R8, R8, 0x1, R7 ;  /* 0x0000000108087824 */ /* 0x000fc800078e0207 */
[----:B------:R-:W-:-:S04]  /*3c60*/  IMAD.IADD R9, R9, 0x1, R8 ;  /* 0x0000000109097824 */ /* 0x000fc800078e0208 */
[----:B------:R-:W-:Y:S01]  /*3c70*/  IMAD.IADD R10, R10, 0x1, R9 ;  /* 0x000000010a0a7824 */ /* 0x000fe200078e0209 */
[----:B------:R2:W-:Y:S03]  /*3c80*/  STS.64 [R40], R4 ;  /* 0x0000000428007388 */ /* 0x0005e60000000a00 */
[----:B------:R-:W-:Y:S01]  /*3c90*/  IMAD.IADD R11, R11, 0x1, R10 ;  /* 0x000000010b0b7824 */ /* 0x000fe200078e020a */
[----:B------:R-:W-:Y:S03]  /*3ca0*/  STS.64 [R40+0x8], R6 ;  /* 0x0000080628007388 */ /* 0x000fe60000000a00 */
[----:B------:R-:W-:Y:S01]  /*3cb0*/  IMAD.IADD R12, R12, 0x1, R11 ;  /* 0x000000010c0c7824 */ /* 0x000fe200078e020b */
[----:B------:R3:W-:Y:S03]  /*3cc0*/  STS.64 [R40+0x10], R8 ;  /* 0x0000100828007388 */ /* 0x0007e60000000a00 */
[----:B------:R-:W-:Y:S01]  /*3cd0*/  IMAD.IADD R13, R13, 0x1, R12 ;  /* 0x000000010d0d7824 */ /* 0x000fe200078e020c */
[----:B------:R-:W-:Y:S01]  /*3ce0*/  STS.64 [R40+0x18], R10 ;  /* 0x0000180a28007388 */ /* 0x000fe20000000a00 */
[----:B--2---:R-:W0:Y:S02]  /*3cf0*/  LDC R4, c[0x0][0x398] ;  /* 0x0000e600ff047b82 */ /* 0x004e240000000800 */
[----:B------:R-:W-:Y:S01]  /*3d00*/  IMAD.IADD R14, R14, 0x1, R13 ;  /* 0x000000010e0e7824 */ /* 0x000fe200078e020d */
[----:B------:R2:W-:Y:S03]  /*3d10*/  STS.64 [R40+0x20], R12 ;  /* 0x0000200c28007388 */ /* 0x0005e60000000a00 */
[----:B------:R-:W-:Y:S01]  /*3d20*/  IMAD.IADD R15, R15, 0x1, R14 ;  /* 0x000000010f0f7824 */ /* 0x000fe200078e020e */
[----:B------:R-:W4:Y:S03]  /*3d30*/  S2R R5, SR_TID.X ;  /* 0x0000000000057919 */ /* 0x000f260000002100 */
[----:B------:R-:W-:Y:S01]  /*3d40*/  IMAD.IADD R28, R28, 0x1, R15 ;  /* 0x000000011c1c7824 */ /* 0x000fe200078e020f */
[----:B------:R-:W-:Y:S03]  /*3d50*/  STS.64 [R40+0x28], R14 ;  /* 0x0000280e28007388 */ /* 0x000fe60000000a00 */
[----:B------:R-:W-:Y:S01]  /*3d60*/  IMAD.IADD R29, R29, 0x1, R28 ;  /* 0x000000011d1d7824 */ /* 0x000fe200078e021c */
[----:B---3--:R-:W3:Y:S03]  /*3d70*/  S2R R8, SR_TID.X ;  /* 0x0000000000087919 */ /* 0x008ee60000002100 */
[----:B------:R-:W-:Y:S01]  /*3d80*/  IMAD.IADD R30, R30, 0x1, R29 ;  /* 0x000000011e1e7824 */ /* 0x000fe200078e021d */
[----:B------:R-:W-:Y:S03]  /*3d90*/  STS.64 [R40+0x30], R28 ;  /* 0x0000301c28007388 */ /* 0x000fe60000000a00 */
[----:B------:R-:W-:-:S02]  /*3da0*/  IMAD.IADD R31, R31, 0x1, R30 ;  /* 0x000000011f1f7824 */ /* 0x000fc400078e021e */
[----:B0-----:R-:W-:Y:S02]  /*3db0*/  VIADD R4, R4, UR5 ;  /* 0x0000000504047c36 */ /* 0x001fe40008000000 */
[----:B------:R-:W-:Y:S01]  /*3dc0*/  IMAD.IADD R32, R32, 0x1, R31 ;  /* 0x0000000120207824 */ /* 0x000fe200078e021f */
[----:B------:R-:W-:Y:S01]  /*3dd0*/  STS.64 [R40+0x38], R30 ;  /* 0x0000381e28007388 */ /* 0x000fe20000000a00 */
[----:B--2---:R-:W-:Y:S02]  /*3de0*/  IMAD R12, R4, 0x2100, RZ ;  /* 0x00002100040c7824 */ /* 0x004fe400078e02ff */
[----:B------:R-:W-:-:S04]  /*3df0*/  IMAD.IADD R33, R33, 0x1, R32 ;  /* 0x0000000121217824 */ /* 0x000fc800078e0220 */
[----:B------:R-:W-:Y:S01]  /*3e00*/  IMAD.IADD R34, R34, 0x1, R33 ;  /* 0x0000000122227824 */ /* 0x000fe200078e0221 */
[----:B------:R-:W-:Y:S03]  /*3e10*/  STS.64 [R40+0x40], R32 ;  /* 0x0000402028007388 */ /* 0x000fe60000000a00 */
[----:B------:R-:W-:Y:S01]  /*3e20*/  IMAD.IADD R35, R35, 0x1, R34 ;  /* 0x0000000123237824 */ /* 0x000fe200078e0222 */
[C---:B----4-:R-:W-:Y:S02]  /*3e30*/  LOP3.LUT R4, R5.reuse, 0x3e0, RZ, 0xc0, !PT ;  /* 0x000003e005047812 */ /* 0x050fe400078ec0ff */
[----:B------:R-:W-:Y:S01]  /*3e40*/  LOP3.LUT R6, R5, 0x1f, RZ, 0xc0, !PT ;  /* 0x0000001f05067812 */ /* 0x000fe200078ec0ff */
[----:B------:R-:W-:Y:S01]  /*3e50*/  IMAD.IADD R36, R36, 0x1, R35 ;  /* 0x0000000124247824 */ /* 0x000fe200078e0223 */
[----:B------:R-:W-:Y:S03]  /*3e60*/  STS.64 [R40+0x48], R34 ;  /* 0x0000482228007388 */ /* 0x000fe60000000a00 */
[----:B------:R-:W-:Y:S01]  /*3e70*/  IMAD.IADD R37, R37, 0x1, R36 ;  /* 0x0000000125257824 */ /* 0x000fe200078e0224 */
[----:B---3--:R-:W-:Y:S01]  /*3e80*/  LOP3.LUT R10, R8, 0x1f, RZ, 0xc0, !PT ;  /* 0x0000001f080a7812 */ /* 0x008fe200078ec0ff */
[----:B------:R-:W-:-:S03]  /*3e90*/  IMAD R6, R4, 0x16, R6 ;  /* 0x0000001604067824 */ /* 0x000fc600078e0206 */
[----:B------:R-:W-:Y:S01]  /*3ea0*/  STS.64 [R40+0x50], R36 ;  /* 0x0000502428007388 */ /* 0x000fe20000000a00 */
        /* <DEDUP_REMOVED lines=22> */
[----:B------:R0:W-:Y:S04]  /*4010*/  LDS R21, [R41+0xa80] ;  /* 0x000a800029157984 */ /* 0x0001e80000000800 */
[----:B------:R2:W-:Y:S01]  /*4020*/  @!P0 STS [UR4+0x8400], R0 ;  /* 0x00840000ff008988 */ /* 0x0005e20008000804 */
[----:B------:R-:W-:Y:S01]  /*4030*/  BAR.SYNC.DEFER_BLOCKING 0x0 ;  /* 0x0000000000007b1d */ /* 0x000fe20000010000 */
[----:B0-----:R-:W-:Y:S01]  /*4040*/  LOP3.LUT R41, R8, 0x3e0, RZ, 0xc0, !PT ;  /* 0x000003e008297812 */ /* 0x001fe200078ec0ff */
[----:B------:R-:W-:Y:S01]  /*4050*/  VIADD R8, R6, 0x80 ;  /* 0x0000008006087836 */ /* 0x000fe20000000000 */
[----:B------:R-:W-:-:S03]  /*4060*/  IADD3 R5, P0, PT, R12, R3, RZ ;  /* 0x000000030c057210 */ /* 0x000fc60007f1e0ff */
[----:B------:R-:W-:Y:S02]  /*4070*/  IMAD R10, R41, 0x16, R10 ;  /* 0x00000016290a7824 */ /* 0x000fe400078e020a */
[----:B------:R-:W-:Y:S02]  /*4080*/  VIADD R41, R6, 0x20 ;  /* 0x0000002006297836 */ /* 0x000fe40000000000 */
[----:B--2---:R-:W-:Y:S01]  /*4090*/  IMAD.X R0, RZ, RZ, RZ, P0 ;  /* 0x000000ffff007224 */ /* 0x004fe200000e06ff */
[----:B-1----:R-:W-:-:S04]  /*40a0*/  LEA R4, P0, R5, UR6, 0x2 ;  /* 0x0000000605047c11 */ /* 0x002fc8000f8010ff */
[----:B------:R-:W-:Y:S01]  /*40b0*/  LEA.HI.X R5, R5, UR7, R0, 0x2, P0 ;  /* 0x0000000705057c11 */ /* 0x000fe200080f1400 */
[----:B------:R-:W-:Y:S01]  /*40c0*/  VIADD R0, R10, 0xe0 ;  /* 0x000000e00a007836 */ /* 0x000fe20000000000 */
[----:B------:R-:W0:Y:S02]  /*40d0*/  LDS R2, [UR4+0x8400] ;  /* 0x00840004ff027984 */ /* 0x000e240008000800 */
[-C--:B0-----:R-:W-:Y:S01]  /*40e0*/  ISETP.GE.AND P6, PT, R3, R2.reuse, PT ;  /* 0x000000020300720c */ /* 0x081fe20003fc6270 */
[C---:B------:R-:W-:Y:S01]  /*40f0*/  VIADD R3, R6.reuse, 0xa0 ;  /* 0x000000a006037836 */ /* 0x040fe20000000000 */
[-C--:B------:R-:W-:Y:S01]  /*4100*/  ISETP.GE.AND P5, PT, R41, R2.reuse, PT ;  /* 0x000000022900720c */ /* 0x080fe20003fa6270 */
[----:B------:R-:W-:Y:S01]  /*4110*/  VIADD R41, R6, 0xc0 ;  /* 0x000000c006297836 */ /* 0x000fe20000000000 */
[-C--:B------:R-:W-:Y:S01]  /*4120*/  ISETP.GE.AND P0, PT, R8, R2.reuse, PT ;  /* 0x000000020800720c */ /* 0x080fe20003f06270 */
[----:B------:R-:W-:Y:S01]  /*4130*/  VIADD R8, R10, 0x40 ;  /* 0x000000400a087836 */ /* 0x000fe20000000000 */
[-C--:B------:R-:W-:Y:S01]  /*4140*/  ISETP.GE.AND P4, PT, R3, R2.reuse, PT ;  /* 0x000000020300720c */ /* 0x080fe20003f86270 */
[C---:B------:R-:W-:Y:S01]  /*4150*/  VIADD R3, R6.reuse, 0x100 ;  /* 0x0000010006037836 */ /* 0x040fe20000000000 */
[-C--:B------:R-:W-:Y:S01]  /*4160*/  ISETP.GE.AND P2, PT, R41, R2.reuse, PT ;  /* 0x000000022900720c */ /* 0x080fe20003f46270 */
[----:B------:R-:W-:Y:S01]  /*4170*/  VIADD R41, R6, 0x120 ;  /* 0x0000012006297836 */ /* 0x000fe20000000000 */
[----:B------:R-:W-:-:S02]  /*4180*/  ISETP.GE.AND P3, PT, R8, R2, PT ;  /* 0x000000020800720c */ /* 0x000fc40003f66270 */
[-C--:B------:R-:W-:Y:S01]  /*4190*/  ISETP.GE.AND P1, PT, R0, R2.reuse, PT ;  /* 0x000000020000720c */ /* 0x080fe20003f26270 */
[----:B------:R-:W-:Y:S01]  /*41a0*/  @!P6 STG.E desc[UR8][R4.64], R45 ;  /* 0x0000002d0400e986 */ /* 0x000fe2000c101908 */
[-C--:B------:R-:W-:Y:S01]  /*41b0*/  ISETP.GE.AND P6, PT, R3, R2.reuse, PT ;  /* 0x000000020300720c */ /* 0x080fe20003fc6270 */
[----:B------:R-:W-:Y:S02]  /*41c0*/  VIADD R3, R6, 0x140 ;  /* 0x0000014006037836 */ /* 0x000fe40000000000 */
[----:B------:R-:W-:Y:S01]  /*41d0*/  @!P5 STG.E desc[UR8][R4.64+0x80], R47 ;  /* 0x0000802f0400d986 */ /* 0x000fe2000c101908 */
[-C--:B------:R-:W-:Y:S01]  /*41e0*/  ISETP.GE.AND P5, PT, R41, R2.reuse, PT ;  /* 0x000000022900720c */ /* 0x080fe20003fa6270 */
[C---:B------:R-:W-:Y:S02]  /*41f0*/  VIADD R41, R10.reuse, 0x160 ;  /* 0x000001600a297836 */ /* 0x040fe40000000000 */
[----:B------:R-:W-:Y:S01]  /*4200*/  @!P0 STG.E desc[UR8][R4.64+0x200], R49 ;  /* 0x0002003104008986 */ /* 0x000fe2000c101908 */
[----:B------:R-:W-:Y:S01]  /*4210*/  ISETP.GE.AND P0, PT, R3, R2, PT ;  /* 0x000000020300720c */ /* 0x000fe20003f06270 */
[----:B------:R-:W-:-:S02]  /*4220*/  VIADD R3, R10, 0x180 ;  /* 0x000001800a037836 */ /* 0x000fc40000000000 */
[----:B------:R-:W-:Y:S01]  /*4230*/  @!P4 STG.E desc[UR8][R4.64+0x280], R51 ;  /* 0x000280330400c986 */ /* 0x000fe2000c101908 */
[-C--:B------:R-:W-:Y:S01]  /*4240*/  ISETP.GE.AND P4, PT, R41, R2.reuse, PT ;  /* 0x000000022900720c */ /* 0x080fe20003f86270 */
[C---:B------:R-:W-:Y:S02]  /*4250*/  VIADD R41, R10.reuse, 0x60 ;  /* 0x000000600a297836 */ /* 0x040fe40000000000 */
[----:B------:R-:W-:Y:S01]  /*4260*/  @!P2 STG.E desc[UR8][R4.64+0x300], R53 ;  /* 0x000300350400a986 */ /* 0x000fe2000c101908 */
[-C--:B------:R-:W-:Y:S01]  /*4270*/  ISETP.GE.AND P2, PT, R3, R2.reuse, PT ;  /* 0x000000020300720c */ /* 0x080fe20003f46270 */
[C---:B------:R-:W-:Y:S02]  /*4280*/  VIADD R3, R10.reuse, 0x1a0 ;  /* 0x000001a00a037836 */ /* 0x040fe40000000000 */
[----:B------:R0:W-:Y:S01]  /*4290*/  @!P3 STG.E desc[UR8][R4.64+0x100], R43 ;  /* 0x0001002b0400b986 */ /* 0x0001e2000c101908 */
[----:B------:R-:W-:Y:S01]  /*42a0*/  ISETP.GE.AND P3, PT, R41, R2, PT ;  /* 0x000000022900720c */ /* 0x000fe20003f66270 */
[----:B------:R-:W-:-:S02]  /*42b0*/  VIADD R41, R10, 0x1c0 ;  /* 0x000001c00a297836 */ /* 0x000fc40000000000 */
[----:B------:R1:W-:Y:S01]  /*42c0*/  @!P1 STG.E desc[UR8][R4.64+0x380], R37 ;  /* 0x0003802504009986 */ /* 0x0003e2000c101908 */
[-C--:B------:R-:W-:Y:S01]  /*42d0*/  ISETP.GE.AND P1, PT, R3, R2.reuse, PT ;  /* 0x000000020300720c */ /* 0x080fe20003f26270 */
[C---:B------:R-:W-:Y:S02]  /*42e0*/  VIADD R3, R6.reuse, 0x1e0 ;  /* 0x000001e006037836 */ /* 0x040fe40000000000 */
[----:B------:R1:W-:Y:S03]  /*42f0*/  @!P5 STG.E desc[UR8][R4.64+0x480], R33 ;  /* 0x000480210400d986 */ /* 0x0003e6000c101908 */
[-C--:B------:R-:W-:Y:S01]  /*4300*/  ISETP.GE.AND P5, PT, R3, R2.reuse, PT ;  /* 0x000000020300720c */ /* 0x080fe20003fa6270 */
[C---:B------:R-:W-:Y:S01]  /*4310*/  VIADD R3, R6.reuse, 0x240 ;  /* 0x0000024006037836 */ /* 0x040fe20000000000 */
[----:B------:R1:W-:Y:S01]  /*4320*/  @!P6 STG.E desc[UR8][R4.64+0x400], R35 ;  /* 0x000400230400e986 */ /* 0x0003e2000c101908 */
[----:B------:R-:W-:Y:S01]  /*4330*/  ISETP.GE.AND P6, PT, R41, R2, PT ;  /* 0x000000022900720c */ /* 0x000fe20003fc6270 */
[----:B------:R-:W-:-:S02]  /*4340*/  VIADD R41, R6, 0x200 ;  /* 0x0000020006297836 */ /* 0x000fc40000000000 */
[----:B------:R1:W-:Y:S01]  /*4350*/  @!P3 STG.E desc[UR8][R4.64+0x180], R29 ;  /* 0x0001801d0400b986 */ /* 0x0003e2000c101908 */
[-C--:B------:R-:W-:Y:S01]  /*4360*/  ISETP.GE.AND P3, PT, R3, R2.reuse, PT ;  /* 0x000000020300720c */ /* 0x080fe20003f66270 */
[----:B------:R-:W-:Y:S02]  /*4370*/  VIADD R3, R6, 0x280 ;  /* 0x0000028006037836 */ /* 0x000fe40000000000 */
[----:B------:R1:W-:Y:S01]  /*4380*/  @!P1 STG.E desc[UR8][R4.64+0x680], R25 ;  /* 0x0006801904009986 */ /* 0x0003e2000c101908 */
[----:B0-----:R-:W-:Y:S02]  /*4390*/  VIADD R43, R10, 0x220 ;  /* 0x000002200a2b7836 */ /* 0x001fe40000000000 */
[-C--:B------:R-:W-:Y:S01]  /*43a0*/  ISETP.GE.AND P1, PT, R3, R2.reuse, PT ;  /* 0x000000020300720c */ /* 0x080fe20003f26270 */
        /* <DEDUP_REMOVED lines=18> */
.L_x_322:
[----:B------:R-:W-:Y:S01]  /*44d0*/  BSSY B1, `(.L_x_349) ;  /* 0x0000006000017945 */ /* 0x000fe20003800000 */
[----:B------:R-:W-:Y:S01]  /*44e0*/  PLOP3.LUT P0, PT, P0, PT, PT, 0x8, 0x80 ;  /* 0x000000000080781c */ /* 0x000fe2000070e170 */
[----:B------:R-:W-:-:S12]  /*44f0*/  IMAD.MOV.U32 R21, RZ, RZ, -0x1 ;  /* 0xffffffffff157424 */ /* 0x000fd800078e00ff */
[----:B------:R-:W-:Y:S05]  /*4500*/  WARPSYNC.COLLECTIVE R21, `(.L_x_350) ;  /* 0x0000000015087348 */ /* 0x000fea0003c00000 */
[----:B------:R-:W-:Y:S01]  /*4510*/  VOTE.ANY P0, P0 ;  /* 0x0000000000ff7806 */ /* 0x000fe20000000100 */
[----:B------:R-:W-:-:S12]  /*4520*/  ENDCOLLECTIVE ;  /* 0x000000000000791b */ /* 0x000fd80003800000 */
.L_x_350:
[----:B------:R-:W-:Y:S05]  /*4530*/  BSYNC B1 ;  /* 0x0000000000017941 */ /* 0x000fea0003800000 */
.L_x_349:
[----:B------:R-:W-:Y:S05]  /*4540*/  BRA `(.L_x_351) ;  /* 0xffffffc800747947 */ /* 0x000fea000383ffff */
.L_x_324:
[----:B------:R-:W-:Y:S01]  /*4550*/  BSSY B1, `(.L_x_352) ;  /* 0x0000006000017945 */ /* 0x000fe20003800000 */
[----:B------:R-:W-:Y:S01]  /*4560*/  PLOP3.LUT P0, PT, P0, PT, PT, 0x8, 0x80 ;  /* 0x000000000080781c */ /* 0x000fe2000070e170 */
[----:B------:R-:W-:-:S12]  /*4570*/  IMAD.MOV.U32 R21, RZ, RZ, -0x1 ;  /* 0xffffffffff157424 */ /* 0x000fd800078e00ff */
[----:B------:R-:W-:Y:S05]  /*4580*/  WARPSYNC.COLLECTIVE R21, `(.L_x_353) ;  /* 0x0000000015087348 */ /* 0x000fea0003c00000 */
[----:B------:R-:W-:Y:S01]  /*4590*/  VOTE.ANY P0, P0 ;  /* 0x0000000000ff7806 */ /* 0x000fe20000000100 */
[----:B------:R-:W-:-:S12]  /*45a0*/  ENDCOLLECTIVE ;  /* 0x000000000000791b */ /* 0x000fd80003800000 */
.L_x_353:
[----:B------:R-:W-:Y:S05]  /*45b0*/  BSYNC B1 ;  /* 0x0000000000017941 */ /* 0x000fea0003800000 */
.L_x_352:
[----:B------:R-:W-:Y:S05]  /*45c0*/  BRA `(.L_x_354) ;  /* 0xffffffc800c87947 */ /* 0x000fea000383ffff */
.L_x_326:
[----:B------:R-:W0:Y:S01]  /*45d0*/  S2R R25, SR_GEMASK ;  /* 0x0000000000197919 */ /* 0x000e220000003c00 */
[----:B------:R-:W-:Y:S01]  /*45e0*/  BSSY B1, `(.L_x_355) ;  /* 0x0000006000017945 */ /* 0x000fe20003800000 */
[----:B------:R-:W-:Y:S01]  /*45f0*/  PLOP3.LUT P0, PT, P0, PT, PT, 0x8, 0x80 ;  /* 0x000000000080781c */ /* 0x000fe2000070e170 */
[----:B------:R-:W-:-:S12]  /*4600*/  IMAD.MOV.U32 R21, RZ, RZ, -0x1 ;  /* 0xffffffffff157424 */ /* 0x000fd800078e00ff */
[----:B0-----:R-:W-:Y:S05]  /*4610*/  WARPSYNC.COLLECTIVE R21, `(.L_x_356) ;  /* 0x0000000015087348 */ /* 0x001fea0003c00000 */
[----:B------:R-:W-:Y:S01]  /*4620*/  VOTE.ANY R21, PT, P0 ;  /* 0x0000000000157806 */ /* 0x000fe200000e0100 */
[----:B0-----:R-:W-:Y:S06]  /*4630*/  ENDCOLLECTIVE ;  /* 0x000000000000791b */ /* 0x001fec0003800000 */
.L_x_356:
[----:B------:R-:W-:Y:S05]  /*4640*/  BSYNC B1 ;  /* 0x0000000000017941 */ /* 0x000fea0003800000 */
.L_x_355:
[----:B------:R-:W-:Y:S01]  /*4650*/  LOP3.LUT R21, R21, 0x80000000, R25, 0xec, !PT ;  /* 0x8000000015157812 */ /* 0x000fe200078eec19 */
[----:B------:R-:W-:Y:S02]  /*4660*/  IMAD.MOV.U32 R20, RZ, RZ, R29 ;  /* 0x000000ffff147224 */ /* 0x000fe400078e001d */
[----:B------:R-:W-:Y:S02]  /*4670*/  VIADD R41, R39, 0x2 ;  /* 0x0000000227297836 */ /* 0x000fe40000000000 */
[----:B------:R-:W-:Y:S02]  /*4680*/  VIADD R16, R21, 0xffffffff ;  /* 0xffffffff15107836 */ /* 0x000fe40000000000 */
[C---:B------:R-:W-:Y:S02]  /*4690*/  VIADD R40, R39.reuse, 0x4 ;  /* 0x0000000427287836 */ /* 0x040fe40000000000 */
[----:B------:R-:W-:Y:S01]  /*46a0*/  VIADD R30, R39, 0x8 ;  /* 0x00000008271e7836 */ /* 0x000fe20000000000 */
[----:B------:R-:W-:Y:S01]  /*46b0*/  LOP3.LUT R48, R21, R16, RZ, 0xc, !PT ;  /* 0x0000001015307212 */ /* 0x000fe200078e0cff */
[----:B------:R-:W-:-:S02]  /*46c0*/  IMAD.MOV.U32 R16, RZ, RZ, 0x1 ;  /* 0x00000001ff107424 */ /* 0x000fc400078e00ff */
[----:B------:R-:W-:-:S03]  /*46d0*/  IMAD.MOV.U32 R21, RZ, RZ, -0x1 ;  /* 0xffffffffff157424 */ /* 0x000fc600078e00ff */
[----:B------:R-:W0:Y:S02]  /*46e0*/  POPC R48, R48 ;  /* 0x0000003000307309 */ /* 0x000e240000000000 */
[----:B0-----:R-:W-:Y:S01]  /*46f0*/  IMAD.MOV.U32 R17, RZ, RZ, R48 ;  /* 0x000000ffff117224 */ /* 0x001fe200078e0030 */
[----:B------:R-:W-:-:S13]  /*4700*/  ISETP.GE.AND P0, PT, R39, R48, PT ;  /* 0x000000302700720c */ /* 0x000fda0003f06270 */
[----:B------:R-:W-:Y:S05]  /*4710*/  WARPSYNC.COLLECTIVE R21, `(.L_x_357) ;  /* 0x0000000015087348 */ /* 0x000fea0003c00000 */
[----:B------:R0:W1:Y:S02]  /*4720*/  SHFL.DOWN P3, R22, R20, R16, R17 ;  /* 0x0800001014167389 */ /* 0x0000640000060011 */
[----:B01----:R-:W-:Y:S05]  /*4730*/  ENDCOLLECTIVE ;  /* 0x000000000000791b */ /* 0x003fea0003800000 */
.L_x_357:
        /* <DEDUP_REMOVED lines=8> */
.L_x_358:
[----:B------:R-:W-:Y:S01]  /*47c0*/  IMAD.MOV.U32 R16, RZ, RZ, 0x4 ;  /* 0x00000004ff107424 */ /* 0x000fe200078e00ff */
[----:B------:R-:W-:Y:S02]  /*47d0*/  SEL R22, R22, RZ, !P0 ;  /* 0x000000ff16167207 */ /* 0x000fe40004000000 */
[----:B------:R-:W-:-:S03]  /*47e0*/  ISETP.GT.AND P0, PT, R40, R48, PT ;  /* 0x000000302800720c */ /* 0x000fc60003f04270 */
[----:B------:R-:W-:Y:S02]  /*47f0*/  IMAD.IADD R45, R43, 0x1, R22 ;  /* 0x000000012b2d7824 */ /* 0x000fe400078e0216 */
[----:B------:R-:W-:Y:S02]  /*4800*/  VIADD R43, R39, 0x10 ;  /* 0x00000010272b7836 */ /* 0x000fe40000000000 */
[----:B------:R-:W-:-:S03]  /*4810*/  IMAD.MOV.U32 R20, RZ, RZ, R45 ;  /* 0x000000ffff147224 */ /* 0x000fc600078e002d */
[----:B------:R-:W-:-:S13]  /*4820*/  ISETP.GT.AND P2, PT, R43, R48, PT ;  /* 0x000000302b00720c */ /* 0x000fda0003f44270 */
[----:B------:R-:W-:Y:S05]  /*4830*/  WARPSYNC.COLLECTIVE R21, `(.L_x_359) ;  /* 0x0000000015087348 */ /* 0x000fea0003c00000 */
[----:B------:R0:W1:Y:S02]  /*4840*/  SHFL.DOWN P3, R22, R20, R16, R17 ;  /* 0x0800001014167389 */ /* 0x0000640000060011 */
[----:B01----:R-:W-:Y:S05]  /*4850*/  ENDCOLLECTIVE ;  /* 0x000000000000791b */ /* 0x003fea0003800000 */
.L_x_359:
        /* <DEDUP_REMOVED lines=8> */
.L_x_360:
[----:B------:R-:W-:Y:S01]  /*48e0*/  IMAD.MOV.U32 R16, RZ, RZ, 0x10 ;  /* 0x00000010ff107424 */ /* 0x000fe200078e00ff */
[----:B------:R-:W-:Y:S02]  /*48f0*/  SEL R22, R22, RZ, !P0 ;  /* 0x000000ff16167207 */ /* 0x000fe40004000000 */
[----:B------:R-:W-:-:S03]  /*4900*/  ISETP.NE.AND P0, PT, R28, 0x65, PT ;  /* 0x000000651c00780c */ /* 0x000fc60003f05270 */
[----:B------:R-:W-:Y:S02]  /*4910*/  IMAD.IADD R47, R29, 0x1, R22 ;  /* 0x000000011d2f7824 */ /* 0x000fe400078e0216 */
[----:B------:R-:W0:Y:S02]  /*4920*/  LDC.64 R28, c[0x0][0x390] ;  /* 0x0000e400ff1c7b82 */ /* 0x000e240000000a00 */
[----:B------:R-:W-:-:S07]  /*4930*/  IMAD.MOV.U32 R20, RZ, RZ, R47 ;  /* 0x000000ffff147224 */ /* 0x000fce00078e002f */
[----:B0-----:R-:W-:Y:S05]  /*4940*/  WARPSYNC.COLLECTIVE R21, `(.L_x_361) ;  /* 0x0000000015087348 */ /* 0x001fea0003c00000 */
[----:B------:R1:W2:Y:S02]  /*4950*/  SHFL.DOWN P3, R22, R20, R16, R17 ;  /* 0x0800001014167389 */ /* 0x0002a40000060011 */
[----:B012---:R-:W-:Y:S05]  /*4960*/  ENDCOLLECTIVE ;  /* 0x000000000000791b */ /* 0x007fea0003800000 */
.L_x_361:
[----:B------:R-:W-:Y:S05]  /*4970*/  WARPSYNC.COLLECTIVE R21, `(.L_x_362) ;  /* 0x0000000015087348 */ /* 0x000fea0003c00000 */
[----:B------:R-:W-:Y:S01]  /*4980*/  VOTE.ALL P0, P0 ;  /* 0x0000000000ff7806 */ /* 0x000fe20000000000 */
[----:B------:R-:W-:-:S12]  /*4990*/  ENDCOLLECTIVE ;  /* 0x000000000000791b */ /* 0x000fd80003800000 */
.L_x_362:
[----:B------:R-:W-:Y:S02]  /*49a0*/  IADD3 R44, P3, PT, R28, 0x100, RZ ;  /* 0x000001001c2c7810 */ /* 0x000fe40007f7e0ff */
[----:B------:R-:W-:-:S03]  /*49b0*/  SEL R22, R22, RZ, !P2 ;  /* 0x000000ff16167207 */ /* 0x000fc60005000000 */
[----:B------:R-:W-:Y:S02]  /*49c0*/  IMAD.X R45, RZ, RZ, R29, P3 ;  /* 0x000000ffff2d7224 */ /* 0x000fe400018e061d */
[----:B------:R-:W-:Y:S01]  /*49d0*/  IMAD.IADD R46, R47, 0x1, R22 ;  /* 0x000000012f2e7824 */ /* 0x000fe200078e0216 */
[----:B------:R-:W-:Y:S06]  /*49e0*/  BRA `(.L_x_363) ;  /* 0xffffffc8005c7947 */ /* 0x000fec000383ffff */
.L_x_328:
[----:B------:R-:W-:Y:S01]  /*49f0*/  BSSY B1, `(.L_x_364) ;  /* 0x0000006000017945 */ /* 0x000fe20003800000 */
[----:B------:R-:W-:Y:S01]  /*4a00*/  PLOP3.LUT P0, PT, P0, PT, PT, 0x8, 0x80 ;  /* 0x000000000080781c */ /* 0x000fe2000070e170 */
[----:B------:R-:W-:-:S12]  /*4a10*/  IMAD.MOV.U32 R21, RZ, RZ, -0x1 ;  /* 0xffffffffff157424 */ /* 0x000fd800078e00ff */
[----:B------:R-:W-:Y:S05]  /*4a20*/  WARPSYNC.COLLECTIVE R21, `(.L_x_365) ;  /* 0x0000000015087348 */ /* 0x000fea0003c00000 */
[----:B------:R-:W-:Y:S01]  /*4a30*/  VOTE.ANY P0, P0 ;  /* 0x0000000000ff7806 */ /* 0x000fe20000000100 */
[----:B------:R-:W-:-:S12]  /*4a40*/  ENDCOLLECTIVE ;  /* 0x000000000000791b */ /* 0x000fd80003800000 */
.L_x_365:
[----:B------:R-:W-:Y:S05]  /*4a50*/  BSYNC B1 ;  /* 0x0000000000017941 */ /* 0x000fea0003800000 */
.L_x_364:
[----:B------:R-:W-:Y:S05]  /*4a60*/  BRA `(.L_x_366) ;  /* 0xffffffc800647947 */ /* 0x000fea000383ffff */
.L_x_330:
[----:B------:R-:W-:Y:S01]  /*4a70*/  BSSY B1, `(.L_x_367) ;  /* 0x0000006000017945 */ /* 0x000fe20003800000 */
[----:B------:R-:W-:Y:S01]  /*4a80*/  PLOP3.LUT P0, PT, P0, PT, PT, 0x8, 0x80 ;  /* 0x000000000080781c */ /* 0x000fe2000070e170 */
[----:B------:R-:W-:-:S12]  /*4a90*/  IMAD.MOV.U32 R21, RZ, RZ, -0x1 ;  /* 0xffffffffff157424 */ /* 0x000fd800078e00ff */
[----:B------:R-:W-:Y:S05]  /*4aa0*/  WARPSYNC.COLLECTIVE R21, `(.L_x_368) ;  /* 0x0000000015087348 */ /* 0x000fea0003c00000 */
[----:B------:R-:W-:Y:S01]  /*4ab0*/  VOTE.ANY P0, P0 ;  /* 0x0000000000ff7806 */ /* 0x000fe20000000100 */
[----:B------:R-:W-:-:S12]  /*4ac0*/  ENDCOLLECTIVE ;  /* 0x000000000000791b */ /* 0x000fd80003800000 */
.L_x_368:
[----:B------:R-:W-:Y:S05]  /*4ad0*/  BSYNC B1 ;  /* 0x0000000000017941 */ /* 0x000fea0003800000 */
.L_x_367:
[----:B------:R-:W-:Y:S05]  /*4ae0*/  BRA `(.L_x_369) ;  /* 0xffffffc800b87947 */ /* 0x000fea000383ffff */
.L_x_332:
[----:B------:R-:W-:Y:S01]  /*4af0*/  BSSY B1, `(.L_x_370) ;  /* 0x0000006000017945 */ /* 0x000fe20003800000 */
[----:B------:R-:W-:Y:S01]  /*4b00*/  PLOP3.LUT P0, PT, P0, PT, PT, 0x8, 0x80 ;  /* 0x000000000080781c */ /* 0x000fe2000070e170 */
[----:B------:R-:W-:-:S12]  /*4b10*/  IMAD.MOV.U32 R21, RZ, RZ, -0x1 ;  /* 0xffffffffff157424 */ /* 0x000fd800078e00ff */
[----:B------:R-:W-:Y:S05]  /*4b20*/  WARPSYNC.COLLECTIVE R21, `(.L_x_371) ;  /* 0x0000000015087348 */ /* 0x000fea0003c00000 */
[----:B------:R-:W-:Y:S01]  /*4b30*/  VOTE.ANY R21, PT, P0 ;  /* 0x0000000000157806 */ /* 0x000fe200000e0100 */
[----:B------:R-:W-:Y:S06]  /*4b40*/  ENDCOLLECTIVE ;  /* 0x000000000000791b */ /* 0x000fec0003800000 */
.L_x_371:
[----:B------:R-:W-:Y:S05]  /*4b50*/  BSYNC B1 ;  /* 0x0000000000017941 */ /* 0x000fea0003800000 */
.L_x_370:
[----:B------:R-:W-:Y:S01]  /*4b60*/  LOP3.LUT R21, R21, 0x80000000, R25, 0xec, !PT ;  /* 0x8000000015157812 */ /* 0x000fe200078eec19 */
[----:B------:R-:W-:Y:S02]  /*4b70*/  IMAD.MOV.U32 R20, RZ, RZ, R29 ;  /* 0x000000ffff147224 */ /* 0x000fe400078e001d */
[----:B------:R-:W-:Y:S02]  /*4b80*/  VIADD R24, R24, 0xffffffe0 ;  /* 0xffffffe018187836 */ /* 0x000fe40000000000 */
[----:B------:R-:W-:-:S05]  /*4b90*/  VIADD R16, R21, 0xffffffff ;  /* 0xffffffff15107836 */ /* 0x000fca0000000000 */
[----:B------:R-:W-:Y:S01]  /*4ba0*/  LOP3.LUT R49, R21, R16, RZ, 0xc, !PT ;  /* 0x0000001015317212 */ /* 0x000fe200078e0cff */
[----:B------:R-:W-:Y:S02]  /*4bb0*/  IMAD.MOV.U32 R16, RZ, RZ, 0x1 ;  /* 0x00000001ff107424 */ /* 0x000fe400078e00ff */
[----:B------:R-:W-:Y:S01]  /*4bc0*/  IMAD.MOV.U32 R21, RZ, RZ, -0x1 ;  /* 0xffffffffff157424 */ /* 0x000fe200078e00ff */
[----:B------:R0:W1:Y:S06]  /*4bd0*/  POPC R17, R49 ;  /* 0x0000003100117309 */ /* 0x00006c0000000000 */
[----:B01----:R-:W-:Y:S05]  /*4be0*/  WARPSYNC.COLLECTIVE R21, `(.L_x_372) ;  /* 0x0000000015087348 */ /* 0x003fea0003c00000 */
[----:B-1----:R1:W2:Y:S02]  /*4bf0*/  SHFL.DOWN P3, R22, R20, R16, R17 ;  /* 0x0800001014167389 */ /* 0x0022a40000060011 */
[----:B012---:R-:W-:Y:S05]  /*4c00*/  ENDCOLLECTIVE ;  /* 0x000000000000791b */ /* 0x007fea0003800000 */
.L_x_372:
[----:B------:R-:W-:Y:S01]  /*4c10*/  ISETP.GE.AND P0, PT, R39, R17, PT ;  /* 0x000000112700720c */ /* 0x000fe20003f06270 */
[----:B------:R-:W-:-:S03]  /*4c20*/  IMAD.MOV.U32 R16, RZ, RZ, 0x2 ;  /* 0x00000002ff107424 */ /* 0x000fc600078e00ff */
[----:B------:R-:W-:Y:S02]  /*4c30*/  SEL R22, R22, RZ, !P0 ;  /* 0x000000ff16167207 */ /* 0x000fe40004000000 */
[----:B------:R-:W-:-:S03]  /*4c40*/  ISETP.GT.AND P0, PT, R41, R17, PT ;  /* 0x000000112900720c */ /* 0x000fc60003f04270 */
[----:B------:R-:W-:-:S04]  /*4c50*/  IMAD.IADD R48, R22, 0x1, R29 ;  /* 0x0000000116307824 */ /* 0x000fc800078e021d */
[----:B------:R-:W-:-:S07]  /*4c60*/  IMAD.MOV.U32 R20, RZ, RZ, R48 ;  /* 0x000000ffff147224 */ /* 0x000fce00078e0030 */
[----:B------:R-:W-:Y:S05]  /*4c70*/  WARPSYNC.COLLECTIVE R21, `(.L_x_373) ;  /* 0x0000000015087348 */ /* 0x000fea0003c00000 */
[----:B------:R0:W1:Y:S02]  /*4c80*/  SHFL.DOWN P3, R22, R20, R16, R17 ;  /* 0x0800001014167389 */ /* 0x0000640000060011 */
[----:B01----:R-:W-:Y:S05]  /*4c90*/  ENDCOLLECTIVE ;  /* 0x000000000000791b */ /* 0x003fea0003800000 */
.L_x_373:
        /* <DEDUP_REMOVED lines=8> */
.L_x_374:
        /* <DEDUP_REMOVED lines=8> */
.L_x_375:
        /* <DEDUP_REMOVED lines=8> */
.L_x_376:
[----:B------:R-:W-:Y:S02]  /*4e20*/  SEL R22, R22, RZ, !P0 ;  /* 0x000000ff16167207 */ /* 0x000fe40004000000 */
[----:B------:R-:W-:Y:S02]  /*4e30*/  ISETP.NE.AND P0, PT, R28, 0x65, PT ;  /* 0x000000651c00780c */ /* 0x000fe40003f05270 */
[----:B------:R-:W-:-:S11]  /*4e40*/  IADD3 R46, PT, PT, R29, R22, R46 ;  /* 0x000000161d2e7210 */ /* 0x000fd60007ffe02e */
[----:B------:R-:W-:Y:S05]  /*4e50*/  WARPSYNC.COLLECTIVE R21, `(.L_x_377) ;  /* 0x0000000015087348 */ /* 0x000fea0003c00000 */
[----:B------:R-:W-:Y:S01]  /*4e60*/  VOTE.ALL P0, P0 ;  /* 0x0000000000ff7806 */ /* 0x000fe20000000000 */
[----:B------:R-:W-:-:S12]  /*4e70*/  ENDCOLLECTIVE ;  /* 0x000000000000791b */ /* 0x000fd80003800000 */
.L_x_377:
[----:B------:R-:W-:Y:S05]  /*4e80*/  BRA `(.L_x_378) ;  /* 0xffffffc800507947 */ /* 0x000fea000383ffff */
.L_x_337:
[----:B------:R-:W-:Y:S01]  /*4e90*/  BSSY B0, `(.L_x_379) ;  /* 0x0000006000007945 */ /* 0x000fe20003800000 */
[----:B------:R-:W-:Y:S01]  /*4ea0*/  PLOP3.LUT P0, PT, P0, PT, PT, 0x8, 0x80 ;  /* 0x000000000080781c */ /* 0x000fe2000070e170 */
[----:B------:R-:W-:-:S12]  /*4eb0*/  IMAD.MOV.U32 R21, RZ, RZ, -0x1 ;  /* 0xffffffffff157424 */ /* 0x000fd800078e00ff */
[----:B------:R-:W-:Y:S05]  /*4ec0*/  WARPSYNC.COLLECTIVE R21, `(.L_x_380) ;  /* 0x0000000015087348 */ /* 0x000fea0003c00000 */
[----:B------:R-:W-:Y:S01]  /*4ed0*/  VOTE.ANY P0, P0 ;  /* 0x0000000000ff7806 */ /* 0x000fe20000000100 */
[----:B------:R-:W-:-:S12]  /*4ee0*/  ENDCOLLECTIVE ;  /* 0x000000000000791b */ /* 0x000fd80003800000 */
.L_x_380:
[----:B------:R-:W-:Y:S05]  /*4ef0*/  BSYNC B0 ;  /* 0x0000000000007941 */ /* 0x000fea0003800000 */
.L_x_379:
[----:B------:R-:W-:Y:S05]  /*4f00*/  BRA `(.L_x_381) ;  /* 0xffffffe000907947 */ /* 0x000fea000383ffff */
.L_x_339:
[----:B------:R-:W-:Y:S01]  /*4f10*/  BSSY B0, `(.L_x_382) ;  /* 0x0000006000007945 */ /* 0x000fe20003800000 */
[----:B------:R-:W-:Y:S01]  /*4f20*/  PLOP3.LUT P0, PT, P0, PT, PT, 0x8, 0x80 ;  /* 0x000000000080781c */ /* 0x000fe2000070e170 */
[----:B------:R-:W-:-:S12]  /*4f30*/  IMAD.MOV.U32 R21, RZ, RZ, -0x1 ;  /* 0xffffffffff157424 */ /* 0x000fd800078e00ff */
[----:B------:R-:W-:Y:S05]  /*4f40*/  WARPSYNC.COLLECTIVE R21, `(.L_x_383) ;  /* 0x0000000015087348 */ /* 0x000fea0003c00000 */
[----:B------:R-:W-:Y:S01]  /*4f50*/  VOTE.ANY P0, P0 ;  /* 0x0000000000ff7806 */ /* 0x000fe20000000100 */
[----:B------:R-:W-:-:S12]  /*4f60*/  ENDCOLLECTIVE ;  /* 0x000000000000791b */ /* 0x000fd80003800000 */
.L_x_383:
[----:B------:R-:W-:Y:S05]  /*4f70*/  BSYNC B0 ;  /* 0x0000000000007941 */ /* 0x000fea0003800000 */
.L_x_382:
[----:B------:R-:W-:Y:S05]  /*4f80*/  BRA `(.L_x_384) ;  /* 0xffffffe000e47947 */ /* 0x000fea000383ffff */
.L_x_341:
[----:B------:R-:W0:Y:S01]  /*4f90*/  S2R R26, SR_GEMASK ;  /* 0x00000000001a7919 */ /* 0x000e220000003c00 */
[----:B------:R-:W-:Y:S01]  /*4fa0*/  BSSY B0, `(.L_x_385) ;  /* 0x0000006000007945 */ /* 0x000fe20003800000 */
[----:B------:R-:W-:Y:S01]  /*4fb0*/  PLOP3.LUT P0, PT, P0, PT, PT, 0x8, 0x80 ;  /* 0x000000000080781c */ /* 0x000fe2000070e170 */
[----:B------:R-:W-:-:S12]  /*4fc0*/  IMAD.MOV.U32 R21, RZ, RZ, -0x1 ;  /* 0xffffffffff157424 */ /* 0x000fd800078e00ff */
[----:B0-----:R-:W-:Y:S05]  /*4fd0*/  WARPSYNC.COLLECTIVE R21, `(.L_x_386) ;  /* 0x0000000015087348 */ /* 0x001fea0003c00000 */
[----:B------:R-:W-:Y:S01]  /*4fe0*/  VOTE.ANY R21, PT, P0 ;  /* 0x0000000000157806 */ /* 0x000fe200000e0100 */
[----:B0-----:R-:W-:Y:S06]  /*4ff0*/  ENDCOLLECTIVE ;  /* 0x000000000000791b */ /* 0x001fec0003800000 */
.L_x_386:
[----:B------:R-:W-:Y:S05]  /*5000*/  BSYNC B0 ;  /* 0x0000000000007941 */ /* 0x000fea0003800000 */
.L_x_385:
[----:B------:R-:W-:Y:S01]  /*5010*/  LOP3.LUT R21, R21, 0x80000000, R26, 0xec, !PT ;  /* 0x8000000015157812 */ /* 0x000fe200078eec1a */
[----:B------:R-:W-:-:S04]  /*5020*/  IMAD.MOV.U32 R20, RZ, RZ, R19 ;  /* 0x000000ffff147224 */ /* 0x000fc800078e0013 */
[----:B------:R-:W-:-:S05]  /*5030*/  VIADD R16, R21, 0xffffffff ;  /* 0xffffffff15107836 */ /* 0x000fca0000000000 */
[----:B------:R-:W-:Y:S01]  /*5040*/  LOP3.LUT R47, R21, R16, RZ, 0xc, !PT ;  /* 0x00000010152f7212 */ /* 0x000fe200078e0cff */
[----:B------:R-:W-:Y:S02]  /*5050*/  IMAD.MOV.U32 R16, RZ, RZ, 0x1 ;  /* 0x00000001ff107424 */ /* 0x000fe400078e00ff */
[----:B------:R-:W-:-:S03]  /*5060*/  IMAD.MOV.U32 R21, RZ, RZ, -0x1 ;  /* 0xffffffffff157424 */ /* 0x000fc600078e00ff */
[----:B------:R-:W0:Y:S02]  /*5070*/  POPC R47, R47 ;  /* 0x0000002f002f7309 */ /* 0x000e240000000000 */
[----:B0-----:R-:W-:Y:S01]  /*5080*/  IMAD.MOV.U32 R17, RZ, RZ, R47 ;  /* 0x000000ffff117224 */ /* 0x001fe200078e002f */
[----:B------:R-:W-:-:S13]  /*5090*/  ISETP.GE.AND P0, PT, R38, R47, PT ;  /* 0x0000002f2600720c */ /* 0x000fda0003f06270 */
[----:B------:R-:W-:Y:S05]  /*50a0*/  WARPSYNC.COLLECTIVE R21, `(.L_x_387) ;  /* 0x0000000015087348 */ /* 0x000fea0003c00000 */
[----:B------:R0:W1:Y:S02]  /*50b0*/  SHFL.DOWN P3, R22, R20, R16, R17 ;  /* 0x0800001014167389 */ /* 0x0000640000060011 */
[----:B01----:R-:W-:Y:S05]  /*50c0*/  ENDCOLLECTIVE ;  /* 0x000000000000791b */ /* 0x003fea0003800000 */
.L_x_387:
[----:B------:R-:W-:Y:S01]  /*50d0*/  IMAD.MOV.U32 R16, RZ, RZ, 0x2 ;  /* 0x00000002ff107424 */ /* 0x000fe200078e00ff */
        /* <DEDUP_REMOVED lines=8> */
.L_x_388:
        /* <DEDUP_REMOVED lines=9> */
.L_x_389:
        /* <DEDUP_REMOVED lines=9> */
.L_x_390:
[----:B------:R-:W-:Y:S01]  /*5280*/  IMAD.MOV.U32 R16, RZ, RZ, 0x10 ;  /* 0x00000010ff107424 */ /* 0x000fe200078e00ff */
[----:B------:R-:W-:Y:S02]  /*5290*/  SEL R19, R22, RZ, !P0 ;  /* 0x000000ff16137207 */ /* 0x000fe40004000000 */
[----:B------:R-:W-:Y:S01]  /*52a0*/  ISETP.NE.AND P0, PT, R18, 0x65, PT ;  /* 0x000000651200780c */ /* 0x000fe20003f05270 */
[----:B------:R-:W-:Y:S02]  /*52b0*/  VIADD R18, R38, 0x10 ;  /* 0x0000001026127836 */ /* 0x000fe40000000000 */
[----:B------:R-:W-:-:S03]  /*52c0*/  IMAD.IADD R48, R50, 0x1, R19 ;  /* 0x0000000132307824 */ /* 0x000fc600078e0213 */
[----:B------:R-:W-:Y:S01]  /*52d0*/  ISETP.GT.AND P2, PT, R18, R47, PT ;  /* 0x0000002f1200720c */ /* 0x000fe20003f44270 */
[----:B------:R-:W-:Y:S01]  /*52e0*/  IMAD.MOV.U32 R20, RZ, RZ, R48 ;  /* 0x000000ffff147224 */ /* 0x000fe200078e0030 */
[----:B------:R-:W0:Y:S11]  /*52f0*/  LDC.64 R18, c[0x0][0x390] ;  /* 0x0000e400ff127b82 */ /* 0x000e360000000a00 */
[----:B0-----:R-:W-:Y:S05]  /*5300*/  WARPSYNC.COLLECTIVE R21, `(.L_x_391) ;  /* 0x0000000015087348 */ /* 0x001fea0003c00000 */
[----:B------:R1:W2:Y:S02]  /*5310*/  SHFL.DOWN P3, R22, R20, R16, R17 ;  /* 0x0800001014167389 */ /* 0x0002a40000060011 */
[----:B012---:R-:W-:Y:S05]  /*5320*/  ENDCOLLECTIVE ;  /* 0x000000000000791b */ /* 0x007fea0003800000 */
.L_x_391:
[----:B------:R-:W-:Y:S05]  /*5330*/  WARPSYNC.COLLECTIVE R21, `(.L_x_392) ;  /* 0x0000000015087348 */ /* 0x000fea0003c00000 */
[----:B------:R-:W-:Y:S01]  /*5340*/  VOTE.ALL P0, P0 ;  /* 0x0000000000ff7806 */ /* 0x000fe20000000000 */
[----:B------:R-:W-:-:S12]  /*5350*/  ENDCOLLECTIVE ;  /* 0x000000000000791b */ /* 0x000fd80003800000 */
.L_x_392:
[----:B------:R-:W-:Y:S02]  /*5360*/  SEL R45, R22, RZ, !P2 ;  /* 0x000000ff162d7207 */ /* 0x000fe40005000000 */
[----:B------:R-:W-:-:S03]  /*5370*/  IADD3 R44, P3, PT, R18, 0x100, RZ ;  /* 0x00000100122c7810 */ /* 0x000fc60007f7e0ff */
[----:B------:R-:W-:Y:S02]  /*5380*/  IMAD.IADD R46, R48, 0x1, R45 ;  /* 0x00000001302e7824 */ /* 0x000fe400078e022d */
[----:B------:R-:W-:Y:S01]  /*5390*/  IMAD.X R45, RZ, RZ, R19, P3 ;  /* 0x000000ffff2d7224 */ /* 0x000fe200018e0613 */
[----:B------:R-:W-:Y:S07]  /*53a0*/  BRA `(.L_x_393) ;  /* 0xffffffe000787947 */ /* 0x000fee000383ffff */
.L_x_343:
[----:B------:R-:W-:Y:S01]  /*53b0*/  BSSY B0, `(.L_x_394) ;  /* 0x0000006000007945 */ /* 0x000fe20003800000 */
[----:B------:R-:W-:Y:S01]  /*53c0*/  PLOP3.LUT P0, PT, P0, PT, PT, 0x8, 0x80 ;  /* 0x000000000080781c */ /* 0x000fe2000070e170 */
[----:B------:R-:W-:-:S12]  /*53d0*/  IMAD.MOV.U32 R21, RZ, RZ, -0x1 ;  /* 0xffffffffff157424 */ /* 0x000fd800078e00ff */
[----:B------:R-:W-:Y:S05]  /*53e0*/  WARPSYNC.COLLECTIVE R21, `(.L_x_395) ;  /* 0x0000000015087348 */ /* 0x000fea0003c00000 */
[----:B------:R-:W-:Y:S01]  /*53f0*/  VOTE.ANY P0, P0 ;  /* 0x0000000000ff7806 */ /* 0x000fe20000000100 */
[----:B------:R-:W-:-:S12]  /*5400*/  ENDCOLLECTIVE ;  /* 0x000000000000791b */ /* 0x000fd80003800000 */
.L_x_395:
[----:B------:R-:W-:Y:S05]  /*5410*/  BSYNC B0 ;  /* 0x0000000000007941 */ /* 0x000fea0003800000 */
.L_x_394:
[----:B------:R-:W-:Y:S05]  /*5420*/  BRA `(.L_x_396) ;  /* 0xffffffe000807947 */ /* 0x000fea000383ffff */
.L_x_345:
[----:B------:R-:W-:Y:S01]  /*5430*/  BSSY B0, `(.L_x_397) ;  /* 0x0000006000007945 */ /* 0x000fe20003800000 */
[----:B------:R-:W-:Y:S01]  /*5440*/  PLOP3.LUT P0, PT, P0, PT, PT, 0x8, 0x80 ;  /* 0x000000000080781c */ /* 0x000fe2000070e170 */
[----:B------:R-:W-:-:S12]  /*5450*/  IMAD.MOV.U32 R21, RZ, RZ, -0x1 ;  /* 0xffffffffff157424 */ /* 0x000fd800078e00ff */
[----:B------:R-:W-:Y:S05]  /*5460*/  WARPSYNC.COLLECTIVE R21, `(.L_x_398) ;  /* 0x0000000015087348 */ /* 0x000fea0003c00000 */
[----:B------:R-:W-:Y:S01]  /*5470*/  VOTE.ANY P0, P0 ;  /* 0x0000000000ff7806 */ /* 0x000fe20000000100 */
[----:B------:R-:W-:-:S12]  /*5480*/  ENDCOLLECTIVE ;  /* 0x000000000000791b */ /* 0x000fd80003800000 */
.L_x_398:
[----:B------:R-:W-:Y:S05]  /*5490*/  BSYNC B0 ;  /* 0x0000000000007941 */ /* 0x000fea0003800000 */
.L_x_397:
[----:B------:R-:W-:Y:S05]  /*54a0*/  BRA `(.L_x_399) ;  /* 0xffffffe000d47947 */ /* 0x000fea000383ffff */
.L_x_347:
[----:B------:R-:W-:Y:S01]  /*54b0*/  BSSY B0, `(.L_x_400) ;  /* 0x0000006000007945 */ /* 0x000fe20003800000 */
[----:B------:R-:W-:Y:S01]  /*54c0*/  PLOP3.LUT P0, PT, P0, PT, PT, 0x8, 0x80 ;  /* 0x000000000080781c */ /* 0x000fe2000070e170 */
[----:B------:R-:W-:-:S12]  /*54d0*/  IMAD.MOV.U32 R21, RZ, RZ, -0x1 ;  /* 0xffffffffff157424 */ /* 0x000fd800078e00ff */
[----:B------:R-:W-:Y:S05]  /*54e0*/  WARPSYNC.COLLECTIVE R21, `(.L_x_401) ;  /* 0x0000000015087348 */ /* 0x000fea0003c00000 */
[----:B------:R-:W-:Y:S01]  /*54f0*/  VOTE.ANY R21, PT, P0 ;  /* 0x0000000000157806 */ /* 0x000fe200000e0100 */
[----:B------:R-:W-:Y:S06]  /*5500*/  ENDCOLLECTIVE ;  /* 0x000000000000791b */ /* 0x000fec0003800000 */
.L_x_401:
[----:B------:R-:W-:Y:S05]  /*5510*/  BSYNC B0 ;  /* 0x0000000000007941 */ /* 0x000fea0003800000 */
.L_x_400:
        /* <DEDUP_REMOVED lines=11> */
.L_x_402:
        /* <DEDUP_REMOVED lines=10> */
.L_x_403:
[----:B------:R-:W-:Y:S01]  /*5670*/  IMAD.MOV.U32 R16, RZ, RZ, 0x4 ;  /* 0x00000004ff107424 */ /* 0x000fe200078e00ff */
[----:B------:R-:W-:Y:S01]  /*5680*/  SEL R19, R22, RZ, !P0 ;  /* 0x000000ff16137207 */ /* 0x000fe20004000000 */
[----:B------:R-:W-:-:S04]  /*5690*/  VIADD R22, R38, 0x4 ;  /* 0x0000000426167836 */ /* 0x000fc80000000000 */
[----:B------:R-:W-:Y:S01]  /*56a0*/  IMAD.IADD R50, R48, 0x1, R19 ;  /* 0x0000000130327824 */ /* 0x000fe200078e0213 */
[----:B------:R-:W-:Y:S01]  /*56b0*/  ISETP.GT.AND P0, PT, R22, R17, PT ;  /* 0x000000111600720c */ /* 0x000fe20003f04270 */
[----:B------:R-:W-:Y:S02]  /*56c0*/  VIADD R48, R38, 0x10 ;  /* 0x0000001026307836 */ /* 0x000fe40000000000 */
[----:B------:R-:W-:-:S10]  /*56d0*/  IMAD.MOV.U32 R20, RZ, RZ, R50 ;  /* 0x000000ffff147224 */ /* 0x000fd400078e0032 */
[----:B------:R-:W-:Y:S05]  /*56e0*/  WARPSYNC.COLLECTIVE R21, `(.L_x_404) ;  /* 0x0000000015087348 */ /* 0x000fea0003c00000 */
[----:B------:R0:W1:Y:S02]  /*56f0*/  SHFL.DOWN P3, R22, R20, R16, R17 ;  /* 0x0800001014167389 */ /* 0x0000640000060011 */
[----:B01----:R-:W-:Y:S05]  /*5700*/  ENDCOLLECTIVE ;  /* 0x000000000000791b */ /* 0x003fea0003800000 */
.L_x_404:
        /* <DEDUP_REMOVED lines=9> */
.L_x_405:
        /* <DEDUP_REMOVED lines=8> */
.L_x_406:
[----:B------:R-:W-:Y:S02]  /*5820*/  SEL R22, R22, RZ, !P0 ;  /* 0x000000ff16167207 */ /* 0x000fe40004000000 */
[----:B------:R-:W-:Y:S02]  /*5830*/  ISETP.NE.AND P0, PT, R18, 0x65, PT ;  /* 0x000000651200780c */ /* 0x000fe40003f05270 */
[----:B------:R-:W-:-:S11]  /*5840*/  IADD3 R46, PT, PT, R19, R22, R46 ;  /* 0x00000016132e7210 */ /* 0x000fd60007ffe02e */
[----:B------:R-:W-:Y:S05]  /*5850*/  WARPSYNC.COLLECTIVE R21, `(.L_x_407) ;  /* 0x0000000015087348 */ /* 0x000fea0003c00000 */
[----:B------:R-:W-:Y:S01]  /*5860*/  VOTE.ALL P0, P0 ;  /* 0x0000000000ff7806 */ /* 0x000fe20000000000 */
[----:B------:R-:W-:-:S12]  /*5870*/  ENDCOLLECTIVE ;  /* 0x000000000000791b */ /* 0x000fd80003800000 */
.L_x_407:
[----:B------:R-:W-:Y:S05]  /*5880*/  BRA `(.L_x_408) ;  /* 0xffffffe0006c7947 */ /* 0x000fea000383ffff */
.L_x_409:
        /* <DEDUP_REMOVED lines=15> */
.L_x_522:


//--------------------- .text._ZN3cub18CUB_300001_SM_10006detail4scan20DeviceScanInitKernelINS0_13ScanTileStateIiLb1EEEEEvT_i --------------------------
	.section	.text._ZN3cub18CUB_300001_SM_10006detail4scan20DeviceScanInitKernelINS0_13ScanTileStateIiLb1EEEEEvT_i,"ax",@progbits
	.align	128
        .global         _ZN3cub18CUB_300001_SM_10006detail4scan20DeviceScanInitKernelINS0_13ScanTileStateIiLb1EEEEEvT_i
        .type           _ZN3cub18CUB_300001_SM_10006detail4scan20DeviceScanInitKernelINS0_13ScanTileStateIiLb1EEEEEvT_i,@function
        .size           _ZN3cub18CUB_300001_SM_10006detail4scan20DeviceScanInitKernelINS0_13ScanTileStateIiLb1EEEEEvT_i,(.L_x_523 - _ZN3cub18CUB_300001_SM_10006detail4scan20DeviceScanInitKernelINS0_13ScanTileStateIiLb1EEEEEvT_i)
        .other          _ZN3cub18CUB_300001_SM_10006detail4scan20DeviceScanInitKernelINS0_13ScanTileStateIiLb1EEEEEvT_i,@"STO_CUDA_ENTRY STV_DEFAULT"
_ZN3cub18CUB_300001_SM_10006detail4scan20DeviceScanInitKernelINS0_13ScanTileStateIiLb1EEEEEvT_i:
.text._ZN3cub18CUB_300001_SM_10006detail4scan20DeviceScanInitKernelINS0_13ScanTileStateIiLb1EEEEEvT_i:
[----:B------:R-:W-:Y:S01]  /*0000*/  LDC R1, c[0x0][0x37c] ;  /* 0x0000df00ff017b82 */ /* 0x000fe20000000800 */
[----:B------:R-:W0:Y:S07]  /*0010*/  S2R R0, SR_TID.X ;  /* 0x0000000000007919 */ /* 0x000e2e0000002100 */
[----:B------:R-:W1:Y:S01]  /*0020*/  S2UR UR6, SR_CTAID.X ;  /* 0x00000000000679c3 */ /* 0x000e620000002500 */
[----:B------:R-:W2:Y:S07]  /*0030*/  LDCU UR4, c[0x0][0x388] ;  /* 0x00007100ff0477ac */ /* 0x000eae0008000800 */
[----:B------:R-:W1:Y:S01]  /*0040*/  LDC R5, c[0x0][0x360] ;  /* 0x0000d800ff057b82 */ /* 0x000e620000000800 */
[----:B0-----:R-:W-:Y:S01]  /*0050*/  ISETP.GT.U32.AND P0, PT, R0, 0x1f, PT ;  /* 0x0000001f0000780c */ /* 0x001fe20003f04070 */
[----:B-1----:R-:W-:-:S03]  /*0060*/  IMAD R5, R5, UR6, R0 ;  /* 0x0000000605057c24 */ /* 0x002fc6000f8e0200 */
[----:B------:R-:W-:Y:S02]  /*0070*/  ISETP.NE.OR P0, PT, RZ, UR6, P0 ;  /* 0x00000006ff007c0c */ /* 0x000fe40008705670 */
[----:B--2---:R-:W-:Y:S01]  /*0080*/  ISETP.GE.AND P1, PT, R5, UR4, PT ;  /* 0x0000000405007c0c */ /* 0x004fe2000bf26270 */
[----:B------:R-:W0:-:S12]  /*0090*/  LDCU.64 UR4, c[0x0][0x358] ;  /* 0x00006b00ff0477ac */ /* 0x000e180008000a00 */
[----:B------:R-:W1:Y:S01]  /*00a0*/  @!P1 LDC.64 R2, c[0x0][0x380] ;  /* 0x0000e000ff029b82 */ /* 0x000e620000000a00 */
[----:B------:R-:W-:Y:S01]  /*00b0*/  @!P1 MOV R4, 0x63 ;  /* 0x0000006300049802 */ /* 0x000fe20000000f00 */
[----:B-1----:R-:W-:-:S04]  /*00c0*/  @!P1 IMAD.WIDE R2, R5, 0x8, R2 ;  /* 0x0000000805029825 */ /* 0x002fc800078e0202 */
[----:B------:R-:W-:-:S05]  /*00d0*/  HFMA2 R5, -RZ, RZ, 0, 0 ;  /* 0x00000000ff057431 */ /* 0x000fca00000001ff */
[----:B0-----:R0:W-:Y:S01]  /*00e0*/  @!P1 STG.E.64 desc[UR4][R2.64+0x100], R4 ;  /* 0x0001000402009986 */ /* 0x0011e2000c101b04 */
[----:B------:R-:W-:Y:S05]  /*00f0*/  @P0 EXIT ;  /* 0x000000000000094d */ /* 0x000fea0003800000 */
[----:B0-----:R-:W0:Y:S02]  /*0100*/  LDC.64 R2, c[0x0][0x380] ;  /* 0x0000e000ff027b82 */ /* 0x001e240000000a00 */
[----:B0-----:R-:W-:-:S05]  /*0110*/  IMAD.WIDE.U32 R2, R0, 0x8, R2 ;  /* 0x0000000800027825 */ /* 0x001fca00078e0002 */
[----:B------:R-:W-:Y:S01]  /*0120*/  STG.E.64 desc[UR4][R2.64], RZ ;  /* 0x000000ff02007986 */ /* 0x000fe2000c101b04 */
[----:B------:R-:W-:Y:S05]  /*0130*/  EXIT ;  /* 0x000000000000794d */ /* 0x000fea0003800000 */
.L_x_410:
        /* <DEDUP_REMOVED lines=12> */
.L_x_523:


//--------------------- .text._ZN3cub18CUB_300001_SM_10006detail8for_each13static_kernelINS2_12policy_hub_t12policy_500_tElN6thrust24THRUST_300001_SM_1000_NS8cuda_cub20__uninitialized_copy7functorINS7_6detail15normal_iteratorINS7_10device_ptrIKiEEEENS7_7pointerIiNS8_3tagENS7_11use_defaultESJ_EEEEEEvT0_T1_ --------------------------
	.section	.text._ZN3cub18CUB_300001_SM_10006detail8for_each13static_kernelINS2_12policy_hub_t12policy_500_tElN6thrust24THRUST_300001_SM_1000_NS8cuda_cub20__uninitialized_copy7functorINS7_6detail15normal_iteratorINS7_10device_ptrIKiEEEENS7_7pointerIiNS8_3tagENS7_11use_defaultESJ_EEEEEEvT0_T1_,"ax",@progbits
	.align	128
        .global         _ZN3cub18CUB_300001_SM_10006detail8for_each13static_kernelINS2_12policy_hub_t12policy_500_tElN6thrust24THRUST_300001_SM_1000_NS8cuda_cub20__uninitialized_copy7functorINS7_6detail15normal_iteratorINS7_10device_ptrIKiEEEENS7_7pointerIiNS8_3tagENS7_11use_defaultESJ_EEEEEEvT0_T1_
        .type           _ZN3cub18CUB_300001_SM_10006detail8for_each13static_kernelINS2_12policy_hub_t12policy_500_tElN6thrust24THRUST_300001_SM_1000_NS8cuda_cub20__uninitialized_copy7functorINS7_6detail15normal_iteratorINS7_10device_ptrIKiEEEENS7_7pointerIiNS8_3tagENS7_11use_defaultESJ_EEEEEEvT0_T1_,@function
        .size           _ZN3cub18CUB_300001_SM_10006detail8for_each13static_kernelINS2_12policy_hub_t12policy_500_tElN6thrust24THRUST_300001_SM_1000_NS8cuda_cub20__uninitialized_copy7functorINS7_6detail15normal_iteratorINS7_10device_ptrIKiEEEENS7_7pointerIiNS8_3tagENS7_11use_defaultESJ_EEEEEEvT0_T1_,(.L_x_524 - _ZN3cub18CUB_300001_SM_10006detail8for_each13static_kernelINS2_12policy_hub_t12policy_500_tElN6thrust24THRUST_300001_SM_1000_NS8cuda_cub20__uninitialized_copy7functorINS7_6detail15normal_iteratorINS7_10device_ptrIKiEEEENS7_7pointerIiNS8_3tagENS7_11use_defaultESJ_EEEEEEvT0_T1_)
        .other          _ZN3cub18CUB_300001_SM_10006detail8for_each13static_kernelINS2_12policy_hub_t12policy_500_tElN6thrust24THRUST_300001_SM_1000_NS8cuda_cub20__uninitialized_copy7functorINS7_6detail15normal_iteratorINS7_10device_ptrIKiEEEENS7_7pointerIiNS8_3tagENS7_11use_defaultESJ_EEEEEEvT0_T1_,@"STO_CUDA_ENTRY STV_DEFAULT"
_ZN3cub18CUB_300001_SM_10006detail8for_each13static_kernelINS2_12policy_hub_t12policy_500_tElN6thrust24THRUST_300001_SM_1000_NS8cuda_cub20__uninitialized_copy7functorINS7_6detail15normal_iteratorINS7_10device_ptrIKiEEEENS7_7pointerIiNS8_3tagENS7_11use_defaultESJ_EEEEEEvT0_T1_:
.text._ZN3cub18CUB_300001_SM_10006detail8for_each13static_kernelINS2_12policy_hub_t12policy_500_tElN6thrust24THRUST_300001_SM_1000_NS8cuda_cub20__uninitialized_copy7functorINS7_6detail15normal_iteratorINS7_10device_ptrIKiEEEENS7_7pointerIiNS8_3tagENS7_11use_defaultESJ_EEEEEEvT0_T1_:
[----:B------:R-:W-:Y:S08]  /*0000*/  LDC R1, c[0x0][0x37c] ;  /* 0x0000df00ff017b82 */ /* 0x000ff00000000800 */
[----:B------:R-:W0:Y:S01]  /*0010*/  S2UR UR4, SR_CTAID.X ;  /* 0x00000000000479c3 */ /* 0x000e220000002500 */
[----:B------:R-:W1:Y:S01]  /*0020*/  LDCU.64 UR6, c[0x0][0x380] ;  /* 0x00007000ff0677ac */ /* 0x000e620008000a00 */
[----:B------:R-:W2:Y:S01]  /*0030*/  LDCU.64 UR8, c[0x0][0x358] ;  /* 0x00006b00ff0877ac */ /* 0x000ea20008000a00 */
[----:B0-----:R-:W-:-:S04]  /*0040*/  UIMAD.WIDE.U32 UR4, UR4, 0x200, URZ ;  /* 0x00000200040478a5 */ /* 0x001fc8000f8e00ff */
[----:B-1----:R-:W-:-:S04]  /*0050*/  UIADD3 UR6, UP0, UPT, -UR4, UR6, URZ ;  /* 0x0000000604067290 */ /* 0x002fc8000ff1e1ff */
[----:B------:R-:W-:Y:S02]  /*0060*/  UIADD3.X UR7, UPT, UPT, ~UR5, UR7, URZ, UP0, !UPT ;  /* 0x0000000705077290 */ /* 0x000fe400087fe5ff */
[----:B------:R-:W-:-:S04]  /*0070*/  UISETP.GE.U32.AND UP0, UPT, UR6, 0x200, UPT ;  /* 0x000002000600788c */ /* 0x000fc8000bf06070 */
[----:B------:R-:W-:-:S09]  /*0080*/  UISETP.GE.AND.EX UP0, UPT, UR7, URZ, UPT, UP0 ;  /* 0x000000ff0700728c */ /* 0x000fd2000bf06300 */
[----:B--2---:R-:W-:Y:S05]  /*0090*/  BRA.U !UP0, `(.L_x_411) ;  /* 0x0000000108407547 */ /* 0x004fea000b800000 */
[----:B------:R-:W0:Y:S01]  /*00a0*/  S2R R0, SR_TID.X ;  /* 0x0000000000007919 */ /* 0x000e220000002100 */
[----:B------:R-:W1:Y:S01]  /*00b0*/  LDCU.64 UR10, c[0x0][0x388] ;  /* 0x00007100ff0a77ac */ /* 0x000e620008000a00 */
[----:B0-----:R-:W-:-:S05]  /*00c0*/  IADD3 R0, P0, PT, R0, UR4, RZ ;  /* 0x0000000400007c10 */ /* 0x001fca000ff1e0ff */
[----:B------:R-:W-:Y:S02]  /*00d0*/  IMAD.X R3, RZ, RZ, UR5, P0 ;  /* 0x00000005ff037e24 */ /* 0x000fe400080e06ff */
[----:B------:R-:W-:-:S03]  /*00e0*/  IMAD.SHL.U32 R4, R0, 0x4, RZ ;  /* 0x0000000400047824 */ /* 0x000fc600078e00ff */
[----:B------:R-:W-:Y:S02]  /*00f0*/  SHF.L.U64.HI R0, R0, 0x2, R3 ;  /* 0x0000000200007819 */ /* 0x000fe40000010203 */
[----:B-1----:R-:W-:-:S04]  /*0100*/  IADD3 R2, P0, PT, R4, UR10, RZ ;  /* 0x0000000a04027c10 */ /* 0x002fc8000ff1e0ff */
[----:B------:R-:W-:Y:S01]  /*0110*/  IADD3.X R3, PT, PT, R0, UR11, RZ, P0, !PT ;  /* 0x0000000b00037c10 */ /* 0x000fe200087fe4ff */
[----:B------:R-:W0:Y:S04]  /*0120*/  LDCU.64 UR10, c[0x0][0x390] ;  /* 0x00007200ff0a77ac */ /* 0x000e280008000a00 */
[----:B------:R-:W2:Y:S01]  /*0130*/  LDG.E R7, desc[UR8][R2.64] ;  /* 0x0000000802077981 */ /* 0x000ea2000c1e1900 */
[----:B0-----:R-:W-:-:S04]  /*0140*/  IADD3 R4, P0, PT, R4, UR10, RZ ;  /* 0x0000000a04047c10 */ /* 0x001fc8000ff1e0ff */
[----:B------:R-:W-:-:S05]  /*0150*/  IADD3.X R5, PT, PT, R0, UR11, RZ, P0, !PT ;  /* 0x0000000b00057c10 */ /* 0x000fca00087fe4ff */
[----:B--2---:R-:W-:Y:S04]  /*0160*/  STG.E desc[UR8][R4.64], R7 ;  /* 0x0000000704007986 */ /* 0x004fe8000c101908 */
[----:B------:R-:W2:Y:S04]  /*0170*/  LDG.E R9, desc[UR8][R2.64+0x400] ;  /* 0x0004000802097981 */ /* 0x000ea8000c1e1900 */
[----:B--2---:R-:W-:Y:S01]  /*0180*/  STG.E desc[UR8][R4.64+0x400], R9 ;  /* 0x0004000904007986 */ /* 0x004fe2000c101908 */
[----:B------:R-:W-:Y:S05]  /*0190*/  EXIT ;  /* 0x000000000000794d */ /* 0x000fea0003800000 */
.L_x_411:
[----:B------:R-:W0:Y:S01]  /*01a0*/  S2R R0, SR_TID.X ;  /* 0x0000000000007919 */ /* 0x000e220000002100 */
[----:B------:R-:W-:Y:S01]  /*01b0*/  USHF.R.S32.HI UR7, URZ, 0x1f, UR6 ;  /* 0x0000001fff077899 */ /* 0x000fe20008011406 */
[----:B------:R-:W-:Y:S05]  /*01c0*/  BSSY.RECONVERGENT B0, `(.L_x_412) ;  /* 0x0000015000007945 */ /* 0x000fea0003800200 */
[----:B------:R-:W-:Y:S01]  /*01d0*/  IMAD.U32 R3, RZ, RZ, UR7 ;  /* 0x00000007ff037e24 */ /* 0x000fe2000f8e00ff */
[C---:B0-----:R-:W-:Y:S01]  /*01e0*/  ISETP.LT.U32.AND P0, PT, R0.reuse, UR6, PT ;  /* 0x0000000600007c0c */ /* 0x041fe2000bf01070 */
[----:B------:R-:W-:-:S03]  /*01f0*/  VIADD R2, R0, 0x100 ;  /* 0x0000010000027836 */ /* 0x000fc60000000000 */
[----:B------:R-:W-:Y:S02]  /*0200*/  ISETP.GT.AND.EX P0, PT, R3, RZ, PT, P0 ;  /* 0x000000ff0300720c */ /* 0x000fe40003f04300 */
[----:B------:R-:W-:Y:S01]  /*0210*/  ISETP.LT.U32.AND P1, PT, R2, UR6, PT ;  /* 0x0000000602007c0c */ /* 0x000fe2000bf21070 */
[----:B------:R-:W-:-:S05]  /*0220*/  IMAD.U32 R2, RZ, RZ, UR7 ;  /* 0x00000007ff027e24 */ /* 0x000fca000f8e00ff */
[----:B------:R-:W-:-:S05]  /*0230*/  ISETP.GT.AND.EX P1, PT, R2, RZ, PT, P1 ;  /* 0x000000ff0200720c */ /* 0x000fca0003f24310 */
[----:B------:R-:W-:Y:S08]  /*0240*/  @!P0 BRA `(.L_x_413) ;  /* 0x0000000000308947 */ /* 0x000ff00003800000 */
[----:B------:R-:W0:Y:S01]  /*0250*/  LDCU.64 UR10, c[0x0][0x388] ;  /* 0x00007100ff0a77ac */ /* 0x000e220008000a00 */
[----:B------:R-:W-:-:S05]  /*0260*/  IADD3 R2, P0, PT, R0, UR4, RZ ;  /* 0x0000000400027c10 */ /* 0x000fca000ff1e0ff */
[----:B------:R-:W-:Y:S02]  /*0270*/  IMAD.X R3, RZ, RZ, UR5, P0 ;  /* 0x00000005ff037e24 */ /* 0x000fe400080e06ff */
[----:B------:R-:W-:-:S03]  /*0280*/  IMAD.SHL.U32 R4, R2, 0x4, RZ ;  /* 0x0000000402047824 */ /* 0x000fc600078e00ff */
[----:B------:R-:W-:Y:S02]  /*0290*/  SHF.L.U64.HI R5, R2, 0x2, R3 ;  /* 0x0000000202057819 */ /* 0x000fe40000010203 */
[----:B0-----:R-:W-:-:S04]  /*02a0*/  IADD3 R2, P0, PT, R4, UR10, RZ ;  /* 0x0000000a04027c10 */ /* 0x001fc8000ff1e0ff */
[----:B------:R-:W-:Y:S01]  /*02b0*/  IADD3.X R3, PT, PT, R5, UR11, RZ, P0, !PT ;  /* 0x0000000b05037c10 */ /* 0x000fe200087fe4ff */
[----:B------:R-:W0:Y:S05]  /*02c0*/  LDCU.64 UR10, c[0x0][0x390] ;  /* 0x00007200ff0a77ac */ /* 0x000e2a0008000a00 */
[----:B------:R-:W2:Y:S01]  /*02d0*/  LDG.E R3, desc[UR8][R2.64] ;  /* 0x0000000802037981 */ /* 0x000ea2000c1e1900 */
[----:B0-----:R-:W-:-:S04]  /*02e0*/  IADD3 R4, P0, PT, R4, UR10, RZ ;  /* 0x0000000a04047c10 */ /* 0x001fc8000ff1e0ff */
[----:B------:R-:W-:-:S05]  /*02f0*/  IADD3.X R5, PT, PT, R5, UR11, RZ, P0, !PT ;  /* 0x0000000b05057c10 */ /* 0x000fca00087fe4ff */
[----:B--2---:R0:W-:Y:S04]  /*0300*/  STG.E desc[UR8][R4.64], R3 ;  /* 0x0000000304007986 */ /* 0x0041e8000c101908 */
.L_x_413:
[----:B------:R-:W-:Y:S05]  /*0310*/  BSYNC.RECONVERGENT B0 ;  /* 0x0000000000007941 */ /* 0x000fea0003800200 */
.L_x_412:
[----:B------:R-:W-:Y:S05]  /*0320*/  @!P1 EXIT ;  /* 0x000000000000994d */ /* 0x000fea0003800000 */
[----:B------:R-:W1:Y:S01]  /*0330*/  LDCU.64 UR6, c[0x0][0x388] ;  /* 0x00007100ff0677ac */ /* 0x000e620008000a00 */
[----:B------:R-:W-:-:S05]  /*0340*/  IADD3 R0, P0, PT, R0, UR4, RZ ;  /* 0x0000000400007c10 */ /* 0x000fca000ff1e0ff */
[----:B0-----:R-:W-:Y:S02]  /*0350*/  IMAD.X R3, RZ, RZ, UR5, P0 ;  /* 0x00000005ff037e24 */ /* 0x001fe400080e06ff */
[----:B------:R-:W-:-:S03]  /*0360*/  IMAD.SHL.U32 R4, R0, 0x4, RZ ;  /* 0x0000000400047824 */ /* 0x000fc600078e00ff */
[----:B------:R-:W-:Y:S02]  /*0370*/  SHF.L.U64.HI R0, R0, 0x2, R3 ;  /* 0x0000000200007819 */ /* 0x000fe40000010203 */
[----:B-1----:R-:W-:-:S04]  /*0380*/  IADD3 R2, P0, PT, R4, UR6, RZ ;  /* 0x0000000604027c10 */ /* 0x002fc8000ff1e0ff */
[----:B------:R-:W-:Y:S01]  /*0390*/  IADD3.X R3, PT, PT, R0, UR7, RZ, P0, !PT ;  /* 0x0000000700037c10 */ /* 0x000fe200087fe4ff */
[----:B------:R-:W0:Y:S05]  /*03a0*/  LDCU.64 UR6, c[0x0][0x390] ;  /* 0x00007200ff0677ac */ /* 0x000e2a0008000a00 */
[----:B------:R-:W2:Y:S01]  /*03b0*/  LDG.E R3, desc[UR8][R2.64+0x400] ;  /* 0x0004000802037981 */ /* 0x000ea2000c1e1900 */
[----:B0-----:R-:W-:-:S04]  /*03c0*/  IADD3 R4, P0, PT, R4, UR6, RZ ;  /* 0x0000000604047c10 */ /* 0x001fc8000ff1e0ff */
[----:B------:R-:W-:-:S05]  /*03d0*/  IADD3.X R5, PT, PT, R0, UR7, RZ, P0, !PT ;  /* 0x0000000700057c10 */ /* 0x000fca00087fe4ff */
[----:B--2---:R-:W-:Y:S01]  /*03e0*/  STG.E desc[UR8][R4.64+0x400], R3 ;  /* 0x0004000304007986 */ /* 0x004fe2000c101908 */
[----:B------:R-:W-:Y:S05]  /*03f0*/  EXIT ;  /* 0x000000000000794d */ /* 0x000fea0003800000 */
.L_x_414:
        /* <DEDUP_REMOVED lines=16> */
.L_x_524:


//--------------------- .text._ZN3cub18CUB_300001_SM_10006detail8for_each13static_kernelINS2_12policy_hub_t12policy_500_tEmN6thrust24THRUST_300001_SM_1000_NS8cuda_cub20__uninitialized_fill7functorINS7_10device_ptrIiEEiEEEEvT0_T1_ --------------------------
	.section	.text._ZN3cub18CUB_300001_SM_10006detail8for_each13static_kernelINS2_12policy_hub_t12policy_500_tEmN6thrust24THRUST_300001_SM_1000_NS8cuda_cub20__uninitialized_fill7functorINS7_10device_ptrIiEEiEEEEvT0_T1_,"ax",@progbits
	.align	128
        .global         _ZN3cub18CUB_300001_SM_10006detail8for_each13static_kernelINS2_12policy_hub_t12policy_500_tEmN6thrust24THRUST_300001_SM_1000_NS8cuda_cub20__uninitialized_fill7functorINS7_10device_ptrIiEEiEEEEvT0_T1_
        .type           _ZN3cub18CUB_300001_SM_10006detail8for_each13static_kernelINS2_12policy_hub_t12policy_500_tEmN6thrust24THRUST_300001_SM_1000_NS8cuda_cub20__uninitialized_fill7functorINS7_10device_ptrIiEEiEEEEvT0_T1_,@function
        .size           _ZN3cub18CUB_300001_SM_10006detail8for_each13static_kernelINS2_12policy_hub_t12policy_500_tEmN6thrust24THRUST_300001_SM_1000_NS8cuda_cub20__uninitialized_fill7functorINS7_10device_ptrIiEEiEEEEvT0_T1_,(.L_x_525 - _ZN3cub18CUB_300001_SM_10006detail8for_each13static_kernelINS2_12policy_hub_t12policy_500_tEmN6thrust24THRUST_300001_SM_1000_NS8cuda_cub20__uninitialized_fill7functorINS7_10device_ptrIiEEiEEEEvT0_T1_)
        .other          _ZN3cub18CUB_300001_SM_10006detail8for_each13static_kernelINS2_12policy_hub_t12policy_500_tEmN6thrust24THRUST_300001_SM_1000_NS8cuda_cub20__uninitialized_fill7functorINS7_10device_ptrIiEEiEEEEvT0_T1_,@"STO_CUDA_ENTRY STV_DEFAULT"
_ZN3cub18CUB_300001_SM_10006detail8for_each13static_kernelINS2_12policy_hub_t12policy_500_tEmN6thrust24THRUST_300001_SM_1000_NS8cuda_cub20__uninitialized_fill7functorINS7_10device_ptrIiEEiEEEEvT0_T1_:
.text._ZN3cub18CUB_300001_SM_10006detail8for_each13static_kernelINS2_12policy_hub_t12policy_500_tEmN6thrust24THRUST_300001_SM_1000_NS8cuda_cub20__uninitialized_fill7functorINS7_10device_ptrIiEEiEEEEvT0_T1_:
        /* <DEDUP_REMOVED lines=8> */
[----:B------:R-:W-:-:S09]  /*0080*/  UISETP.GE.U32.AND.EX UP0, UPT, UR7, URZ, UPT, UP0 ;  /* 0x000000ff0700728c */ /* 0x000fd2000bf06100 */
[----:B--2---:R-:W-:Y:S05]  /*0090*/  BRA.U !UP0, `(.L_x_415) ;  /* 0x0000000108287547 */ /* 0x004fea000b800000 */
[----:B------:R-:W0:Y:S01]  /*00a0*/  S2R R0, SR_TID.X ;  /* 0x0000000000007919 */ /* 0x000e220000002100 */
[----:B------:R-:W1:Y:S01]  /*00b0*/  LDCU.64 UR6, c[0x0][0x388] ;  /* 0x00007100ff0677ac */ /* 0x000e620008000a00 */
[----:B------:R-:W2:Y:S01]  /*00c0*/  LDC R5, c[0x0][0x390] ;  /* 0x0000e400ff057b82 */ /* 0x000ea20000000800 */
[----:B0-----:R-:W-:-:S05]  /*00d0*/  IADD3 R0, P0, PT, R0, UR4, RZ ;  /* 0x0000000400007c10 */ /* 0x001fca000ff1e0ff */
[----:B------:R-:W-:Y:S01]  /*00e0*/  IMAD.X R3, RZ, RZ, UR5, P0 ;  /* 0x00000005ff037e24 */ /* 0x000fe200080e06ff */
[----:B-1----:R-:W-:-:S04]  /*00f0*/  LEA R2, P0, R0, UR6, 0x2 ;  /* 0x0000000600027c11 */ /* 0x002fc8000f8010ff */
[----:B------:R-:W-:-:S05]  /*0100*/  LEA.HI.X R3, R0, UR7, R3, 0x2, P0 ;  /* 0x0000000700037c11 */ /* 0x000fca00080f1403 */
[----:B--2---:R-:W-:Y:S04]  /*0110*/  STG.E desc[UR8][R2.64], R5 ;  /* 0x0000000502007986 */ /* 0x004fe8000c101908 */
[----:B------:R-:W-:Y:S01]  /*0120*/  STG.E desc[UR8][R2.64+0x400], R5 ;  /* 0x0004000502007986 */ /* 0x000fe2000c101908 */
[----:B------:R-:W-:Y:S05]  /*0130*/  EXIT ;  /* 0x000000000000794d */ /* 0x000fea0003800000 */
.L_x_415:
[----:B------:R-:W0:Y:S01]  /*0140*/  S2R R0, SR_TID.X ;  /* 0x0000000000007919 */ /* 0x000e220000002100 */
[----:B------:R-:W-:Y:S01]  /*0150*/  IMAD.U32 R2, RZ, RZ, UR7 ;  /* 0x00000007ff027e24 */ /* 0x000fe2000f8e00ff */
[----:B------:R-:W1:Y:S01]  /*0160*/  LDCU.64 UR10, c[0x0][0x388] ;  /* 0x00007100ff0a77ac */ /* 0x000e620008000a00 */
[----:B------:R-:W-:Y:S01]  /*0170*/  IMAD.U32 R4, RZ, RZ, UR7 ;  /* 0x00000007ff047e24 */ /* 0x000fe2000f8e00ff */
[----:B0-----:R-:W-:-:S04]  /*0180*/  ISETP.LT.U32.AND P0, PT, R0, UR6, PT ;  /* 0x0000000600007c0c */ /* 0x001fc8000bf01070 */
[----:B------:R-:W-:Y:S01]  /*0190*/  ISETP.GT.U32.AND.EX P0, PT, R2, RZ, PT, P0 ;  /* 0x000000ff0200720c */ /* 0x000fe20003f04100 */
[C---:B------:R-:W-:Y:S01]  /*01a0*/  VIADD R2, R0.reuse, 0x100 ;  /* 0x0000010000027836 */ /* 0x040fe20000000000 */
[----:B------:R-:W-:-:S04]  /*01b0*/  IADD3 R0, P2, PT, R0, UR4, RZ ;  /* 0x0000000400007c10 */ /* 0x000fc8000ff5e0ff */
[----:B------:R-:W-:Y:S01]  /*01c0*/  ISETP.LT.U32.AND P1, PT, R2, UR6, PT ;  /* 0x0000000602007c0c */ /* 0x000fe2000bf21070 */
[----:B------:R-:W-:Y:S01]  /*01d0*/  IMAD.X R3, RZ, RZ, UR5, P2 ;  /* 0x00000005ff037e24 */ /* 0x000fe200090e06ff */
[----:B-1----:R-:W-:Y:S02]  /*01e0*/  LEA R2, P2, R0, UR10, 0x2 ;  /* 0x0000000a00027c11 */ /* 0x002fe4000f8410ff */
[----:B------:R-:W-:Y:S02]  /*01f0*/  ISETP.GT.U32.AND.EX P1, PT, R4, RZ, PT, P1 ;  /* 0x000000ff0400720c */ /* 0x000fe40003f24110 */
[----:B------:R-:W-:Y:S01]  /*0200*/  LEA.HI.X R3, R0, UR11, R3, 0x2, P2 ;  /* 0x0000000b00037c11 */ /* 0x000fe200090f1403 */
[----:B------:R-:W0:Y:S04]  /*0210*/  @P0 LDC R5, c[0x0][0x390] ;  /* 0x0000e400ff050b82 */ /* 0x000e280000000800 */
[----:B0-----:R0:W-:Y:S06]  /*0220*/  @P0 STG.E desc[UR8][R2.64], R5 ;  /* 0x0000000502000986 */ /* 0x0011ec000c101908 */
[----:B------:R-:W-:Y:S05]  /*0230*/  @!P1 EXIT ;  /* 0x000000000000994d */ /* 0x000fea0003800000 */
[----:B0-----:R-:W0:Y:S02]  /*0240*/  LDC R5, c[0x0][0x390] ;  /* 0x0000e400ff057b82 */ /* 0x001e240000000800 */
[----:B0-----:R-:W-:Y:S01]  /*0250*/  STG.E desc[UR8][R2.64+0x400], R5 ;  /* 0x0004000502007986 */ /* 0x001fe2000c101908 */
[----:B------:R-:W-:Y:S05]  /*0260*/  EXIT ;  /* 0x000000000000794d */ /* 0x000fea0003800000 */
.L_x_416:
        /* <DEDUP_REMOVED lines=9> */
.L_x_525:


//--------------------- .text._ZN3cub18CUB_300001_SM_10006detail8for_each13static_kernelINS2_12policy_hub_t12policy_500_tElN6thrust24THRUST_300001_SM_1000_NS8cuda_cub20__uninitialized_copy7functorINS7_6detail15normal_iteratorINS7_10device_ptrIKfEEEENS7_7pointerIfNS8_3tagENS7_11use_defaultESJ_EEEEEEvT0_T1_ --------------------------
	.section	.text._ZN3cub18CUB_300001_SM_10006detail8for_each13static_kernelINS2_12policy_hub_t12policy_500_tElN6thrust24THRUST_300001_SM_1000_NS8cuda_cub20__uninitialized_copy7functorINS7_6detail15normal_iteratorINS7_10device_ptrIKfEEEENS7_7pointerIfNS8_3tagENS7_11use_defaultESJ_EEEEEEvT0_T1_,"ax",@progbits
	.align	128
        .global         _ZN3cub18CUB_300001_SM_10006detail8for_each13static_kernelINS2_12policy_hub_t12policy_500_tElN6thrust24THRUST_300001_SM_1000_NS8cuda_cub20__uninitialized_copy7functorINS7_6detail15normal_iteratorINS7_10device_ptrIKfEEEENS7_7pointerIfNS8_3tagENS7_11use_defaultESJ_EEEEEEvT0_T1_
        .type           _ZN3cub18CUB_300001_SM_10006detail8for_each13static_kernelINS2_12policy_hub_t12policy_500_tElN6thrust24THRUST_300001_SM_1000_NS8cuda_cub20__uninitialized_copy7functorINS7_6detail15normal_iteratorINS7_10device_ptrIKfEEEENS7_7pointerIfNS8_3tagENS7_11use_defaultESJ_EEEEEEvT0_T1_,@function
        .size           _ZN3cub18CUB_300001_SM_10006detail8for_each13static_kernelINS2_12policy_hub_t12policy_500_tElN6thrust24THRUST_300001_SM_1000_NS8cuda_cub20__uninitialized_copy7functorINS7_6detail15normal_iteratorINS7_10device_ptrIKfEEEENS7_7pointerIfNS8_3tagENS7_11use_defaultESJ_EEEEEEvT0_T1_,(.L_x_526 - _ZN3cub18CUB_300001_SM_10006detail8for_each13static_kernelINS2_12policy_hub_t12policy_500_tElN6thrust24THRUST_300001_SM_1000_NS8cuda_cub20__uninitialized_copy7functorINS7_6detail15normal_iteratorINS7_10device_ptrIKfEEEENS7_7pointerIfNS8_3tagENS7_11use_defaultESJ_EEEEEEvT0_T1_)
        .other          _ZN3cub18CUB_300001_SM_10006detail8for_each13static_kernelINS2_12policy_hub_t12policy_500_tElN6thrust24THRUST_300001_SM_1000_NS8cuda_cub20__uninitialized_copy7functorINS7_6detail15normal_iteratorINS7_10device_ptrIKfEEEENS7_7pointerIfNS8_3tagENS7_11use_defaultESJ_EEEEEEvT0_T1_,@"STO_CUDA_ENTRY STV_DEFAULT"
_ZN3cub18CUB_300001_SM_10006detail8for_each13static_kernelINS2_12policy_hub_t12policy_500_tElN6thrust24THRUST_300001_SM_1000_NS8cuda_cub20__uninitialized_copy7functorINS7_6detail15normal_iteratorINS7_10device_ptrIKfEEEENS7_7pointerIfNS8_3tagENS7_11use_defaultESJ_EEEEEEvT0_T1_:
.text._ZN3cub18CUB_300001_SM_10006detail8for_each13static_kernelINS2_12policy_hub_t12policy_500_tElN6thrust24THRUST_300001_SM_1000_NS8cuda_cub20__uninitialized_copy7functorINS7_6detail15normal_iteratorINS7_10device_ptrIKfEEEENS7_7pointerIfNS8_3tagENS7_11use_defaultESJ_EEEEEEvT0_T1_:
        /* <DEDUP_REMOVED lines=26> */
.L_x_417:
        /* <DEDUP_REMOVED lines=23> */
.L_x_419:
[----:B------:R-:W-:Y:S05]  /*0310*/  BSYNC.RECONVERGENT B0 ;  /* 0x0000000000007941 */ /* 0x000fea0003800200 */
.L_x_418:
        /* <DEDUP_REMOVED lines=14> */
.L_x_420:
        /* <DEDUP_REMOVED lines=16> */
.L_x_526:


//--------------------- .text._ZN3cub18CUB_300001_SM_10006detail8for_each13static_kernelINS2_12policy_hub_t12policy_500_tEmN6thrust24THRUST_300001_SM_1000_NS8cuda_cub20__uninitialized_fill7functorINS7_10device_ptrIfEEfEEEEvT0_T1_ --------------------------
	.section	.text._ZN3cub18CUB_300001_SM_10006detail8for_each13static_kernelINS2_12policy_hub_t12policy_500_tEmN6thrust24THRUST_300001_SM_1000_NS8cuda_cub20__uninitialized_fill7functorINS7_10device_ptrIfEEfEEEEvT0_T1_,"ax",@progbits
	.align	128
        .global         _ZN3cub18CUB_300001_SM_10006detail8for_each13static_kernelINS2_12policy_hub_t12policy_500_tEmN6thrust24THRUST_300001_SM_1000_NS8cuda_cub20__uninitialized_fill7functorINS7_10device_ptrIfEEfEEEEvT0_T1_
        .type           _ZN3cub18CUB_300001_SM_10006detail8for_each13static_kernelINS2_12policy_hub_t12policy_500_tEmN6thrust24THRUST_300001_SM_1000_NS8cuda_cub20__uninitialized_fill7functorINS7_10device_ptrIfEEfEEEEvT0_T1_,@function
        .size           _ZN3cub18CUB_300001_SM_10006detail8for_each13static_kernelINS2_12policy_hub_t12policy_500_tEmN6thrust24THRUST_300001_SM_1000_NS8cuda_cub20__uninitialized_fill7functorINS7_10device_ptrIfEEfEEEEvT0_T1_,(.L_x_527 - _ZN3cub18CUB_300001_SM_10006detail8for_each13static_kernelINS2_12policy_hub_t12policy_500_tEmN6thrust24THRUST_300001_SM_1000_NS8cuda_cub20__uninitialized_fill7functorINS7_10device_ptrIfEEfEEEEvT0_T1_)
        .other          _ZN3cub18CUB_300001_SM_10006detail8for_each13static_kernelINS2_12policy_hub_t12policy_500_tEmN6thrust24THRUST_300001_SM_1000_NS8cuda_cub20__uninitialized_fill7functorINS7_10device_ptrIfEEfEEEEvT0_T1_,@"STO_CUDA_ENTRY STV_DEFAULT"
_ZN3cub18CUB_300001_SM_10006detail8for_each13static_kernelINS2_12policy_hub_t12policy_500_tEmN6thrust24THRUST_300001_SM_1000_NS8cuda_cub20__uninitialized_fill7functorINS7_10device_ptrIfEEfEEEEvT0_T1_:
.text._ZN3cub18CUB_300001_SM_10006detail8for_each13static_kernelINS2_12policy_hub_t12policy_500_tEmN6thrust24THRUST_300001_SM_1000_NS8cuda_cub20__uninitialized_fill7functorINS7_10device_ptrIfEEfEEEEvT0_T1_:
        /* <DEDUP_REMOVED lines=20> */
.L_x_421:
        /* <DEDUP_REMOVED lines=19> */
.L_x_422:
        /* <DEDUP_REMOVED lines=9> */
.L_x_527:


//--------------------- .text._ZN3cub18CUB_300001_SM_10006detail11EmptyKernelIvEEvv --------------------------
	.section	.text._ZN3cub18CUB_300001_SM_10006detail11EmptyKernelIvEEvv,"ax",@progbits
	.align	128
        .global         _ZN3cub18CUB_300001_SM_10006detail11EmptyKernelIvEEvv
        .type           _ZN3cub18CUB_300001_SM_10006detail11EmptyKernelIvEEvv,@function
        .size           _ZN3cub18CUB_300001_SM_10006detail11EmptyKernelIvEEvv,(.L_x_528 - _ZN3cub18CUB_300001_SM_10006detail11EmptyKernelIvEEvv)
        .other          _ZN3cub18CUB_300001_SM_10006detail11EmptyKernelIvEEvv,@"STO_CUDA_ENTRY STV_DEFAULT"
_ZN3cub18CUB_300001_SM_10006detail11EmptyKernelIvEEvv:
.text._ZN3cub18CUB_300001_SM_10006detail11EmptyKernelIvEEvv:
[----:B------:R-:W-:Y:S01]  /*0000*/  LDC R1, c[0x0][0x37c] ;  /* 0x0000df00ff017b82 */ /* 0x000fe20000000800 */
[----:B------:R-:W-:Y:S05]  /*0010*/  EXIT ;  /* 0x000000000000794d */ /* 0x000fea0003800000 */
.L_x_423:
        /* <DEDUP_REMOVED lines=14> */
.L_x_528:


//--------------------- .text._Z29calculateScanPointsPerSegmentPfS_fi --------------------------
	.section	.text._Z29calculateScanPointsPerSegmentPfS_fi,"ax",@progbits
	.align	128
        .global         _Z29calculateScanPointsPerSegmentPfS_fi
        .type           _Z29calculateScanPointsPerSegmentPfS_fi,@function
        .size           _Z29calculateScanPointsPerSegmentPfS_fi,(.L_x_514 - _Z29calculateScanPointsPerSegmentPfS_fi)
        .other          _Z29calculateScanPointsPerSegmentPfS_fi,@"STO_CUDA_ENTRY STV_DEFAULT"
_Z29calculateScanPointsPerSegmentPfS_fi:
.text._Z29calculateScanPointsPerSegmentPfS_fi:
[----:B------:R-:W-:Y:S01]  /*0000*/  LDC R1, c[0x0][0x37c] ;  /* 0x0000df00ff017b82 */ /* 0x000fe20000000800 */
[----:B------:R-:W0:Y:S07]  /*0010*/  S2R R0, SR_TID.X ;  /* 0x0000000000007919 */ /* 0x000e2e0000002100 */
[----:B------:R-:W0:Y:S01]  /*0020*/  S2UR UR4, SR_CTAID.X ;  /* 0x00000000000479c3 */ /* 0x000e220000002500 */
[----:B------:R-:W1:Y:S07]  /*0030*/  LDCU UR5, c[0x0][0x394] ;  /* 0x00007280ff0577ac */ /* 0x000e6e0008000800 */
[----:B------:R-:W0:Y:S02]  /*0040*/  LDC R3, c[0x0][0x360] ;  /* 0x0000d800ff037b82 */ /* 0x000e240000000800 */
[----:B0-----:R-:W-:-:S05]  /*0050*/  IMAD R3, R3, UR4, R0 ;  /* 0x0000000403037c24 */ /* 0x001fca000f8e0200 */
[----:B-1----:R-:W-:-:S13]  /*0060*/  ISETP.GE.AND P0, PT, R3, UR5, PT ;  /* 0x0000000503007c0c */ /* 0x002fda000bf06270 */
[----:B------:R-:W-:Y:S05]  /*0070*/  @P0 EXIT ;  /* 0x000000000000094d */ /* 0x000fea0003800000 */
[----:B------:R-:W0:Y:S01]  /*0080*/  LDC.64 R4, c[0x0][0x380] ;  /* 0x0000e000ff047b82 */ /* 0x000e220000000a00 */
[----:B------:R-:W1:Y:S01]  /*0090*/  LDCU.64 UR4, c[0x0][0x358] ;  /* 0x00006b00ff0477ac */ /* 0x000e620008000a00 */
[----:B------:R-:W-:-:S06]  /*00a0*/  IMAD.SHL.U32 R7, R3, 0x2, RZ ;  /* 0x0000000203077824 */ /* 0x000fcc00078e00ff */
[----:B------:R-:W2:Y:S01]  /*00b0*/  LDC R11, c[0x0][0x390] ;  /* 0x0000e400ff0b7b82 */ /* 0x000ea20000000800 */
[----:B0-----:R-:W-:-:S05]  /*00c0*/  IMAD.WIDE R4, R7, 0x4, R4 ;  /* 0x0000000407047825 */ /* 0x001fca00078e0204 */
[----:B-1----:R-:W3:Y:S04]  /*00d0*/  LDG.E R6, desc[UR4][R4.64] ;  /* 0x0000000404067981 */ /* 0x002ee8000c1e1900 */
[----:B------:R-:W4:Y:S01]  /*00e0*/  LDG.E R7, desc[UR4][R4.64+0x4] ;  /* 0x0000040404077981 */ /* 0x000f22000c1e1900 */
[----:B--2---:R-:W0:Y:S01]  /*00f0*/  MUFU.RCP R8, R11 ;  /* 0x0000000b00087308 */ /* 0x004e220000001000 */
[----:B------:R-:W1:Y:S01]  /*0100*/  LDC R0, c[0x0][0x390] ;  /* 0x0000e400ff007b82 */ /* 0x000e620000000800 */
[----:B------:R-:W-:Y:S01]  /*0110*/  BSSY.RECONVERGENT B0, `(.L_x_424) ;  /* 0x0000010000007945 */ /* 0x000fe20003800200 */
[----:B0-----:R-:W-:-:S04]  /*0120*/  FFMA R9, R8, -R11, 1 ;  /* 0x3f80000008097423 */ /* 0x001fc8000000080b */
[----:B------:R-:W-:Y:S01]  /*0130*/  FFMA R9, R8, R9, R8 ;  /* 0x0000000908097223 */ /* 0x000fe20000000008 */
[----:B---3--:R-:W-:Y:S08]  /*0140*/  F2I.TRUNC.NTZ R6, R6 ;  /* 0x0000000600067305 */ /* 0x008ff0000020f100 */
[----:B----4-:R-:W0:Y:S02]  /*0150*/  F2I.TRUNC.NTZ R7, R7 ;  /* 0x0000000700077305 */ /* 0x010e24000020f100 */
[----:B0-----:R-:W-:-:S02]  /*0160*/  VIMNMX R2, PT, PT, R6, R7, !PT ;  /* 0x0000000706027248 */ /* 0x001fc40007fe0100 */
[----:B------:R-:W-:Y:S02]  /*0170*/  VIMNMX R5, PT, PT, R6, R7, PT ;  /* 0x0000000706057248 */ /* 0x000fe40003fe0100 */
[----:B------:R-:W-:-:S04]  /*0180*/  I2FP.F32.S32 R2, R2 ;  /* 0x0000000200027245 */ /* 0x000fc80000201400 */
[----:B------:R-:W0:Y:S01]  /*0190*/  FCHK P0, R2, R11 ;  /* 0x0000000b02007302 */ /* 0x000e220000000000 */
[----:B------:R-:W-:-:S04]  /*01a0*/  FFMA R4, R2, R9, RZ ;  /* 0x0000000902047223 */ /* 0x000fc800000000ff */
[----:B------:R-:W-:-:S04]  /*01b0*/  FFMA R8, R4, -R11, R2 ;  /* 0x8000000b04087223 */ /* 0x000fc80000000002 */
[----:B------:R-:W-:Y:S01]  /*01c0*/  FFMA R4, R9, R8, R4 ;  /* 0x0000000809047223 */ /* 0x000fe20000000004 */
[----:B01----:R-:W-:Y:S06]  /*01d0*/  @!P0 BRA `(.L_x_425) ;  /* 0x00000000000c8947 */ /* 0x003fec0003800000 */
[----:B------:R-:W-:-:S07]  /*01e0*/  MOV R6, 0x200 ;  /* 0x0000020000067802 */ /* 0x000fce0000000f00 */
[----:B------:R-:W-:Y:S05]  /*01f0*/  CALL.REL.NOINC `($__internal_0_$__cuda_sm3x_div_rn_noftz_f32_slowpath) ;  /* 0x0000000000647944 */ /* 0x000fea0003c00000 */
[----:B------:R-:W-:-:S07]  /*0200*/  IMAD.MOV.U32 R4, RZ, RZ, R2 ;  /* 0x000000ffff047224 */ /* 0x000fce00078e0002 */
.L_x_425:
[----:B------:R-:W-:Y:S05]  /*0210*/  BSYNC.RECONVERGENT B0 ;  /* 0x0000000000007941 */ /* 0x000fea0003800200 */
.L_x_424:
[----:B------:R-:W0:Y:S01]  /*0220*/  LDC R10, c[0x0][0x390] ;  /* 0x0000e400ff0a7b82 */ /* 0x000e220000000800 */
[----:B------:R-:W-:Y:S01]  /*0230*/  I2FP.F32.S32 R5, R5 ;  /* 0x0000000500057245 */ /* 0x000fe20000201400 */
[----:B------:R-:W-:Y:S01]  /*0240*/  FRND.FLOOR R4, R4 ;  /* 0x0000000400047307 */ /* 0x000fe20000205000 */
[----:B------:R-:W-:Y:S07]  /*0250*/  BSSY.RECONVERGENT B0, `(.L_x_426) ;  /* 0x000000d000007945 */ /* 0x000fee0003800200 */
[----:B0-----:R-:W0:Y:S08]  /*0260*/  MUFU.RCP R7, R10 ;  /* 0x0000000a00077308 */ /* 0x001e300000001000 */
[----:B------:R-:W1:Y:S01]  /*0270*/  FCHK P0, R5, R10 ;  /* 0x0000000a05007302 */ /* 0x000e620000000000 */
[----:B0-----:R-:W-:-:S04]  /*0280*/  FFMA R2, R7, -R10, 1 ;  /* 0x3f80000007027423 */ /* 0x001fc8000000080a */
[----:B------:R-:W-:-:S04]  /*0290*/  FFMA R2, R7, R2, R7 ;  /* 0x0000000207027223 */ /* 0x000fc80000000007 */
[----:B------:R-:W-:-:S04]  /*02a0*/  FFMA R6, R2, R5, RZ ;  /* 0x0000000502067223 */ /* 0x000fc800000000ff */
[----:B------:R-:W-:-:S04]  /*02b0*/  FFMA R7, R6, -R10, R5 ;  /* 0x8000000a06077223 */ /* 0x000fc80000000005 */
[----:B------:R-:W-:Y:S01]  /*02c0*/  FFMA R8, R2, R7, R6 ;  /* 0x0000000702087223 */ /* 0x000fe20000000006 */
[----:B-1----:R-:W-:Y:S06]  /*02d0*/  @!P0 BRA `(.L_x_427) ;  /* 0x0000000000108947 */ /* 0x002fec0003800000 */
[----:B------:R-:W-:Y:S01]  /*02e0*/  IMAD.MOV.U32 R2, RZ, RZ, R5 ;  /* 0x000000ffff027224 */ /* 0x000fe200078e0005 */
[----:B------:R-:W-:-:S07]  /*02f0*/  MOV R6, 0x310 ;  /* 0x0000031000067802 */ /* 0x000fce0000000f00 */
[----:B------:R-:W-:Y:S05]  /*0300*/  CALL.REL.NOINC `($__internal_0_$__cuda_sm3x_div_rn_noftz_f32_slowpath) ;  /* 0x0000000000207944 */ /* 0x000fea0003c00000 */
[----:B------:R-:W-:-:S07]  /*0310*/  IMAD.MOV.U32 R8, RZ, RZ, R2 ;  /* 0x000000ffff087224 */ /* 0x000fce00078e0002 */
.L_x_427:
[----:B------:R-:W-:Y:S05]  /*0320*/  BSYNC.RECONVERGENT B0 ;  /* 0x0000000000007941 */ /* 0x000fea0003800200 */
.L_x_426:
[----:B------:R-:W0:Y:S01]  /*0330*/  LDC.64 R6, c[0x0][0x388] ;  /* 0x0000e200ff067b82 */ /* 0x000e220000000a00 */
[----:B------:R-:W1:Y:S02]  /*0340*/  FRND.CEIL R5, R8 ;  /* 0x0000000800057307 */ /* 0x000e640000209000 */
[----:B-1----:R-:W-:Y:S01]  /*0350*/  FADD R5, R4, -R5 ;  /* 0x8000000504057221 */ /* 0x002fe20000000000 */
[----:B0-----:R-:W-:-:S05]  /*0360*/  IMAD.WIDE R2, R3, 0x4, R6 ;  /* 0x0000000403027825 */ /* 0x001fca00078e0206 */
[----:B------:R-:W-:Y:S01]  /*0370*/  STG.E desc[UR4][R2.64], R5 ;  /* 0x0000000502007986 */ /* 0x000fe2000c101904 */
[----:B------:R-:W-:Y:S05]  /*0380*/  EXIT ;  /* 0x000000000000794d */ /* 0x000fea0003800000 */
        .weak           $__internal_0_$__cuda_sm3x_div_rn_noftz_f32_slowpath
        .type           $__internal_0_$__cuda_sm3x_div_rn_noftz_f32_slowpath,@function
        .size           $__internal_0_$__cuda_sm3x_div_rn_noftz_f32_slowpath,(.L_x_514 - $__internal_0_$__cuda_sm3x_div_rn_noftz_f32_slowpath)
$__internal_0_$__cuda_sm3x_div_rn_noftz_f32_slowpath:
[----:B------:R-:W-:Y:S01]  /*0390*/  SHF.R.U32.HI R8, RZ, 0x17, R0 ;  /* 0x00000017ff087819 */ /* 0x000fe20000011600 */
[----:B------:R-:W-:Y:S01]  /*03a0*/  BSSY.RECONVERGENT B1, `(.L_x_428) ;  /* 0x0000063000017945 */ /* 0x000fe20003800200 */
[----:B------:R-:W-:Y:S02]  /*03b0*/  SHF.R.U32.HI R7, RZ, 0x17, R2 ;  /* 0x00000017ff077819 */ /* 0x000fe40000011602 */
[----:B------:R-:W-:Y:S02]  /*03c0*/  LOP3.LUT R8, R8, 0xff, RZ, 0xc0, !PT ;  /* 0x000000ff08087812 */ /* 0x000fe400078ec0ff */
[----:B------:R-:W-:Y:S01]  /*03d0*/  LOP3.LUT R12, R7, 0xff, RZ, 0xc0, !PT ;  /* 0x000000ff070c7812 */ /* 0x000fe200078ec0ff */
[----:B------:R-:W-:Y:S02]  /*03e0*/  IMAD.MOV.U32 R7, RZ, RZ, R0 ;  /* 0x000000ffff077224 */ /* 0x000fe400078e0000 */
[----:B------:R-:W-:Y:S02]  /*03f0*/  VIADD R10, R8, 0xffffffff ;  /* 0xffffffff080a7836 */ /* 0x000fe40000000000 */
[----:B------:R-:W-:-:S03]  /*0400*/  VIADD R11, R12, 0xffffffff ;  /* 0xffffffff0c0b7836 */ /* 0x000fc60000000000 */
[----:B------:R-:W-:-:S04]  /*0410*/  ISETP.GT.U32.AND P0, PT, R10, 0xfd, PT ;  /* 0x000000fd0a00780c */ /* 0x000fc80003f04070 */
[----:B------:R-:W-:-:S13]  /*0420*/  ISETP.GT.U32.OR P0, PT, R11, 0xfd, P0 ;  /* 0x000000fd0b00780c */ /* 0x000fda0000704470 */
[----:B------:R-:W-:Y:S01]  /*0430*/  @!P0 IMAD.MOV.U32 R9, RZ, RZ, RZ ;  /* 0x000000ffff098224 */ /* 0x000fe200078e00ff */
[----:B------:R-:W-:Y:S06]  /*0440*/  @!P0 BRA `(.L_x_429) ;  /* 0x00000000005c8947 */ /* 0x000fec0003800000 */
[----:B------:R-:W-:Y:S02]  /*0450*/  FSETP.GTU.FTZ.AND P0, PT, |R2|, +INF , PT ;  /* 0x7f8000000200780b */ /* 0x000fe40003f1c200 */
[----:B------:R-:W-:-:S04]  /*0460*/  FSETP.GTU.FTZ.AND P1, PT, |R0|, +INF , PT ;  /* 0x7f8000000000780b */ /* 0x000fc80003f3c200 */
[----:B------:R-:W-:-:S13]  /*0470*/  PLOP3.LUT P0, PT, P0, P1, PT, 0xf8, 0x8f ;  /* 0x00000000008f781c */ /* 0x000fda0000703f70 */
[----:B------:R-:W-:Y:S05]  /*0480*/  @P0 BRA `(.L_x_430) ;  /* 0x00000004004c0947 */ /* 0x000fea0003800000 */
[----:B------:R-:W-:-:S13]  /*0490*/  LOP3.LUT P0, RZ, R7, 0x7fffffff, R2, 0xc8, !PT ;  /* 0x7fffffff07ff7812 */ /* 0x000fda000780c802 */
[----:B------:R-:W-:Y:S05]  /*04a0*/  @!P0 BRA `(.L_x_431) ;  /* 0x00000004003c8947 */ /* 0x000fea0003800000 */
[----:B------:R-:W-:Y:S02]  /*04b0*/  FSETP.NEU.FTZ.AND P2, PT, |R2|, +INF , PT ;  /* 0x7f8000000200780b */ /* 0x000fe40003f5d200 */
[----:B------:R-:W-:Y:S02]  /*04c0*/  FSETP.NEU.FTZ.AND P1, PT, |R0|, +INF , PT ;  /* 0x7f8000000000780b */ /* 0x000fe40003f3d200 */
[----:B------:R-:W-:-:S11]  /*04d0*/  FSETP.NEU.FTZ.AND P0, PT, |R2|, +INF , PT ;  /* 0x7f8000000200780b */ /* 0x000fd60003f1d200 */
[----:B------:R-:W-:Y:S05]  /*04e0*/  @!P1 BRA !P2, `(.L_x_431) ;  /* 0x00000004002c9947 */ /* 0x000fea0005000000 */
[----:B------:R-:W-:-:S04]  /*04f0*/  LOP3.LUT P2, RZ, R2, 0x7fffffff, RZ, 0xc0, !PT ;  /* 0x7fffffff02ff7812 */ /* 0x000fc8000784c0ff */
[----:B------:R-:W-:-:S13]  /*0500*/  PLOP3.LUT P1, PT, P1, P2, PT, 0x2f, 0xf2 ;  /* 0x0000000000f2781c */ /* 0x000fda0000f24577 */
[----:B------:R-:W-:Y:S05]  /*0510*/  @P1 BRA `(.L_x_432) ;  /* 0x0000000400181947 */ /* 0x000fea0003800000 */
[----:B------:R-:W-:-:S04]  /*0520*/  LOP3.LUT P1, RZ, R7, 0x7fffffff, RZ, 0xc0, !PT ;  /* 0x7fffffff07ff7812 */ /* 0x000fc8000782c0ff */
[----:B------:R-:W-:-:S13]  /*0530*/  PLOP3.LUT P0, PT, P0, P1, PT, 0x2f, 0xf2 ;  /* 0x0000000000f2781c */ /* 0x000fda0000702577 */
[----:B------:R-:W-:Y:S05]  /*0540*/  @P0 BRA `(.L_x_433) ;  /* 0x0000000400000947 */ /* 0x000fea0003800000 */
[----:B------:R-:W-:Y:S02]  /*0550*/  ISETP.GE.AND P0, PT, R11, RZ, PT ;  /* 0x000000ff0b00720c */ /* 0x000fe40003f06270 */
[----:B------:R-:W-:-:S11]  /*0560*/  ISETP.GE.AND P1, PT, R10, RZ, PT ;  /* 0x000000ff0a00720c */ /* 0x000fd60003f26270 */
[----:B------:R-:W-:Y:S02]  /*0570*/  @P0 IMAD.MOV.U32 R9, RZ, RZ, RZ ;  /* 0x000000ffff090224 */ /* 0x000fe400078e00ff */
[----:B------:R-:W-:Y:S01]  /*0580*/  @!P0 FFMA R2, R2, 1.84467440737095516160e+19, RZ ;  /* 0x5f80000002028823 */ /* 0x000fe200000000ff */
[----:B------:R-:W-:Y:S02]  /*0590*/  @!P0 IMAD.MOV.U32 R9, RZ, RZ, -0x40 ;  /* 0xffffffc0ff098424 */ /* 0x000fe400078e00ff */
[----:B------:R-:W-:Y:S02]  /*05a0*/  @!P1 FFMA R7, R0, 1.84467440737095516160e+19, RZ ;  /* 0x5f80000000079823 */ /* 0x000fe400000000ff */
[----:B------:R-:W-:-:S07]  /*05b0*/  @!P1 VIADD R9, R9, 0x40 ;  /* 0x0000004009099836 */ /* 0x000fce0000000000 */
.L_x_429:
[----:B------:R-:W-:Y:S01]  /*05c0*/  LEA R10, R8, 0xc0800000, 0x17 ;  /* 0xc0800000080a7811 */ /* 0x000fe200078eb8ff */
[----:B------:R-:W-:Y:S04]  /*05d0*/  BSSY.RECONVERGENT B2, `(.L_x_434) ;  /* 0x0000036000027945 */ /* 0x000fe80003800200 */
[----:B------:R-:W-:Y:S02]  /*05e0*/  IMAD.IADD R10, R7, 0x1, -R10 ;  /* 0x00000001070a7824 */ /* 0x000fe400078e0a0a */
[----:B------:R-:W-:Y:S02]  /*05f0*/  VIADD R7, R12, 0xffffff81 ;  /* 0xffffff810c077836 */ /* 0x000fe40000000000 */
[----:B------:R-:W0:Y:S01]  /*0600*/  MUFU.RCP R11, R10 ;  /* 0x0000000a000b7308 */ /* 0x000e220000001000 */
[----:B------:R-:W-:Y:S01]  /*0610*/  FADD.FTZ R13, -R10, -RZ ;  /* 0x800000ff0a0d7221 */ /* 0x000fe20000010100 */
[C---:B------:R-:W-:Y:S01]  /*0620*/  IMAD R2, R7.reuse, -0x800000, R2 ;  /* 0xff80000007027824 */ /* 0x040fe200078e0202 */
[----:B------:R-:W-:-:S05]  /*0630*/  IADD3 R8, PT, PT, R7, 0x7f, -R8 ;  /* 0x0000007f07087810 */ /* 0x000fca0007ffe808 */
[----:B------:R-:W-:Y:S02]  /*0640*/  IMAD.IADD R8, R8, 0x1, R9 ;  /* 0x0000000108087824 */ /* 0x000fe400078e0209 */
[----:B0-----:R-:W-:-:S04]  /*0650*/  FFMA R12, R11, R13, 1 ;  /* 0x3f8000000b0c7423 */ /* 0x001fc8000000000d */
[----:B------:R-:W-:-:S04]  /*0660*/  FFMA R14, R11, R12, R11 ;  /* 0x0000000c0b0e7223 */ /* 0x000fc8000000000b */
[----:B------:R-:W-:-:S04]  /*0670*/  FFMA R11, R2, R14, RZ ;  /* 0x0000000e020b7223 */ /* 0x000fc800000000ff */
[----:B------:R-:W-:-:S04]  /*0680*/  FFMA R12, R13, R11, R2 ;  /* 0x0000000b0d0c7223 */ /* 0x000fc80000000002 */
[----:B------:R-:W-:-:S04]  /*0690*/  FFMA R11, R14, R12, R11 ;  /* 0x0000000c0e0b7223 */ /* 0x000fc8000000000b */
[----:B------:R-:W-:-:S04]  /*06a0*/  FFMA R12, R13, R11, R2 ;  /* 0x0000000b0d0c7223 */ /* 0x000fc80000000002 */
[----:B------:R-:W-:-:S05]  /*06b0*/  FFMA R2, R14, R12, R11 ;  /* 0x0000000c0e027223 */ /* 0x000fca000000000b */
[----:B------:R-:W-:-:S04]  /*06c0*/  SHF.R.U32.HI R7, RZ, 0x17, R2 ;  /* 0x00000017ff077819 */ /* 0x000fc80000011602 */
[----:B------:R-:W-:-:S05]  /*06d0*/  LOP3.LUT R7, R7, 0xff, RZ, 0xc0, !PT ;  /* 0x000000ff07077812 */ /* 0x000fca00078ec0ff */
[----:B------:R-:W-:-:S04]  /*06e0*/  IMAD.IADD R13, R7, 0x1, R8 ;  /* 0x00000001070d7824 */ /* 0x000fc800078e0208 */
[----:B------:R-:W-:-:S05]  /*06f0*/  VIADD R7, R13, 0xffffffff ;  /* 0xffffffff0d077836 */ /* 0x000fca0000000000 */
[----:B------:R-:W-:-:S13]  /*0700*/  ISETP.GE.U32.AND P0, PT, R7, 0xfe, PT ;  /* 0x000000fe0700780c */ /* 0x000fda0003f06070 */
[----:B------:R-:W-:Y:S05]  /*0710*/  @!P0 BRA `(.L_x_435) ;  /* 0x0000000000808947 */ /* 0x000fea0003800000 */
[----:B------:R-:W-:-:S13]  /*0720*/  ISETP.GT.AND P0, PT, R13, 0xfe, PT ;  /* 0x000000fe0d00780c */ /* 0x000fda0003f04270 */
[----:B------:R-:W-:Y:S05]  /*0730*/  @P0 BRA `(.L_x_436) ;  /* 0x00000000006c0947 */ /* 0x000fea0003800000 */
[----:B------:R-:W-:-:S13]  /*0740*/  ISETP.GE.AND P0, PT, R13, 0x1, PT ;  /* 0x000000010d00780c */ /* 0x000fda0003f06270 */
[----:B------:R-:W-:Y:S05]  /*0750*/  @P0 BRA `(.L_x_437) ;  /* 0x0000000000740947 */ /* 0x000fea0003800000 */
[----:B------:R-:W-:Y:S02]  /*0760*/  ISETP.GE.AND P0, PT, R13, -0x18, PT ;  /* 0xffffffe80d00780c */ /* 0x000fe40003f06270 */
[----:B------:R-:W-:-:S11]  /*0770*/  LOP3.LUT R2, R2, 0x80000000, RZ, 0xc0, !PT ;  /* 0x8000000002027812 */ /* 0x000fd600078ec0ff */
[----:B------:R-:W-:Y:S05]  /*0780*/  @!P0 BRA `(.L_x_437) ;  /* 0x0000000000688947 */ /* 0x000fea0003800000 */
[CCC-:B------:R-:W-:Y:S01]  /*0790*/  FFMA.RZ R7, R14.reuse, R12.reuse, R11.reuse ;  /* 0x0000000c0e077223 */ /* 0x1c0fe2000000c00b */
[C---:B------:R-:W-:Y:S02]  /*07a0*/  VIADD R10, R13.reuse, 0x20 ;  /* 0x000000200d0a7836 */ /* 0x040fe40000000000 */
[CCC-:B------:R-:W-:Y:S01]  /*07b0*/  FFMA.RM R8, R14.reuse, R12.reuse, R11.reuse ;  /* 0x0000000c0e087223 */ /* 0x1c0fe2000000400b */
[----:B------:R-:W-:Y:S02]  /*07c0*/  ISETP.NE.AND P2, PT, R13, RZ, PT ;  /* 0x000000ff0d00720c */ /* 0x000fe40003f45270 */
[----:B------:R-:W-:Y:S01]  /*07d0*/  LOP3.LUT R9, R7, 0x7fffff, RZ, 0xc0, !PT ;  /* 0x007fffff07097812 */ /* 0x000fe200078ec0ff */
[----:B------:R-:W-:Y:S01]  /*07e0*/  FFMA.RP R7, R14, R12, R11 ;  /* 0x0000000c0e077223 */ /* 0x000fe2000000800b */
[----:B------:R-:W-:Y:S01]  /*07f0*/  IMAD.MOV R11, RZ, RZ, -R13 ;  /* 0x000000ffff0b7224 */ /* 0x000fe200078e0a0d */
[----:B------:R-:W-:Y:S02]  /*0800*/  ISETP.NE.AND P1, PT, R13, RZ, PT ;  /* 0x000000ff0d00720c */ /* 0x000fe40003f25270 */
[----:B------:R-:W-:-:S02]  /*0810*/  LOP3.LUT R9, R9, 0x800000, RZ, 0xfc, !PT ;  /* 0x0080000009097812 */ /* 0x000fc400078efcff */
[----:B------:R-:W-:Y:S02]  /*0820*/  FSETP.NEU.FTZ.AND P0, PT, R7, R8, PT ;  /* 0x000000080700720b */ /* 0x000fe40003f1d000 */
[----:B------:R-:W-:Y:S02]  /*0830*/  SHF.L.U32 R10, R9, R10, RZ ;  /* 0x0000000a090a7219 */ /* 0x000fe400000006ff */
[----:B------:R-:W-:Y:S02]  /*0840*/  SEL R8, R11, RZ, P2 ;  /* 0x000000ff0b087207 */ /* 0x000fe40001000000 */
[----:B------:R-:W-:Y:S02]  /*0850*/  ISETP.NE.AND P1, PT, R10, RZ, P1 ;  /* 0x000000ff0a00720c */ /* 0x000fe40000f25270 */
[----:B------:R-:W-:Y:S02]  /*0860*/  SHF.R.U32.HI R8, RZ, R8, R9 ;  /* 0x00000008ff087219 */ /* 0x000fe40000011609 */
[----:B------:R-:W-:-:S02]  /*0870*/  PLOP3.LUT P0, PT, P0, P1, PT, 0xf8, 0x8f ;  /* 0x00000000008f781c */ /* 0x000fc40000703f70 */
[----:B------:R-:W-:Y:S02]  /*0880*/  SHF.R.U32.HI R10, RZ, 0x1, R8 ;  /* 0x00000001ff0a7819 */ /* 0x000fe40000011608 */
[----:B------:R-:W-:-:S04]  /*0890*/  SEL R7, RZ, 0x1, !P0 ;  /* 0x00000001ff077807 */ /* 0x000fc80004000000 */
[----:B------:R-:W-:-:S04]  /*08a0*/  LOP3.LUT R7, R7, 0x1, R10, 0xf8, !PT ;  /* 0x0000000107077812 */ /* 0x000fc800078ef80a */
[----:B------:R-:W-:-:S05]  /*08b0*/  LOP3.LUT R7, R7, R8, RZ, 0xc0, !PT ;  /* 0x0000000807077212 */ /* 0x000fca00078ec0ff */
[----:B------:R-:W-:-:S05]  /*08c0*/  IMAD.IADD R7, R10, 0x1, R7 ;  /* 0x000000010a077824 */ /* 0x000fca00078e0207 */
[----:B------:R-:W-:Y:S01]  /*08d0*/  LOP3.LUT R2, R7, R2, RZ, 0xfc, !PT ;  /* 0x0000000207027212 */ /* 0x000fe200078efcff */
[----:B------:R-:W-:Y:S06]  /*08e0*/  BRA `(.L_x_437) ;  /* 0x0000000000107947 */ /* 0x000fec0003800000 */
.L_x_436:
[----:B------:R-:W-:-:S04]  /*08f0*/  LOP3.LUT R2, R2, 0x80000000, RZ, 0xc0, !PT ;  /* 0x8000000002027812 */ /* 0x000fc800078ec0ff */
[----:B------:R-:W-:Y:S01]  /*0900*/  LOP3.LUT R2, R2, 0x7f800000, RZ, 0xfc, !PT ;  /* 0x7f80000002027812 */ /* 0x000fe200078efcff */
[----:B------:R-:W-:Y:S06]  /*0910*/  BRA `(.L_x_437) ;  /* 0x0000000000047947 */ /* 0x000fec0003800000 */
.L_x_435:
[----:B------:R-:W-:-:S07]  /*0920*/  IMAD R2, R8, 0x800000, R2 ;  /* 0x0080000008027824 */ /* 0x000fce00078e0202 */
.L_x_437:
[----:B------:R-:W-:Y:S05]  /*0930*/  BSYNC.RECONVERGENT B2 ;  /* 0x0000000000027941 */ /* 0x000fea0003800200 */
.L_x_434:
[----:B------:R-:W-:Y:S05]  /*0940*/  BRA `(.L_x_438) ;  /* 0x0000000000207947 */ /* 0x000fea0003800000 */
.L_x_433:
[----:B------:R-:W-:-:S04]  /*0950*/  LOP3.LUT R2, R7, 0x80000000, R2, 0x48, !PT ;  /* 0x8000000007027812 */ /* 0x000fc800078e4802 */
[----:B------:R-:W-:Y:S01]  /*0960*/  LOP3.LUT R2, R2, 0x7f800000, RZ, 0xfc, !PT ;  /* 0x7f80000002027812 */ /* 0x000fe200078efcff */
[----:B------:R-:W-:Y:S06]  /*0970*/  BRA `(.L_x_438) ;  /* 0x0000000000147947 */ /* 0x000fec0003800000 */
.L_x_432:
[----:B------:R-:W-:Y:S01]  /*0980*/  LOP3.LUT R2, R7, 0x80000000, R2, 0x48, !PT ;  /* 0x8000000007027812 */ /* 0x000fe200078e4802 */
[----:B------:R-:W-:Y:S06]  /*0990*/  BRA `(.L_x_438) ;  /* 0x00000000000c7947 */ /* 0x000fec0003800000 */
.L_x_431:
[----:B------:R-:W0:Y:S01]  /*09a0*/  MUFU.RSQ R2, -QNAN ;  /* 0xffc0000000027908 */ /* 0x000e220000001400 */
[----:B------:R-:W-:Y:S05]  /*09b0*/  BRA `(.L_x_438) ;  /* 0x0000000000047947 */ /* 0x000fea0003800000 */
.L_x_430:
[----:B------:R-:W-:-:S07]  /*09c0*/  FADD.FTZ R2, R2, R0 ;  /* 0x0000000002027221 */ /* 0x000fce0000010000 */
.L_x_438:
[----:B------:R-:W-:Y:S05]  /*09d0*/  BSYNC.RECONVERGENT B1 ;  /* 0x0000000000017941 */ /* 0x000fea0003800200 */
.L_x_428:
[----:B------:R-:W-:-:S04]  /*09e0*/  IMAD.MOV.U32 R7, RZ, RZ, 0x0 ;  /* 0x00000000ff077424 */ /* 0x000fc800078e00ff */
[----:B0-----:R-:W-:Y:S05]  /*09f0*/  RET.REL.NODEC R6 `(_Z29calculateScanPointsPerSegmentPfS_fi) ;  /* 0xfffffff406807950 */ /* 0x001fea0003c3ffff */
.L_x_439:
        /* <DEDUP_REMOVED lines=16> */
.L_x_514:


//--------------------- .text._Z22calculateIntersectionsPfS_S_PiS0_S_S_S_fi --------------------------
	.section	.text._Z22calculateIntersectionsPfS_S_PiS0_S_S_S_fi,"ax",@progbits
	.align	128
        .global         _Z22calculateIntersectionsPfS_S_PiS0_S_S_S_fi
        .type           _Z22calculateIntersectionsPfS_S_PiS0_S_S_S_fi,@function
        .size           _Z22calculateIntersectionsPfS_S_PiS0_S_S_S_fi,(.L_x_515 - _Z22calculateIntersectionsPfS_S_PiS0_S_S_S_fi)
        .other          _Z22calculateIntersectionsPfS_S_PiS0_S_S_S_fi,@"STO_CUDA_ENTRY STV_DEFAULT"
_Z22calculateIntersectionsPfS_S_PiS0_S_S_S_fi:
.text._Z22calculateIntersectionsPfS_S_PiS0_S_S_S_fi:
        /* <DEDUP_REMOVED lines=10> */
[----:B------:R-:W-:-:S06]  /*00a0*/  ISETP.GE.AND P3, PT, R7, 0x1, PT ;  /* 0x000000010700780c */ /* 0x000fcc0003f66270 */
[----:B------:R-:W2:Y:S08]  /*00b0*/  LDC.64 R2, c[0x0][0x390] ;  /* 0x0000e400ff027b82 */ /* 0x000eb00000000a00 */
[----:B------:R-:W3:Y:S01]  /*00c0*/  @P3 LDC.64 R4, c[0x0][0x3a0] ;  /* 0x0000e800ff043b82 */ /* 0x000ee20000000a00 */
[----:B0-----:R-:W-:-:S05]  /*00d0*/  IMAD.WIDE R22, R7, 0x4, R22 ;  /* 0x0000000407167825 */ /* 0x001fca00078e0216 */
[----:B-1----:R-:W4:Y:S01]  /*00e0*/  LDG.E R0, desc[UR4][R22.64] ;  /* 0x0000000416007981 */ /* 0x002f22000c1e1900 */
[C---:B------:R-:W-:Y:S01]  /*00f0*/  @P3 IADD3 R9, PT, PT, R7.reuse, -0x1, RZ ;  /* 0xffffffff07093810 */ /* 0x040fe20007ffe0ff */
[----:B------:R-:W-:Y:S02]  /*0100*/  IMAD R11, R7, 0x3, RZ ;  /* 0x00000003070b7824 */ /* 0x000fe400078e02ff */
[----:B------:R-:W0:Y:S02]  /*0110*/  LDC.64 R6, c[0x0][0x380] ;  /* 0x0000e000ff067b82 */ /* 0x000e240000000a00 */
[----:B---3--:R-:W-:-:S06]  /*0120*/  @P3 IMAD.WIDE.U32 R4, R9, 0x4, R4 ;  /* 0x0000000409043825 */ /* 0x008fcc00078e0004 */
[----:B------:R-:W1:Y:S01]  /*0130*/  LDC.64 R8, c[0x0][0x388] ;  /* 0x0000e200ff087b82 */ /* 0x000e620000000a00 */
[----:B----4-:R-:W-:Y:S02]  /*0140*/  ISETP.GE.AND P0, PT, R0, 0x1, PT ;  /* 0x000000010000780c */ /* 0x010fe40003f06270 */
[----:B------:R3:W5:Y:S01]  /*0150*/  @P3 LDG.E R0, desc[UR4][R4.64] ;  /* 0x0000000404003981 */ /* 0x000762000c1e1900 */
[----:B--2---:R-:W-:-:S10]  /*0160*/  IMAD.WIDE R2, R11, 0x4, R2 ;  /* 0x000000040b027825 */ /* 0x004fd400078e0202 */
[----:B01-3--:R-:W-:Y:S05]  /*0170*/  @!P0 EXIT ;  /* 0x000000000000894d */ /* 0x00bfea0003800000 */
[----:B------:R-:W2:Y:S04]  /*0180*/  LDG.E R32, desc[UR4][R2.64] ;  /* 0x0000000402207981 */ /* 0x000ea8000c1e1900 */
[----:B------:R-:W2:Y:S04]  /*0190*/  LDG.E R35, desc[UR4][R2.64+0x4] ;  /* 0x0000040402237981 */ /* 0x000ea8000c1e1900 */
[----:B------:R0:W2:Y:S01]  /*01a0*/  LDG.E R33, desc[UR4][R2.64+0x8] ;  /* 0x0000080402217981 */ /* 0x0000a2000c1e1900 */
[----:B------:R-:W-:-:S04]  /*01b0*/  IMAD.WIDE R4, R11, 0x4, R6 ;  /* 0x000000040b047825 */ /* 0x000fc800078e0206 */
[----:B------:R-:W-:-:S04]  /*01c0*/  IMAD.WIDE R6, R11, 0x4, R8 ;  /* 0x000000040b067825 */ /* 0x000fc800078e0208 */
[----:B------:R-:W-:Y:S01]  /*01d0*/  HFMA2 R17, -RZ, RZ, 0, 0 ;  /* 0x00000000ff117431 */ /* 0x000fe200000001ff */
[----:B------:R-:W1:Y:S01]  /*01e0*/  LDC R9, c[0x0][0x3c0] ;  /* 0x0000f000ff097b82 */ /* 0x000e620000000800 */
[----:B------:R-:W5:Y:S04]  /*01f0*/  LDG.E R31, desc[UR4][R4.64] ;  /* 0x00000004041f7981 */ /* 0x000f68000c1e1900 */
[----:B------:R-:W5:Y:S04]  /*0200*/  LDG.E R21, desc[UR4][R6.64] ;  /* 0x0000000406157981 */ /* 0x000f68000c1e1900 */
[----:B------:R-:W5:Y:S04]  /*0210*/  LDG.E R19, desc[UR4][R6.64+0x4] ;  /* 0x0000040406137981 */ /* 0x000f68000c1e1900 */
[----:B------:R-:W5:Y:S01]  /*0220*/  LDG.E R18, desc[UR4][R6.64+0x8] ;  /* 0x0000080406127981 */ /* 0x000f62000c1e1900 */
[----:B------:R-:W-:Y:S03]  /*0230*/  BSSY.RECONVERGENT B2, `(.L_x_440) ;  /* 0x0000019000027945 */ /* 0x000fe60003800200 */
[----:B------:R-:W5:Y:S04]  /*0240*/  LDG.E R30, desc[UR4][R4.64+0x4] ;  /* 0x00000404041e7981 */ /* 0x000f68000c1e1900 */
[----:B------:R3:W5:Y:S01]  /*0250*/  LDG.E R20, desc[UR4][R4.64+0x8] ;  /* 0x0000080404147981 */ /* 0x000762000c1e1900 */
[----:B-1----:R-:W0:Y:S02]  /*0260*/  MUFU.RCP R8, R9 ;  /* 0x0000000900087308 */ /* 0x002e240000001000 */
[----:B0-----:R-:W-:-:S04]  /*0270*/  FFMA R3, R8, -R9, 1 ;  /* 0x3f80000008037423 */ /* 0x001fc80000000809 */
[----:B------:R-:W-:Y:S01]  /*0280*/  FFMA R8, R8, R3, R8 ;  /* 0x0000000308087223 */ /* 0x000fe20000000008 */
[----:B-----5:R-:W-:Y:S01]  /*0290*/  @P3 IMAD.SHL.U32 R17, R0, 0x2, RZ ;  /* 0x0000000200113824 */ /* 0x020fe200078e00ff */
[----:B--2---:R-:W-:-:S04]  /*02a0*/  FMNMX3 R3, R32, R35, R33, PT ;  /* 0x0000002320037276 */ /* 0x004fc80003800021 */
[----:B------:R-:W0:Y:S01]  /*02b0*/  FCHK P4, R3, R9 ;  /* 0x0000000903007302 */ /* 0x000e220000080000 */
[----:B------:R-:W-:Y:S01]  /*02c0*/  FSETP.GEU.AND P0, PT, R35, R32, PT ;  /* 0x000000202300720b */ /* 0x000fe20003f0e000 */
[----:B------:R-:W-:Y:S01]  /*02d0*/  FFMA R2, R3, R8, RZ ;  /* 0x0000000803027223 */ /* 0x000fe200000000ff */
[C---:B------:R-:W-:Y:S02]  /*02e0*/  FSETP.GEU.AND P1, PT, R32.reuse, R35, PT ;  /* 0x000000232000720b */ /* 0x040fe40003f2e000 */
[----:B------:R-:W-:Y:S01]  /*02f0*/  FSETP.LT.AND P2, PT, R32, R33, !P0 ;  /* 0x000000212000720b */ /* 0x000fe20004741000 */
[----:B---3--:R-:W-:Y:S01]  /*0300*/  FFMA R5, R2, -R9, R3 ;  /* 0x8000000902057223 */ /* 0x008fe20000000003 */
[C---:B------:R-:W-:Y:S02]  /*0310*/  FSETP.LT.AND P5, PT, R33.reuse, R32, !P1 ;  /* 0x000000202100720b */ /* 0x040fe40004fa1000 */
[----:B------:R-:W-:Y:S02]  /*0320*/  FSETP.LT.AND P0, PT, R33, R35, !P0 ;  /* 0x000000232100720b */ /* 0x000fe40004701000 */
[----:B------:R-:W-:Y:S01]  /*0330*/  FSETP.LT.AND P1, PT, R35, R33, !P1 ;  /* 0x000000212300720b */ /* 0x000fe20004f21000 */
[----:B------:R-:W-:Y:S01]  /*0340*/  FFMA R0, R8, R5, R2 ;  /* 0x0000000508007223 */ /* 0x000fe20000000002 */
[----:B------:R-:W-:-:S02]  /*0350*/  PLOP3.LUT P2, PT, P2, P5, PT, 0xf8, 0x8f ;  /* 0x00000000008f781c */ /* 0x000fc4000174bf70 */
[----:B------:R-:W-:Y:S01]  /*0360*/  PLOP3.LUT P0, PT, P1, P0, PT, 0xf8, 0x8f ;  /* 0x00000000008f781c */ /* 0x000fe20000f01f70 */
[----:B0-----:R-:W-:-:S12]  /*0370*/  @!P4 BRA `(.L_x_441) ;  /* 0x000000000010c947 */ /* 0x001fd80003800000 */
[----:B------:R-:W0:Y:S01]  /*0380*/  LDCU UR6, c[0x0][0x3c0] ;  /* 0x00007800ff0677ac */ /* 0x000e220008000800 */
[----:B------:R-:W-:Y:S02]  /*0390*/  MOV R34, 0x3c0 ;  /* 0x000003c000227802 */ /* 0x000fe40000000f00 */
[----:B0-----:R-:W-:-:S07]  /*03a0*/  MOV R0, UR6 ;  /* 0x0000000600007c02 */ /* 0x001fce0008000f00 */
[----:B------:R-:W-:Y:S05]  /*03b0*/  CALL.REL.NOINC `($__internal_1_$__cuda_sm3x_div_rn_noftz_f32_slowpath) ;  /* 0x00000014000c7944 */ /* 0x000fea0003c00000 */
.L_x_441:
[----:B------:R-:W-:Y:S05]  /*03c0*/  BSYNC.RECONVERGENT B2 ;  /* 0x0000000000027941 */ /* 0x000fea0003800200 */
.L_x_440:
[----:B------:R0:W1:Y:S01]  /*03d0*/  F2I.CEIL.NTZ R16, R0 ;  /* 0x0000000000107305 */ /* 0x000062000020b100 */
[----:B------:R-:W-:Y:S02]  /*03e0*/  IMAD.MOV.U32 R15, RZ, RZ, RZ ;  /* 0x000000ffff0f7224 */ /* 0x000fe400078e00ff */
[--C-:B------:R-:W-:Y:S01]  /*03f0*/  FADD R14, -R35, R33.reuse ;  /* 0x00000021230e7221 */ /* 0x100fe20000000100 */
[----:B------:R-:W-:Y:S01]  /*0400*/  FADD R13, -R30, R20 ;  /* 0x000000141e0d7221 */ /* 0x000fe20000000100 */
[----:B------:R-:W-:Y:S01]  /*0410*/  FADD R12, R32, -R33 ;  /* 0x80000021200c7221 */ /* 0x000fe20000000000 */
[----:B------:R-:W2:Y:S06]  /*0420*/  LDCU UR6, c[0x0][0x3c0] ;  /* 0x00007800ff0677ac */ /* 0x000eac0008000800 */
.L_x_485:
[----:B01234-:R-:W-:Y:S01]  /*0430*/  IADD3 R11, PT, PT, R16, R15, RZ ;  /* 0x0000000f100b7210 */ /* 0x01ffe20007ffe0ff */
[----:B------:R-:W-:Y:S01]  /*0440*/  IMAD.MOV.U32 R3, RZ, RZ, 0x1 ;  /* 0x00000001ff037424 */ /* 0x000fe200078e00ff */
[----:B------:R-:W-:Y:S02]  /*0450*/  BSSY.RECONVERGENT B2, `(.L_x_442) ;  /* 0x0000134000027945 */ /* 0x000fe40003800200 */
[----:B------:R-:W-:-:S05]  /*0460*/  I2FP.F32.S32 R11, R11 ;  /* 0x0000000b000b7245 */ /* 0x000fca0000201400 */
[----:B--2---:R-:W-:-:S05]  /*0470*/  FMUL R10, R11, UR6 ;  /* 0x000000060b0a7c20 */ /* 0x004fca0008400000 */
[C---:B------:R-:W-:Y:S02]  /*0480*/  FSETP.NEU.AND P3, PT, R10.reuse, R35, PT ;  /* 0x000000230a00720b */ /* 0x040fe40003f6d000 */
[C---:B------:R-:W-:Y:S02]  /*0490*/  FSETP.NEU.AND P1, PT, R10.reuse, R32, PT ;  /* 0x000000200a00720b */ /* 0x040fe40003f2d000 */
[----:B------:R-:W-:Y:S02]  /*04a0*/  FSETP.NEU.AND P4, PT, R10, R33, PT ;  /* 0x000000210a00720b */ /* 0x000fe40003f8d000 */
[----:B------:R-:W-:Y:S02]  /*04b0*/  SEL R9, RZ, 0x1, P1 ;  /* 0x00000001ff097807 */ /* 0x000fe40000800000 */
[----:B0-----:R-:W-:-:S05]  /*04c0*/  SEL R0, RZ, 0x1, P4 ;  /* 0x00000001ff007807 */ /* 0x001fca0002000000 */
[----:B------:R-:W-:-:S04]  /*04d0*/  @!P3 SEL R9, R3, 0x2, P1 ;  /* 0x000000020309b807 */ /* 0x000fc80000800000 */
[----:B------:R-:W-:-:S04]  /*04e0*/  IADD3 R9, PT, PT, R9, R0, RZ ;  /* 0x0000000009097210 */ /* 0x000fc80007ffe0ff */
[----:B------:R-:W-:-:S04]  /*04f0*/  PRMT R0, R9, 0x9910, RZ ;  /* 0x0000991009007816 */ /* 0x000fc800000000ff */
[----:B------:R-:W-:-:S13]  /*0500*/  ISETP.NE.AND P3, PT, R0, RZ, PT ;  /* 0x000000ff0000720c */ /* 0x000fda0003f65270 */
[----:B------:R-:W-:Y:S05]  /*0510*/  @P3 BRA `(.L_x_443) ;  /* 0x0000000400f43947 */ /* 0x000fea0003800000 */
[----:B------:R-:W-:Y:S01]  /*0520*/  FADD R0, -R32, R35 ;  /* 0x0000002320007221 */ /* 0x000fe20000000100 */
[----:B------:R-:W-:Y:S04]  /*0530*/  BSSY.RECONVERGENT B3, `(.L_x_444) ;  /* 0x0000029000037945 */ /* 0x000fe80003800200 */
[----:B------:R-:W-:Y:S01]  /*0540*/  BSSY.RELIABLE B4, `(.L_x_445) ;  /* 0x000001d000047945 */ /* 0x000fe20003800100 */
[----:B------:R-:W-:-:S13]  /*0550*/  FSETP.NEU.AND P1, PT, R0, RZ, PT ;  /* 0x000000ff0000720b */ /* 0x000fda0003f2d000 */
[----:B------:R-:W-:Y:S05]  /*0560*/  @P1 BRA `(.L_x_446) ;  /* 0x0000000000101947 */ /* 0x000fea0003800000 */
[----:B------:R-:W-:-:S13]  /*0570*/  FSETP.NEU.AND P1, PT, R35, R10, PT ;  /* 0x0000000a2300720b */ /* 0x000fda0003f2d000 */
[----:B------:R-:W-:Y:S05]  /*0580*/  @P1 BREAK.RELIABLE B4 ;  /* 0x0000000000041942 */ /* 0x000fea0003800100 */
[----:B------:R-:W-:Y:S05]  /*0590*/  @P1 BRA `(.L_x_447) ;  /* 0x0000000000881947 */ /* 0x000fea0003800000 */
[----:B------:R-:W-:Y:S05]  /*05a0*/  BRA `(.L_x_448) ;  /* 0x0000000000587947 */ /* 0x000fea0003800000 */
.L_x_446:
[----:B------:R-:W0:Y:S01]  /*05b0*/  MUFU.RCP R9, R0 ;  /* 0x0000000000097308 */ /* 0x000e220000001000 */
[----:B------:R-:W-:Y:S01]  /*05c0*/  FADD R3, -R32, R10 ;  /* 0x0000000a20037221 */ /* 0x000fe20000000100 */
[----:B------:R-:W-:Y:S06]  /*05d0*/  BSSY.RECONVERGENT B5, `(.L_x_449) ;  /* 0x000000b000057945 */ /* 0x000fec0003800200 */
[----:B------:R-:W1:Y:S01]  /*05e0*/  FCHK P1, R3, R0 ;  /* 0x0000000003007302 */ /* 0x000e620000020000 */
[----:B0-----:R-:W-:-:S04]  /*05f0*/  FFMA R24, -R0, R9, 1 ;  /* 0x3f80000000187423 */ /* 0x001fc80000000109 */
[----:B------:R-:W-:-:S04]  /*0600*/  FFMA R24, R9, R24, R9 ;  /* 0x0000001809187223 */ /* 0x000fc80000000009 */
[----:B------:R-:W-:-:S04]  /*0610*/  FFMA R9, R3, R24, RZ ;  /* 0x0000001803097223 */ /* 0x000fc800000000ff */
[----:B------:R-:W-:-:S04]  /*0620*/  FFMA R25, -R0, R9, R3 ;  /* 0x0000000900197223 */ /* 0x000fc80000000103 */
[----:B------:R-:W-:Y:S01]  /*0630*/  FFMA R24, R24, R25, R9 ;  /* 0x0000001918187223 */ /* 0x000fe20000000009 */
[----:B-1----:R-:W-:Y:S06]  /*0640*/  @!P1 BRA `(.L_x_450) ;  /* 0x00000000000c9947 */ /* 0x002fec0003800000 */
[----:B------:R-:W-:-:S07]  /*0650*/  MOV R34, 0x670 ;  /* 0x0000067000227802 */ /* 0x000fce0000000f00 */
[----:B------:R-:W-:Y:S05]  /*0660*/  CALL.REL.NOINC `($__internal_1_$__cuda_sm3x_div_rn_noftz_f32_slowpath) ;  /* 0x0000001000607944 */ /* 0x000fea0003c00000 */
[----:B------:R-:W-:-:S07]  /*0670*/  IMAD.MOV.U32 R24, RZ, RZ, R0 ;  /* 0x000000ffff187224 */ /* 0x000fce00078e0000 */
.L_x_450:
[----:B------:R-:W-:Y:S05]  /*0680*/  BSYNC.RECONVERGENT B5 ;  /* 0x0000000000057941 */ /* 0x000fea0003800200 */
.L_x_449:
[----:B------:R-:W-:-:S04]  /*0690*/  FSETP.GT.AND P1, PT, R24, 1, PT ;  /* 0x3f8000001800780b */ /* 0x000fc80003f24000 */
[----:B------:R-:W-:-:S13]  /*06a0*/  FSETP.LT.OR P1, PT, R24, RZ, P1 ;  /* 0x000000ff1800720b */ /* 0x000fda0000f21400 */
[----:B------:R-:W-:Y:S05]  /*06b0*/  @P1 BREAK.RELIABLE B4 ;  /* 0x0000000000041942 */ /* 0x000fea0003800100 */
[----:B------:R-:W-:Y:S05]  /*06c0*/  @P1 BRA `(.L_x_447) ;  /* 0x00000000003c1947 */ /* 0x000fea0003800000 */
[----:B------:R-:W-:Y:S01]  /*06d0*/  FADD R8, -R31, R30 ;  /* 0x0000001e1f087221 */ /* 0x000fe20000000100 */
[----:B------:R-:W-:-:S03]  /*06e0*/  FADD R0, -R21, R19 ;  /* 0x0000001315007221 */ /* 0x000fc60000000100 */
[-C--:B------:R-:W-:Y:S01]  /*06f0*/  FFMA R8, R8, R24.reuse, R31 ;  /* 0x0000001808087223 */ /* 0x080fe2000000001f */
[----:B------:R-:W-:-:S07]  /*0700*/  FFMA R7, R0, R24, R21 ;  /* 0x0000001800077223 */ /* 0x000fce0000000015 */
.L_x_448:
[----:B------:R-:W-:Y:S05]  /*0710*/  BSYNC.RELIABLE B4 ;  /* 0x0000000000047941 */ /* 0x000fea0003800100 */
.L_x_445:
[----:B------:R-:W0:Y:S08]  /*0720*/  LDC.64 R28, c[0x0][0x3a8] ;  /* 0x0000ea00ff1c7b82 */ /* 0x000e300000000a00 */
[----:B------:R-:W1:Y:S08]  /*0730*/  LDC.64 R26, c[0x0][0x3b0] ;  /* 0x0000ec00ff1a7b82 */ /* 0x000e700000000a00 */
[----:B------:R-:W2:Y:S01]  /*0740*/  LDC.64 R24, c[0x0][0x3b8] ;  /* 0x0000ee00ff187b82 */ /* 0x000ea20000000a00 */
[----:B0-----:R-:W-:-:S05]  /*0750*/  IMAD.WIDE R28, R17, 0x4, R28 ;  /* 0x00000004111c7825 */ /* 0x001fca00078e021c */
[----:B------:R0:W-:Y:S01]  /*0760*/  STG.E desc[UR4][R28.64], R8 ;  /* 0x000000081c007986 */ /* 0x0001e2000c101904 */
[----:B-1----:R-:W-:-:S05]  /*0770*/  IMAD.WIDE R26, R17, 0x4, R26 ;  /* 0x00000004111a7825 */ /* 0x002fca00078e021a */
[----:B------:R0:W-:Y:S01]  /*0780*/  STG.E desc[UR4][R26.64], R7 ;  /* 0x000000071a007986 */ /* 0x0001e2000c101904 */
[C---:B--2---:R-:W-:Y:S01]  /*0790*/  IMAD.WIDE R24, R17.reuse, 0x4, R24 ;  /* 0x0000000411187825 */ /* 0x044fe200078e0218 */
[----:B------:R-:W-:-:S04]  /*07a0*/  IADD3 R17, PT, PT, R17, 0x1, RZ ;  /* 0x0000000111117810 */ /* 0x000fc80007ffe0ff */
[----:B------:R0:W-:Y:S03]  /*07b0*/  STG.E desc[UR4][R24.64], R11 ;  /* 0x0000000b18007986 */ /* 0x0001e6000c101904 */
.L_x_447:
[----:B------:R-:W-:Y:S05]  /*07c0*/  BSYNC.RECONVERGENT B3 ;  /* 0x0000000000037941 */ /* 0x000fea0003800200 */
.L_x_444:
[----:B------:R-:W-:Y:S01]  /*07d0*/  FSETP.NEU.AND P1, PT, R14, RZ, PT ;  /* 0x000000ff0e00720b */ /* 0x000fe20003f2d000 */
[----:B------:R-:W-:Y:S04]  /*07e0*/  BSSY.RECONVERGENT B3, `(.L_x_451) ;  /* 0x0000027000037945 */ /* 0x000fe80003800200 */
[----:B------:R-:W-:Y:S08]  /*07f0*/  BSSY.RELIABLE B4, `(.L_x_452) ;  /* 0x000001b000047945 */ /* 0x000ff00003800100 */
[----:B------:R-:W-:Y:S05]  /*0800*/  @P1 BRA `(.L_x_453) ;  /* 0x0000000000101947 */ /* 0x000fea0003800000 */
[----:B------:R-:W-:-:S13]  /*0810*/  FSETP.NEU.AND P1, PT, R33, R10, PT ;  /* 0x0000000a2100720b */ /* 0x000fda0003f2d000 */
[----:B------:R-:W-:Y:S05]  /*0820*/  @P1 BREAK.RELIABLE B4 ;  /* 0x0000000000041942 */ /* 0x000fea0003800100 */
[----:B------:R-:W-:Y:S05]  /*0830*/  @P1 BRA `(.L_x_454) ;  /* 0x0000000000841947 */ /* 0x000fea0003800000 */
[----:B------:R-:W-:Y:S05]  /*0840*/  BRA `(.L_x_455) ;  /* 0x0000000000547947 */ /* 0x000fea0003800000 */
.L_x_453:
[----:B------:R-:W1:Y:S01]  /*0850*/  MUFU.RCP R9, R14 ;  /* 0x0000000e00097308 */ /* 0x000e620000001000 */
[----:B------:R-:W-:Y:S01]  /*0860*/  FADD R3, -R35, R10 ;  /* 0x0000000a23037221 */ /* 0x000fe20000000100 */
[----:B------:R-:W-:Y:S06]  /*0870*/  BSSY.RECONVERGENT B5, `(.L_x_456) ;  /* 0x000000b000057945 */ /* 0x000fec0003800200 */
[----:B------:R-:W2:Y:S01]  /*0880*/  FCHK P1, R3, R14 ;  /* 0x0000000e03007302 */ /* 0x000ea20000020000 */
[----:B-1----:R-:W-:-:S04]  /*0890*/  FFMA R0, R9, -R14, 1 ;  /* 0x3f80000009007423 */ /* 0x002fc8000000080e */
[----:B------:R-:W-:-:S04]  /*08a0*/  FFMA R0, R9, R0, R9 ;  /* 0x0000000009007223 */ /* 0x000fc80000000009 */
[----:B------:R-:W-:-:S04]  /*08b0*/  FFMA R9, R3, R0, RZ ;  /* 0x0000000003097223 */ /* 0x000fc800000000ff */
[----:B0-----:R-:W-:-:S04]  /*08c0*/  FFMA R24, R9, -R14, R3 ;  /* 0x8000000e09187223 */ /* 0x001fc80000000003 */
[----:B------:R-:W-:Y:S01]  /*08d0*/  FFMA R0, R0, R24, R9 ;  /* 0x0000001800007223 */ /* 0x000fe20000000009 */
[----:B--2---:R-:W-:Y:S06]  /*08e0*/  @!P1 BRA `(.L_x_457) ;  /* 0x00000000000c9947 */ /* 0x004fec0003800000 */
[----:B------:R-:W-:Y:S01]  /*08f0*/  IMAD.MOV.U32 R0, RZ, RZ, R14 ;  /* 0x000000ffff007224 */ /* 0x000fe200078e000e */
[----:B------:R-:W-:-:S07]  /*0900*/  MOV R34, 0x920 ;  /* 0x0000092000227802 */ /* 0x000fce0000000f00 */
[----:B------:R-:W-:Y:S05]  /*0910*/  CALL.REL.NOINC `($__internal_1_$__cuda_sm3x_div_rn_noftz_f32_slowpath) ;  /* 0x0000000c00b47944 */ /* 0x000fea0003c00000 */
.L_x_457:
[----:B------:R-:W-:Y:S05]  /*0920*/  BSYNC.RECONVERGENT B5 ;  /* 0x0000000000057941 */ /* 0x000fea0003800200 */
.L_x_456:
[----:B------:R-:W-:-:S04]  /*0930*/  FSETP.GT.AND P1, PT, R0, 1, PT ;  /* 0x3f8000000000780b */ /* 0x000fc80003f24000 */
[----:B------:R-:W-:-:S13]  /*0940*/  FSETP.LT.OR P1, PT, R0, RZ, P1 ;  /* 0x000000ff0000720b */ /* 0x000fda0000f21400 */
[----:B------:R-:W-:Y:S05]  /*0950*/  @P1 BREAK.RELIABLE B4 ;  /* 0x0000000000041942 */ /* 0x000fea0003800100 */
[----:B------:R-:W-:Y:S05]  /*0960*/  @P1 BRA `(.L_x_454) ;  /* 0x0000000000381947 */ /* 0x000fea0003800000 */
[----:B------:R-:W-:Y:S01]  /*0970*/  FADD R24, -R19, R18 ;  /* 0x0000001213187221 */ /* 0x000fe20000000100 */
[----:B------:R-:W-:-:S03]  /*0980*/  FFMA R6, R0, R13, R30 ;  /* 0x0000000d00067223 */ /* 0x000fc6000000001e */
[----:B------:R-:W-:-:S07]  /*0990*/  FFMA R5, R24, R0, R19 ;  /* 0x0000000018057223 */ /* 0x000fce0000000013 */
.L_x_455:
[----:B------:R-:W-:Y:S05]  /*09a0*/  BSYNC.RELIABLE B4 ;  /* 0x0000000000047941 */ /* 0x000fea0003800100 */
.L_x_452:
[----:B0-----:R-:W0:Y:S08]  /*09b0*/  LDC.64 R28, c[0x0][0x3a8] ;  /* 0x0000ea00ff1c7b82 */ /* 0x001e300000000a00 */
        /* <DEDUP_REMOVED lines=9> */
.L_x_454:
[----:B------:R-:W-:Y:S05]  /*0a50*/  BSYNC.RECONVERGENT B3 ;  /* 0x0000000000037941 */ /* 0x000fea0003800200 */
.L_x_451:
[----:B------:R-:W-:Y:S01]  /*0a60*/  FSETP.NEU.AND P1, PT, R12, RZ, PT ;  /* 0x000000ff0c00720b */ /* 0x000fe20003f2d000 */
[----:B------:R-:W-:-:S12]  /*0a70*/  BSSY.RELIABLE B3, `(.L_x_458) ;  /* 0x000001c000037945 */ /* 0x000fd80003800100 */
[----:B------:R-:W-:Y:S05]  /*0a80*/  @P1 BRA `(.L_x_459) ;  /* 0x0000000000101947 */ /* 0x000fea0003800000 */
[----:B------:R-:W-:-:S13]  /*0a90*/  FSETP.NEU.AND P1, PT, R32, R10, PT ;  /* 0x0000000a2000720b */ /* 0x000fda0003f2d000 */
[----:B------:R-:W-:Y:S05]  /*0aa0*/  @P1 BREAK.RELIABLE B3 ;  /* 0x0000000000031942 */ /* 0x000fea0003800100 */
[----:B------:R-:W-:Y:S05]  /*0ab0*/  @P1 BRA `(.L_x_460) ;  /* 0x0000000c00341947 */ /* 0x000fea0003800000 */
[----:B------:R-:W-:Y:S05]  /*0ac0*/  BRA `(.L_x_461) ;  /* 0x0000000000587947 */ /* 0x000fea0003800000 */
.L_x_459:
[----:B------:R-:W1:Y:S01]  /*0ad0*/  MUFU.RCP R9, R12 ;  /* 0x0000000c00097308 */ /* 0x000e620000001000 */
[----:B------:R-:W-:Y:S01]  /*0ae0*/  FADD R3, -R33, R10 ;  /* 0x0000000a21037221 */ /* 0x000fe20000000100 */
[----:B------:R-:W-:Y:S06]  /*0af0*/  BSSY.RECONVERGENT B4, `(.L_x_462) ;  /* 0x000000b000047945 */ /* 0x000fec0003800200 */
[----:B------:R-:W2:Y:S01]  /*0b00*/  FCHK P1, R3, R12 ;  /* 0x0000000c03007302 */ /* 0x000ea20000020000 */
[----:B-1----:R-:W-:-:S04]  /*0b10*/  FFMA R0, R9, -R12, 1 ;  /* 0x3f80000009007423 */ /* 0x002fc8000000080c */
[----:B------:R-:W-:-:S04]  /*0b20*/  FFMA R0, R9, R0, R9 ;  /* 0x0000000009007223 */ /* 0x000fc80000000009 */
[----:B------:R-:W-:-:S04]  /*0b30*/  FFMA R9, R3, R0, RZ ;  /* 0x0000000003097223 */ /* 0x000fc800000000ff */
[----:B------:R-:W-:-:S04]  /*0b40*/  FFMA R10, R9, -R12, R3 ;  /* 0x8000000c090a7223 */ /* 0x000fc80000000003 */
[----:B------:R-:W-:Y:S01]  /*0b50*/  FFMA R0, R0, R10, R9 ;  /* 0x0000000a00007223 */ /* 0x000fe20000000009 */
[----:B--2---:R-:W-:Y:S06]  /*0b60*/  @!P1 BRA `(.L_x_463) ;  /* 0x00000000000c9947 */ /* 0x004fec0003800000 */
[----:B------:R-:W-:Y:S01]  /*0b70*/  IMAD.MOV.U32 R0, RZ, RZ, R12 ;  /* 0x000000ffff007224 */ /* 0x000fe200078e000c */
[----:B------:R-:W-:-:S07]  /*0b80*/  MOV R34, 0xba0 ;  /* 0x00000ba000227802 */ /* 0x000fce0000000f00 */
[----:B0--3--:R-:W-:Y:S05]  /*0b90*/  CALL.REL.NOINC `($__internal_1_$__cuda_sm3x_div_rn_noftz_f32_slowpath) ;  /* 0x0000000c00147944 */ /* 0x009fea0003c00000 */
.L_x_463:
[----:B------:R-:W-:Y:S05]  /*0ba0*/  BSYNC.RECONVERGENT B4 ;  /* 0x0000000000047941 */ /* 0x000fea0003800200 */
.L_x_462:
[----:B------:R-:W-:-:S04]  /*0bb0*/  FSETP.GT.AND P1, PT, R0, 1, PT ;  /* 0x3f8000000000780b */ /* 0x000fc80003f24000 */
[----:B------:R-:W-:-:S13]  /*0bc0*/  FSETP.LT.OR P1, PT, R0, RZ, P1 ;  /* 0x000000ff0000720b */ /* 0x000fda0000f21400 */
[----:B------:R-:W-:Y:S05]  /*0bd0*/  @P1 BREAK.RELIABLE B3 ;  /* 0x0000000000031942 */ /* 0x000fea0003800100 */
[----:B------:R-:W-:Y:S05]  /*0be0*/  @P1 BRA `(.L_x_460) ;  /* 0x0000000800e81947 */ /* 0x000fea0003800000 */
[----:B------:R-:W-:Y:S01]  /*0bf0*/  FADD R3, R31, -R20 ;  /* 0x800000141f037221 */ /* 0x000fe20000000000 */
[----:B------:R-:W-:-:S03]  /*0c00*/  FADD R9, R21, -R18 ;  /* 0x8000001215097221 */ /* 0x000fc60000000000 */
[-C--:B------:R-:W-:Y:S01]  /*0c10*/  FFMA R4, R3, R0.reuse, R20 ;  /* 0x0000000003047223 */ /* 0x080fe20000000014 */
[----:B------:R-:W-:-:S07]  /*0c20*/  FFMA R2, R9, R0, R18 ;  /* 0x0000000009027223 */ /* 0x000fce0000000012 */
.L_x_461:
[----:B------:R-:W-:Y:S05]  /*0c30*/  BSYNC.RELIABLE B3 ;  /* 0x0000000000037941 */ /* 0x000fea0003800100 */
.L_x_458:
[----:B0--3--:R-:W0:Y:S08]  /*0c40*/  LDC.64 R28, c[0x0][0x3a8] ;  /* 0x0000ea00ff1c7b82 */ /* 0x009e300000000a00 */
        /* <DEDUP_REMOVED lines=8> */
[----:B------:R4:W-:Y:S01]  /*0cd0*/  STG.E desc[UR4][R24.64], R11 ;  /* 0x0000000b18007986 */ /* 0x0009e2000c101904 */
[----:B------:R-:W-:Y:S05]  /*0ce0*/  BRA `(.L_x_460) ;  /* 0x0000000800a87947 */ /* 0x000fea0003800000 */
.L_x_443:
[----:B------:R-:W-:-:S13]  /*0cf0*/  ISETP.GT.U32.AND P3, PT, R9, 0x2, PT ;  /* 0x000000020900780c */ /* 0x000fda0003f64070 */
[----:B------:R-:W-:Y:S05]  /*0d00*/  @P3 BRA `(.L_x_460) ;  /* 0x0000000800a03947 */ /* 0x000fea0003800000 */
[----:B------:R-:W-:Y:S01]  /*0d10*/  BSSY.RECONVERGENT B3, `(.L_x_464) ;  /* 0x0000037000037945 */ /* 0x000fe20003800200 */
[----:B------:R-:W-:-:S03]  /*0d20*/  IMAD.MOV.U32 R47, RZ, RZ, R17 ;  /* 0x000000ffff2f7224 */ /* 0x000fc600078e0011 */
[----:B------:R-:W-:Y:S05]  /*0d30*/  @P1 BRA `(.L_x_465) ;  /* 0x0000000000d01947 */ /* 0x000fea0003800000 */
[----:B------:R-:W0:Y:S01]  /*0d40*/  LDC.64 R24, c[0x0][0x3a8] ;  /* 0x0000ea00ff187b82 */ /* 0x000e220000000a00 */
[----:B------:R-:W-:Y:S02]  /*0d50*/  ISETP.NE.AND P1, PT, R0, 0x1, PT ;  /* 0x000000010000780c */ /* 0x000fe40003f25270 */
[----:B------:R-:W-:-:S05]  /*0d60*/  IADD3 R47, PT, PT, R17, 0x1, RZ ;  /* 0x00000001112f7810 */ /* 0x000fca0007ffe0ff */
[----:B------:R-:W1:Y:S08]  /*0d70*/  LDC.64 R26, c[0x0][0x3b0] ;  /* 0x0000ec00ff1a7b82 */ /* 0x000e700000000a00 */
[----:B------:R-:W2:Y:S01]  /*0d80*/  LDC.64 R28, c[0x0][0x3b8] ;  /* 0x0000ee00ff1c7b82 */ /* 0x000ea20000000a00 */
[----:B0-----:R-:W-:-:S05]  /*0d90*/  IMAD.WIDE R24, R17, 0x4, R24 ;  /* 0x0000000411187825 */ /* 0x001fca00078e0218 */
[----:B------:R0:W-:Y:S01]  /*0da0*/  STG.E desc[UR4][R24.64], R31 ;  /* 0x0000001f18007986 */ /* 0x0001e2000c101904 */
[----:B-1----:R-:W-:-:S05]  /*0db0*/  IMAD.WIDE R26, R17, 0x4, R26 ;  /* 0x00000004111a7825 */ /* 0x002fca00078e021a */
[----:B------:R0:W-:Y:S01]  /*0dc0*/  STG.E desc[UR4][R26.64], R21 ;  /* 0x000000151a007986 */ /* 0x0001e2000c101904 */
[----:B--2---:R-:W-:-:S05]  /*0dd0*/  IMAD.WIDE R28, R17, 0x4, R28 ;  /* 0x00000004111c7825 */ /* 0x004fca00078e021c */
[----:B------:R0:W-:Y:S01]  /*0de0*/  STG.E desc[UR4][R28.64], R11 ;  /* 0x0000000b1c007986 */ /* 0x0001e2000c101904 */
[----:B------:R-:W-:Y:S05]  /*0df0*/  @P1 BRA `(.L_x_465) ;  /* 0x0000000000a01947 */ /* 0x000fea0003800000 */
[----:B------:R-:W-:Y:S05]  /*0e00*/  @!P2 BRA `(.L_x_466) ;  /* 0x00000000008ca947 */ /* 0x000fea0003800000 */
[----:B------:R-:W-:Y:S01]  /*0e10*/  FSETP.NEU.AND P1, PT, R14, RZ, PT ;  /* 0x000000ff0e00720b */ /* 0x000fe20003f2d000 */
[----:B------:R-:W-:-:S12]  /*0e20*/  BSSY.RELIABLE B4, `(.L_x_467) ;  /* 0x000001c000047945 */ /* 0x000fd80003800100 */
[----:B------:R-:W-:Y:S05]  /*0e30*/  @P1 BRA `(.L_x_468) ;  /* 0x0000000000101947 */ /* 0x000fea0003800000 */
[----:B------:R-:W-:-:S13]  /*0e40*/  FSETP.NEU.AND P1, PT, R33, R10, PT ;  /* 0x0000000a2100720b */ /* 0x000fda0003f2d000 */
[----:B------:R-:W-:Y:S05]  /*0e50*/  @P1 BREAK.RELIABLE B4 ;  /* 0x0000000000041942 */ /* 0x000fea0003800100 */
[----:B------:R-:W-:Y:S05]  /*0e60*/  @P1 BRA `(.L_x_465) ;  /* 0x0000000000841947 */ /* 0x000fea0003800000 */
[----:B------:R-:W-:Y:S05]  /*0e70*/  BRA `(.L_x_469) ;  /* 0x0000000000587947 */ /* 0x000fea0003800000 */
.L_x_468:
        /* <DEDUP_REMOVED lines=11> */
[----:B------:R-:W-:Y:S02]  /*0f30*/  MOV R0, R14 ;  /* 0x0000000e00007202 */ /* 0x000fe40000000f00 */
[----:B------:R-:W-:-:S07]  /*0f40*/  MOV R34, 0xf60 ;  /* 0x00000f6000227802 */ /* 0x000fce0000000f00 */
[----:B0-----:R-:W-:Y:S05]  /*0f50*/  CALL.REL.NOINC `($__internal_1_$__cuda_sm3x_div_rn_noftz_f32_slowpath) ;  /* 0x0000000800247944 */ /* 0x001fea0003c00000 */
.L_x_471:
[----:B------:R-:W-:Y:S05]  /*0f60*/  BSYNC.RECONVERGENT B5 ;  /* 0x0000000000057941 */ /* 0x000fea0003800200 */
.L_x_470:
[----:B------:R-:W-:-:S04]  /*0f70*/  FSETP.GT.AND P1, PT, R0, 1, PT ;  /* 0x3f8000000000780b */ /* 0x000fc80003f24000 */
[----:B------:R-:W-:-:S13]  /*0f80*/  FSETP.LT.OR P1, PT, R0, RZ, P1 ;  /* 0x000000ff0000720b */ /* 0x000fda0000f21400 */
[----:B------:R-:W-:Y:S05]  /*0f90*/  @P1 BREAK.RELIABLE B4 ;  /* 0x0000000000041942 */ /* 0x000fea0003800100 */
[----:B------:R-:W-:Y:S05]  /*0fa0*/  @P1 BRA `(.L_x_465) ;  /* 0x0000000000341947 */ /* 0x000fea0003800000 */
[----:B------:R-:W-:Y:S01]  /*0fb0*/  FADD R34, -R19, R18 ;  /* 0x0000001213227221 */ /* 0x000fe20000000100 */
[----:B------:R-:W-:-:S03]  /*0fc0*/  FFMA R37, R0, R13, R30 ;  /* 0x0000000d00257223 */ /* 0x000fc6000000001e */
[----:B------:R-:W-:-:S07]  /*0fd0*/  FFMA R39, R34, R0, R19 ;  /* 0x0000000022277223 */ /* 0x000fce0000000013 */
.L_x_469:
[----:B------:R-:W-:Y:S05]  /*0fe0*/  BSYNC.RELIABLE B4 ;  /* 0x0000000000047941 */ /* 0x000fea0003800100 */
.L_x_467:
[----:B------:R2:W-:Y:S01]  /*0ff0*/  STG.E desc[UR4][R24.64+0x4], R37 ;  /* 0x0000042518007986 */ /* 0x0005e2000c101904 */
[----:B------:R-:W-:-:S03]  /*1000*/  VIADD R47, R17, 0x2 ;  /* 0x00000002112f7836 */ /* 0x000fc60000000000 */
[----:B------:R2:W-:Y:S04]  /*1010*/  STG.E desc[UR4][R26.64+0x4], R39 ;  /* 0x000004271a007986 */ /* 0x0005e8000c101904 */
[----:B------:R2:W-:Y:S01]  /*1020*/  STG.E desc[UR4][R28.64+0x4], R11 ;  /* 0x0000040b1c007986 */ /* 0x0005e2000c101904 */
[----:B------:R-:W-:Y:S05]  /*1030*/  BRA `(.L_x_465) ;  /* 0x0000000000107947 */ /* 0x000fea0003800000 */
.L_x_466:
[----:B------:R1:W-:Y:S01]  /*1040*/  STG.E desc[UR4][R24.64+0x4], R31 ;  /* 0x0000041f18007986 */ /* 0x0003e2000c101904 */
[----:B------:R-:W-:-:S03]  /*1050*/  IADD3 R47, PT, PT, R17, 0x2, RZ ;  /* 0x00000002112f7810 */ /* 0x000fc60007ffe0ff */
[----:B------:R1:W-:Y:S04]  /*1060*/  STG.E desc[UR4][R26.64+0x4], R21 ;  /* 0x000004151a007986 */ /* 0x0003e8000c101904 */
[----:B------:R1:W-:Y:S02]  /*1070*/  STG.E desc[UR4][R28.64+0x4], R11 ;  /* 0x0000040b1c007986 */ /* 0x0003e4000c101904 */
.L_x_465:
[----:B------:R-:W-:Y:S05]  /*1080*/  BSYNC.RECONVERGENT B3 ;  /* 0x0000000000037941 */ /* 0x000fea0003800200 */
.L_x_464:
[----:B------:R-:W-:Y:S01]  /*1090*/  FSETP.NEU.AND P1, PT, R10, R35, PT ;  /* 0x000000230a00720b */ /* 0x000fe20003f2d000 */
[----:B------:R-:W-:Y:S01]  /*10a0*/  BSSY.RECONVERGENT B3, `(.L_x_472) ;  /* 0x0000039000037945 */ /* 0x000fe20003800200 */
[----:B012---:R-:W-:-:S11]  /*10b0*/  IMAD.MOV.U32 R28, RZ, RZ, R47 ;  /* 0x000000ffff1c7224 */ /* 0x007fd600078e002f */
[----:B------:R-:W-:Y:S05]  /*10c0*/  @P1 BRA `(.L_x_473) ;  /* 0x0000000000d81947 */ /* 0x000fea0003800000 */
[----:B------:R-:W0:Y:S01]  /*10d0*/  LDC.64 R50, c[0x0][0x3a8] ;  /* 0x0000ea00ff327b82 */ /* 0x000e220000000a00 */
[----:B------:R-:W-:Y:S02]  /*10e0*/  PRMT R0, R9, 0x9910, RZ ;  /* 0x0000991009007816 */ /* 0x000fe400000000ff */
[----:B------:R-:W-:Y:S02]  /*10f0*/  IADD3 R28, PT, PT, R47, 0x1, RZ ;  /* 0x000000012f1c7810 */ /* 0x000fe40007ffe0ff */
[----:B------:R-:W-:-:S03]  /*1100*/  ISETP.NE.AND P1, PT, R0, 0x1, PT ;  /* 0x000000010000780c */ /* 0x000fc60003f25270 */
        /* <DEDUP_REMOVED lines=17> */
.L_x_476:
        /* <DEDUP_REMOVED lines=14> */
.L_x_479:
[----:B------:R-:W-:Y:S05]  /*1300*/  BSYNC.RECONVERGENT B5 ;  /* 0x0000000000057941 */ /* 0x000fea0003800200 */
.L_x_478:
        /* <DEDUP_REMOVED lines=8> */
.L_x_477:
[----:B------:R-:W-:Y:S05]  /*1390*/  BSYNC.RELIABLE B4 ;  /* 0x0000000000047941 */ /* 0x000fea0003800100 */
.L_x_475:
[----:B------:R2:W-:Y:S01]  /*13a0*/  STG.E desc[UR4][R50.64+0x4], R36 ;  /* 0x0000042432007986 */ /* 0x0005e2000c101904 */
[----:B------:R-:W-:-:S03]  /*13b0*/  VIADD R28, R47, 0x2 ;  /* 0x000000022f1c7836 */ /* 0x000fc60000000000 */
[----:B------:R2:W-:Y:S04]  /*13c0*/  STG.E desc[UR4][R26.64+0x4], R38 ;  /* 0x000004261a007986 */ /* 0x0005e8000c101904 */
[----:B------:R2:W-:Y:S01]  /*13d0*/  STG.E desc[UR4][R24.64+0x4], R11 ;  /* 0x0000040b18007986 */ /* 0x0005e2000c101904 */
[----:B------:R-:W-:Y:S05]  /*13e0*/  BRA `(.L_x_473) ;  /* 0x0000000000107947 */ /* 0x000fea0003800000 */
.L_x_474:
[----:B------:R1:W-:Y:S01]  /*13f0*/  STG.E desc[UR4][R50.64+0x4], R30 ;  /* 0x0000041e32007986 */ /* 0x0003e2000c101904 */
[----:B------:R-:W-:-:S03]  /*1400*/  IADD3 R28, PT, PT, R47, 0x2, RZ ;  /* 0x000000022f1c7810 */ /* 0x000fc60007ffe0ff */
[----:B------:R1:W-:Y:S04]  /*1410*/  STG.E desc[UR4][R26.64+0x4], R19 ;  /* 0x000004131a007986 */ /* 0x0003e8000c101904 */
[----:B------:R1:W-:Y:S02]  /*1420*/  STG.E desc[UR4][R24.64+0x4], R11 ;  /* 0x0000040b18007986 */ /* 0x0003e4000c101904 */
.L_x_473:
[----:B------:R-:W-:Y:S05]  /*1430*/  BSYNC.RECONVERGENT B3 ;  /* 0x0000000000037941 */ /* 0x000fea0003800200 */
.L_x_472:
[----:B------:R-:W-:Y:S01]  /*1440*/  FSETP.NEU.AND P1, PT, R10, R33, PT ;  /* 0x000000210a00720b */ /* 0x000fe20003f2d000 */
[----:B------:R-:W-:-:S12]  /*1450*/  IMAD.MOV.U32 R17, RZ, RZ, R28 ;  /* 0x000000ffff117224 */ /* 0x000fd800078e001c */
[----:B------:R-:W-:Y:S05]  /*1460*/  @P1 BRA `(.L_x_460) ;  /* 0x0000000000c81947 */ /* 0x000fea0003800000 */
[----:B012---:R-:W0:Y:S01]  /*1470*/  LDC.64 R50, c[0x0][0x3a8] ;  /* 0x0000ea00ff327b82 */ /* 0x007e220000000a00 */
        /* <DEDUP_REMOVED lines=13> */
[----:B------:R-:W-:Y:S01]  /*1550*/  FADD R0, -R32, R33 ;  /* 0x0000002120007221 */ /* 0x000fe20000000100 */
[----:B------:R-:W-:Y:S04]  /*1560*/  BSSY.RELIABLE B3, `(.L_x_481) ;  /* 0x0000019000037945 */ /* 0x000fe80003800100 */
[----:B------:R-:W-:-:S13]  /*1570*/  FSETP.NEU.AND P1, PT, R0, RZ, PT ;  /* 0x000000ff0000720b */ /* 0x000fda0003f2d000 */
[----:B------:R-:W-:Y:S05]  /*1580*/  @!P1 BRA `(.L_x_482) ;  /* 0x0000000000589947 */ /* 0x000fea0003800000 */
[----:B------:R-:W1:Y:S01]  /*1590*/  MUFU.RCP R9, R0 ;  /* 0x0000000000097308 */ /* 0x000e620000001000 */
[----:B------:R-:W-:Y:S01]  /*15a0*/  FADD R3, -R32, R10 ;  /* 0x0000000a20037221 */ /* 0x000fe20000000100 */
[----:B------:R-:W-:Y:S06]  /*15b0*/  BSSY.RECONVERGENT B4, `(.L_x_483) ;  /* 0x000000b000047945 */ /* 0x000fec0003800200 */
[----:B------:R-:W2:Y:S01]  /*15c0*/  FCHK P1, R3, R0 ;  /* 0x0000000003007302 */ /* 0x000ea20000020000 */
[----:B-1----:R-:W-:-:S04]  /*15d0*/  FFMA R34, -R0, R9, 1 ;  /* 0x3f80000000227423 */ /* 0x002fc80000000109 */
[----:B------:R-:W-:-:S04]  /*15e0*/  FFMA R34, R9, R34, R9 ;  /* 0x0000002209227223 */ /* 0x000fc80000000009 */
[----:B------:R-:W-:-:S04]  /*15f0*/  FFMA R9, R3, R34, RZ ;  /* 0x0000002203097223 */ /* 0x000fc800000000ff */
[----:B------:R-:W-:-:S04]  /*1600*/  FFMA R10, -R0, R9, R3 ;  /* 0x00000009000a7223 */ /* 0x000fc80000000103 */
[----:B------:R-:W-:Y:S01]  /*1610*/  FFMA R10, R34, R10, R9 ;  /* 0x0000000a220a7223 */ /* 0x000fe20000000009 */
[----:B--2---:R-:W-:Y:S06]  /*1620*/  @!P1 BRA `(.L_x_484) ;  /* 0x00000000000c9947 */ /* 0x004fec0003800000 */
[----:B------:R-:W-:-:S07]  /*1630*/  MOV R34, 0x1650 ;  /* 0x0000165000227802 */ /* 0x000fce0000000f00 */
[----:B0-----:R-:W-:Y:S05]  /*1640*/  CALL.REL.NOINC `($__internal_1_$__cuda_sm3x_div_rn_noftz_f32_slowpath) ;  /* 0x0000000000687944 */ /* 0x001fea0003c00000 */
[----:B------:R-:W-:-:S07]  /*1650*/  IMAD.MOV.U32 R10, RZ, RZ, R0 ;  /* 0x000000ffff0a7224 */ /* 0x000fce00078e0000 */
.L_x_484:
[----:B------:R-:W-:Y:S05]  /*1660*/  BSYNC.RECONVERGENT B4 ;  /* 0x0000000000047941 */ /* 0x000fea0003800200 */
.L_x_483:
        /* <DEDUP_REMOVED lines=8> */
.L_x_482:
[----:B------:R-:W-:Y:S05]  /*16f0*/  BSYNC.RELIABLE B3 ;  /* 0x0000000000037941 */ /* 0x000fea0003800100 */
.L_x_481:
[----:B------:R1:W-:Y:S01]  /*1700*/  STG.E desc[UR4][R50.64+0x4], R40 ;  /* 0x0000042832007986 */ /* 0x0003e2000c101904 */
[----:B------:R-:W-:-:S03]  /*1710*/  IADD3 R17, PT, PT, R28, 0x2, RZ ;  /* 0x000000021c117810 */ /* 0x000fc60007ffe0ff */
[----:B------:R1:W-:Y:S04]  /*1720*/  STG.E desc[UR4][R24.64+0x4], R41 ;  /* 0x0000042918007986 */ /* 0x0003e8000c101904 */
[----:B------:R1:W-:Y:S01]  /*1730*/  STG.E desc[UR4][R26.64+0x4], R11 ;  /* 0x0000040b1a007986 */ /* 0x0003e2000c101904 */
[----:B------:R-:W-:Y:S05]  /*1740*/  BRA `(.L_x_460) ;  /* 0x0000000000107947 */ /* 0x000fea0003800000 */
.L_x_480:
[----:B------:R1:W-:Y:S01]  /*1750*/  STG.E desc[UR4][R50.64+0x4], R20 ;  /* 0x0000041432007986 */ /* 0x0003e2000c101904 */
[----:B------:R-:W-:-:S03]  /*1760*/  VIADD R17, R28, 0x2 ;  /* 0x000000021c117836 */ /* 0x000fc60000000000 */
[----:B------:R1:W-:Y:S04]  /*1770*/  STG.E desc[UR4][R24.64+0x4], R18 ;  /* 0x0000041218007986 */ /* 0x0003e8000c101904 */
[----:B------:R1:W-:Y:S02]  /*1780*/  STG.E desc[UR4][R26.64+0x4], R11 ;  /* 0x0000040b1a007986 */ /* 0x0003e4000c101904 */
.L_x_460:
[----:B------:R-:W-:Y:S05]  /*1790*/  BSYNC.RECONVERGENT B2 ;  /* 0x0000000000027941 */ /* 0x000fea0003800200 */
.L_x_442:
[----:B------:R-:W5:Y:S01]  /*17a0*/  LDG.E R0, desc[UR4][R22.64] ;  /* 0x0000000416007981 */ /* 0x000f62000c1e1900 */
[----:B------:R-:W-:-:S04]  /*17b0*/  IADD3 R15, PT, PT, R15, 0x1, RZ ;  /* 0x000000010f0f7810 */ /* 0x000fc80007ffe0ff */
[----:B-----5:R-:W-:-:S13]  /*17c0*/  ISETP.GE.AND P1, PT, R15, R0, PT ;  /* 0x000000000f00720c */ /* 0x020fda0003f26270 */
[----:B------:R-:W-:Y:S05]  /*17d0*/  @!P1 BRA `(.L_x_485) ;  /* 0xffffffec00149947 */ /* 0x000fea000383ffff */
[----:B------:R-:W-:Y:S05]  /*17e0*/  EXIT ;  /* 0x000000000000794d */ /* 0x000fea0003800000 */
        .weak           $__internal_1_$__cuda_sm3x_div_rn_noftz_f32_slowpath
        .type           $__internal_1_$__cuda_sm3x_div_rn_noftz_f32_slowpath,@function
        .size           $__internal_1_$__cuda_sm3x_div_rn_noftz_f32_slowpath,(.L_x_515 - $__internal_1_$__cuda_sm3x_div_rn_noftz_f32_slowpath)
$__internal_1_$__cuda_sm3x_div_rn_noftz_f32_slowpath:
[----:B------:R-:W-:Y:S01]  /*17f0*/  SHF.R.U32.HI R42, RZ, 0x17, R0 ;  /* 0x00000017ff2a7819 */ /* 0x000fe20000011600 */
[----:B------:R-:W-:Y:S01]  /*1800*/  BSSY.RECONVERGENT B0, `(.L_x_486) ;  /* 0x0000062000007945 */ /* 0x000fe20003800200 */
[----:B------:R-:W-:Y:S02]  /*1810*/  SHF.R.U32.HI R44, RZ, 0x17, R3 ;  /* 0x00000017ff2c7819 */ /* 0x000fe40000011603 */
[----:B------:R-:W-:Y:S02]  /*1820*/  LOP3.LUT R42, R42, 0xff, RZ, 0xc0, !PT ;  /* 0x000000ff2a2a7812 */ /* 0x000fe400078ec0ff */
[----:B------:R-:W-:-:S03]  /*1830*/  LOP3.LUT R44, R44, 0xff, RZ, 0xc0, !PT ;  /* 0x000000ff2c2c7812 */ /* 0x000fc600078ec0ff */
[----:B------:R-:W-:Y:S01]  /*1840*/  VIADD R45, R42, 0xffffffff ;  /* 0xffffffff2a2d7836 */ /* 0x000fe20000000000 */
[----:B------:R-:W-:-:S04]  /*1850*/  IADD3 R46, PT, PT, R44, -0x1, RZ ;  /* 0xffffffff2c2e7810 */ /* 0x000fc80007ffe0ff */
        /* <DEDUP_REMOVED lines=10> */
[C---:B------:R-:W-:Y:S02]  /*1900*/  FSETP.NEU.FTZ.AND P3, PT, |R3|.reuse, +INF , PT ;  /* 0x7f8000000300780b */ /* 0x040fe40003f7d200 */
        /* <DEDUP_REMOVED lines=11> */
[----:B------:R-:W-:Y:S01]  /*19c0*/  @P1 MOV R43, RZ ;  /* 0x000000ff002b1202 */ /* 0x000fe20000000f00 */
[----:B------:R-:W-:Y:S02]  /*19d0*/  @!P1 IMAD.MOV.U32 R43, RZ, RZ, -0x40 ;  /* 0xffffffc0ff2b9424 */ /* 0x000fe400078e00ff */
[----:B------:R-:W-:Y:S01]  /*19e0*/  @!P1 FFMA R3, R3, 1.84467440737095516160e+19, RZ ;  /* 0x5f80000003039823 */ /* 0x000fe200000000ff */
[----:B------:R-:W-:Y:S02]  /*19f0*/  @!P3 FFMA R0, R0, 1.84467440737095516160e+19, RZ ;  /* 0x5f8000000000b823 */ /* 0x000fe400000000ff */
[----:B------:R-:W-:-:S07]  /*1a00*/  @!P3 IADD3 R43, PT, PT, R43, 0x40, RZ ;  /* 0x000000402b2bb810 */ /* 0x000fce0007ffe0ff */
.L_x_487:
[----:B------:R-:W-:Y:S01]  /*1a10*/  LEA R45, R42, 0xc0800000, 0x17 ;  /* 0xc08000002a2d7811 */ /* 0x000fe200078eb8ff */
[----:B------:R-:W-:Y:S01]  /*1a20*/  BSSY.RECONVERGENT B1, `(.L_x_492) ;  /* 0x0000036000017945 */ /* 0x000fe20003800200 */
[----:B------:R-:W-:-:S03]  /*1a30*/  IADD3 R44, PT, PT, R44, -0x7f, RZ ;  /* 0xffffff812c2c7810 */ /* 0x000fc60007ffe0ff */
[----:B------:R-:W-:Y:S01]  /*1a40*/  IMAD.IADD R48, R0, 0x1, -R45 ;  /* 0x0000000100307824 */ /* 0x000fe200078e0a2d */
[C---:B------:R-:W-:Y:S01]  /*1a50*/  IADD3 R42, PT, PT, R44.reuse, 0x7f, -R42 ;  /* 0x0000007f2c2a7810 */ /* 0x040fe20007ffe82a */
[----:B------:R-:W-:Y:S02]  /*1a60*/  IMAD R0, R44, -0x800000, R3 ;  /* 0xff8000002c007824 */ /* 0x000fe400078e0203 */
[----:B------:R-:W0:Y:S01]  /*1a70*/  MUFU.RCP R46, R48 ;  /* 0x00000030002e7308 */ /* 0x000e220000001000 */
[----:B------:R-:W-:Y:S01]  /*1a80*/  FADD.FTZ R45, -R48, -RZ ;  /* 0x800000ff302d7221 */ /* 0x000fe20000010100 */
[----:B------:R-:W-:-:S03]  /*1a90*/  IMAD.IADD R43, R42, 0x1, R43 ;  /* 0x000000012a2b7824 */ /* 0x000fc600078e022b */
        /* <DEDUP_REMOVED lines=8> */
[----:B------:R-:W-:-:S04]  /*1b20*/  LOP3.LUT R42, R3, 0xff, RZ, 0xc0, !PT ;  /* 0x000000ff032a7812 */ /* 0x000fc800078ec0ff */
[----:B------:R-:W-:-:S05]  /*1b30*/  IADD3 R3, PT, PT, R42, R43, RZ ;  /* 0x0000002b2a037210 */ /* 0x000fca0007ffe0ff */
        /* <DEDUP_REMOVED lines=11> */
[CCC-:B------:R-:W-:Y:S01]  /*1bf0*/  FFMA.RP R43, R49.reuse, R45.reuse, R46.reuse ;  /* 0x0000002d312b7223 */ /* 0x1c0fe2000000802e */
[----:B------:R-:W-:Y:S01]  /*1c00*/  FFMA.RM R46, R49, R45, R46 ;  /* 0x0000002d312e7223 */ /* 0x000fe2000000402e */
[C---:B------:R-:W-:Y:S02]  /*1c10*/  IADD3 R44, PT, PT, R3.reuse, 0x20, RZ ;  /* 0x00000020032c7810 */ /* 0x040fe40007ffe0ff */
[----:B------:R-:W-:Y:S02]  /*1c20*/  LOP3.LUT R42, R42, 0x7fffff, RZ, 0xc0, !PT ;  /* 0x007fffff2a2a7812 */ /* 0x000fe400078ec0ff */
[C---:B------:R-:W-:Y:S02]  /*1c30*/  ISETP.NE.AND P4, PT, R3.reuse, RZ, PT ;  /* 0x000000ff0300720c */ /* 0x040fe40003f85270 */
[----:B------:R-:W-:Y:S02]  /*1c40*/  LOP3.LUT R45, R42, 0x800000, RZ, 0xfc, !PT ;  /* 0x008000002a2d7812 */ /* 0x000fe400078efcff */
[----:B------:R-:W-:Y:S01]  /*1c50*/  ISETP.NE.AND P3, PT, R3, RZ, PT ;  /* 0x000000ff0300720c */ /* 0x000fe20003f65270 */
[----:B------:R-:W-:Y:S01]  /*1c60*/  IMAD.MOV R3, RZ, RZ, -R3 ;  /* 0x000000ffff037224 */ /* 0x000fe200078e0a03 */
[----:B------:R-:W-:-:S02]  /*1c70*/  SHF.L.U32 R44, R45, R44, RZ ;  /* 0x0000002c2d2c7219 */ /* 0x000fc400000006ff */
[----:B------:R-:W-:Y:S02]  /*1c80*/  FSETP.NEU.FTZ.AND P1, PT, R43, R46, PT ;  /* 0x0000002e2b00720b */ /* 0x000fe40003f3d000 */
[----:B------:R-:W-:Y:S02]  /*1c90*/  SEL R42, R3, RZ, P4 ;  /* 0x000000ff032a7207 */ /* 0x000fe40002000000 */
[----:B------:R-:W-:Y:S02]  /*1ca0*/  ISETP.NE.AND P3, PT, R44, RZ, P3 ;  /* 0x000000ff2c00720c */ /* 0x000fe40001f65270 */
[----:B------:R-:W-:Y:S02]  /*1cb0*/  SHF.R.U32.HI R44, RZ, R42, R45 ;  /* 0x0000002aff2c7219 */ /* 0x000fe4000001162d */
[----:B------:R-:W-:Y:S02]  /*1cc0*/  PLOP3.LUT P1, PT, P1, P3, PT, 0xf8, 0x8f ;  /* 0x00000000008f781c */ /* 0x000fe40000f27f70 */
[----:B------:R-:W-:-:S02]  /*1cd0*/  SHF.R.U32.HI R42, RZ, 0x1, R44 ;  /* 0x00000001ff2a7819 */ /* 0x000fc4000001162c */
[----:B------:R-:W-:-:S04]  /*1ce0*/  SEL R3, RZ, 0x1, !P1 ;  /* 0x00000001ff037807 */ /* 0x000fc80004800000 */
[----:B------:R-:W-:-:S04]  /*1cf0*/  LOP3.LUT R3, R3, 0x1, R42, 0xf8, !PT ;  /* 0x0000000103037812 */ /* 0x000fc800078ef82a */
[----:B------:R-:W-:-:S04]  /*1d00*/  LOP3.LUT R3, R3, R44, RZ, 0xc0, !PT ;  /* 0x0000002c03037212 */ /* 0x000fc800078ec0ff */
[----:B------:R-:W-:-:S04]  /*1d10*/  IADD3 R3, PT, PT, R42, R3, RZ ;  /* 0x000000032a037210 */ /* 0x000fc80007ffe0ff */
[----:B------:R-:W-:Y:S01]  /*1d20*/  LOP3.LUT R0, R3, R0, RZ, 0xfc, !PT ;  /* 0x0000000003007212 */ /* 0x000fe200078efcff */
[----:B------:R-:W-:Y:S06]  /*1d30*/  BRA `(.L_x_495) ;  /* 0x0000000000107947 */ /* 0x000fec0003800000 */
.L_x_494:
[----:B------:R-:W-:-:S04]  /*1d40*/  LOP3.LUT R0, R0, 0x80000000, RZ, 0xc0, !PT ;  /* 0x8000000000007812 */ /* 0x000fc800078ec0ff */
[----:B------:R-:W-:Y:S01]  /*1d50*/  LOP3.LUT R0, R0, 0x7f800000, RZ, 0xfc, !PT ;  /* 0x7f80000000007812 */ /* 0x000fe200078efcff */
[----:B------:R-:W-:Y:S06]  /*1d60*/  BRA `(.L_x_495) ;  /* 0x0000000000047947 */ /* 0x000fec0003800000 */
.L_x_493:
[----:B------:R-:W-:-:S07]  /*1d70*/  IMAD R0, R43, 0x800000, R0 ;  /* 0x008000002b007824 */ /* 0x000fce00078e0200 */
.L_x_495:
[----:B------:R-:W-:Y:S05]  /*1d80*/  BSYNC.RECONVERGENT B1 ;  /* 0x0000000000017941 */ /* 0x000fea0003800200 */
.L_x_492:
[----:B------:R-:W-:Y:S05]  /*1d90*/  BRA `(.L_x_496) ;  /* 0x0000000000207947 */ /* 0x000fea0003800000 */
.L_x_491:
[----:B------:R-:W-:-:S04]  /*1da0*/  LOP3.LUT R0, R0, 0x80000000, R3, 0x48, !PT ;  /* 0x8000000000007812 */ /* 0x000fc800078e4803 */
[----:B------:R-:W-:Y:S01]  /*1db0*/  LOP3.LUT R0, R0, 0x7f800000, RZ, 0xfc, !PT ;  /* 0x7f80000000007812 */ /* 0x000fe200078efcff */
[----:B------:R-:W-:Y:S06]  /*1dc0*/  BRA `(.L_x_496) ;  /* 0x0000000000147947 */ /* 0x000fec0003800000 */
.L_x_490:
[----:B------:R-:W-:Y:S01]  /*1dd0*/  LOP3.LUT R0, R0, 0x80000000, R3, 0x48, !PT ;  /* 0x8000000000007812 */ /* 0x000fe200078e4803 */
[----:B------:R-:W-:Y:S06]  /*1de0*/  BRA `(.L_x_496) ;  /* 0x00000000000c7947 */ /* 0x000fec0003800000 */
.L_x_489:
[----:B------:R-:W0:Y:S01]  /*1df0*/  MUFU.RSQ R0, -QNAN ;  /* 0xffc0000000007908 */ /* 0x000e220000001400 */
[----:B------:R-:W-:Y:S05]  /*1e00*/  BRA `(.L_x_496) ;  /* 0x0000000000047947 */ /* 0x000fea0003800000 */
.L_x_488:
[----:B------:R-:W-:-:S07]  /*1e10*/  FADD.FTZ R0, R3, R0 ;  /* 0x0000000003007221 */ /* 0x000fce0000010000 */
.L_x_496:
[----:B------:R-:W-:Y:S05]  /*1e20*/  BSYNC.RECONVERGENT B0 ;  /* 0x0000000000007941 */ /* 0x000fea0003800200 */
.L_x_486:
[----:B------:R-:W-:Y:S01]  /*1e30*/  MOV R42, R34 ;  /* 0x00000022002a7202 */ /* 0x000fe20000000f00 */
[----:B------:R-:W-:-:S04]  /*1e40*/  IMAD.MOV.U32 R43, RZ, RZ, 0x0 ;  /* 0x00000000ff2b7424 */ /* 0x000fc800078e00ff */
[----:B0-----:R-:W-:Y:S05]  /*1e50*/  RET.REL.NODEC R42 `(_Z22calculateIntersectionsPfS_S_PiS0_S_S_S_fi) ;  /* 0xffffffe02a687950 */ /* 0x001fea0003c3ffff */
.L_x_497:
        /* <DEDUP_REMOVED lines=10> */
.L_x_515:


//--------------------- .text._Z20layersInEachTrianglePfPiif --------------------------
	.section	.text._Z20layersInEachTrianglePfPiif,"ax",@progbits
	.align	128
        .global         _Z20layersInEachTrianglePfPiif
        .type           _Z20layersInEachTrianglePfPiif,@function
        .size           _Z20layersInEachTrianglePfPiif,(.L_x_516 - _Z20layersInEachTrianglePfPiif)
        .other          _Z20layersInEachTrianglePfPiif,@"STO_CUDA_ENTRY STV_DEFAULT"
_Z20layersInEachTrianglePfPiif:
.text._Z20layersInEachTrianglePfPiif:
        /* <DEDUP_REMOVED lines=10> */
[----:B------:R-:W-:-:S06]  /*00a0*/  IMAD R3, R4, 0x3, RZ ;  /* 0x0000000304037824 */ /* 0x000fcc00078e02ff */
[----:B------:R-:W2:Y:S01]  /*00b0*/  LDC R12, c[0x0][0x394] ;  /* 0x0000e500ff0c7b82 */ /* 0x000ea20000000800 */
[----:B0-----:R-:W-:-:S05]  /*00c0*/  IMAD.WIDE R6, R3, 0x4, R6 ;  /* 0x0000000403067825 */ /* 0x001fca00078e0206 */
[----:B-1----:R-:W3:Y:S04]  /*00d0*/  LDG.E R2, desc[UR4][R6.64+0x8] ;  /* 0x0000080406027981 */ /* 0x002ee8000c1e1900 */
[----:B------:R-:W3:Y:S04]  /*00e0*/  LDG.E R5, desc[UR4][R6.64+0x4] ;  /* 0x0000040406057981 */ /* 0x000ee8000c1e1900 */
[----:B------:R-:W3:Y:S01]  /*00f0*/  LDG.E R8, desc[UR4][R6.64] ;  /* 0x0000000406087981 */ /* 0x000ee2000c1e1900 */
[----:B--2---:R-:W0:Y:S01]  /*0100*/  MUFU.RCP R9, R12 ;  /* 0x0000000c00097308 */ /* 0x004e220000001000 */
[----:B------:R-:W1:Y:S01]  /*0110*/  LDC R0, c[0x0][0x394] ;  /* 0x0000e500ff007b82 */ /* 0x000e620000000800 */
[----:B------:R-:W-:Y:S01]  /*0120*/  BSSY.RECONVERGENT B0, `(.L_x_498) ;  /* 0x000000d000007945 */ /* 0x000fe20003800200 */
[----:B0-----:R-:W-:-:S04]  /*0130*/  FFMA R10, R9, -R12, 1 ;  /* 0x3f800000090a7423 */ /* 0x001fc8000000080c */
[----:B------:R-:W-:Y:S01]  /*0140*/  FFMA R10, R9, R10, R9 ;  /* 0x0000000a090a7223 */ /* 0x000fe20000000009 */
[CCC-:B---3--:R-:W-:Y:S02]  /*0150*/  FMNMX3 R3, R8.reuse, R5.reuse, R2.reuse, !PT ;  /* 0x0000000508037276 */ /* 0x1c8fe40007800002 */
[----:B------:R-:W-:Y:S02]  /*0160*/  FMNMX3 R2, R8, R5, R2, PT ;  /* 0x0000000508027276 */ /* 0x000fe40003800002 */
[----:B------:R-:W0:Y:S01]  /*0170*/  FCHK P0, R3, R12 ;  /* 0x0000000c03007302 */ /* 0x000e220000000000 */
[----:B------:R-:W-:-:S04]  /*0180*/  FFMA R9, R3, R10, RZ ;  /* 0x0000000a03097223 */ /* 0x000fc800000000ff */
[----:B------:R-:W-:-:S04]  /*0190*/  FFMA R11, R9, -R12, R3 ;  /* 0x8000000c090b7223 */ /* 0x000fc80000000003 */
[----:B------:R-:W-:Y:S01]  /*01a0*/  FFMA R5, R10, R11, R9 ;  /* 0x0000000b0a057223 */ /* 0x000fe20000000009 */
[----:B01----:R-:W-:Y:S06]  /*01b0*/  @!P0 BRA `(.L_x_499) ;  /* 0x00000000000c8947 */ /* 0x003fec0003800000 */
[----:B------:R-:W-:-:S07]  /*01c0*/  MOV R6, 0x1e0 ;  /* 0x000001e000067802 */ /* 0x000fce0000000f00 */
[----:B------:R-:W-:Y:S05]  /*01d0*/  CALL.REL.NOINC `($__internal_2_$__cuda_sm3x_div_rn_noftz_f32_slowpath) ;  /* 0x0000000000687944 */ /* 0x000fea0003c00000 */
[----:B------:R-:W-:-:S07]  /*01e0*/  IMAD.MOV.U32 R5, RZ, RZ, R3 ;  /* 0x000000ffff057224 */ /* 0x000fce00078e0003 */
.L_x_499:
[----:B------:R-:W-:Y:S05]  /*01f0*/  BSYNC.RECONVERGENT B0 ;  /* 0x0000000000007941 */ /* 0x000fea0003800200 */
.L_x_498:
[----:B------:R-:W0:Y:S01]  /*0200*/  LDC R7, c[0x0][0x394] ;  /* 0x0000e500ff077b82 */ /* 0x000e220000000800 */
        /* <DEDUP_REMOVED lines=12> */
[----:B------:R-:W-:Y:S05]  /*02d0*/  CALL.REL.NOINC `($__internal_2_$__cuda_sm3x_div_rn_noftz_f32_slowpath) ;  /* 0x0000000000287944 */ /* 0x000fea0003c00000 */
[----:B------:R-:W-:-:S07]  /*02e0*/  IMAD.MOV.U32 R6, RZ, RZ, R3 ;  /* 0x000000ffff067224 */ /* 0x000fce00078e0003 */
.L_x_501:
[----:B------:R-:W-:Y:S05]  /*02f0*/  BSYNC.RECONVERGENT B0 ;  /* 0x0000000000007941 */ /* 0x000fea0003800200 */
.L_x_500:
[----:B------:R-:W0:Y:S01]  /*0300*/  FRND.CEIL R6, R6 ;  /* 0x0000000600067307 */ /* 0x000e220000209000 */
[----:B------:R-:W1:Y:S01]  /*0310*/  LDC.64 R2, c[0x0][0x388] ;  /* 0x0000e200ff027b82 */ /* 0x000e620000000a00 */
[----:B0-----:R-:W-:-:S04]  /*0320*/  FADD R5, R5, -R6 ;  /* 0x8000000605057221 */ /* 0x001fc80000000000 */
[----:B------:R-:W-:-:S04]  /*0330*/  FADD R0, R5, 1 ;  /* 0x3f80000005007421 */ /* 0x000fc80000000000 */
[----:B------:R-:W0:Y:S01]  /*0340*/  F2I.TRUNC.NTZ R7, R0 ;  /* 0x0000000000077305 */ /* 0x000e22000020f100 */
[----:B-1----:R-:W-:-:S05]  /*0350*/  IMAD.WIDE R4, R4, 0x4, R2 ;  /* 0x0000000404047825 */ /* 0x002fca00078e0202 */
[----:B0-----:R-:W-:Y:S01]  /*0360*/  STG.E desc[UR4][R4.64], R7 ;  /* 0x0000000704007986 */ /* 0x001fe2000c101904 */
[----:B------:R-:W-:Y:S05]  /*0370*/  EXIT ;  /* 0x000000000000794d */ /* 0x000fea0003800000 */
        .weak           $__internal_2_$__cuda_sm3x_div_rn_noftz_f32_slowpath
        .type           $__internal_2_$__cuda_sm3x_div_rn_noftz_f32_slowpath,@function
        .size           $__internal_2_$__cuda_sm3x_div_rn_noftz_f32_slowpath,(.L_x_516 - $__internal_2_$__cuda_sm3x_div_rn_noftz_f32_slowpath)
$__internal_2_$__cuda_sm3x_div_rn_noftz_f32_slowpath:
[--C-:B------:R-:W-:Y:S01]  /*0380*/  SHF.R.U32.HI R8, RZ, 0x17, R0.reuse ;  /* 0x00000017ff087819 */ /* 0x100fe20000011600 */
[----:B------:R-:W-:Y:S01]  /*0390*/  BSSY.RECONVERGENT B1, `(.L_x_502) ;  /* 0x0000063000017945 */ /* 0x000fe20003800200 */
[----:B------:R-:W-:Y:S01]  /*03a0*/  SHF.R.U32.HI R7, RZ, 0x17, R3 ;  /* 0x00000017ff077819 */ /* 0x000fe20000011603 */
[----:B------:R-:W-:Y:S01]  /*03b0*/  IMAD.MOV.U32 R10, RZ, RZ, R0 ;  /* 0x000000ffff0a7224 */ /* 0x000fe200078e0000 */
[----:B------:R-:W-:Y:S02]  /*03c0*/  LOP3.LUT R8, R8, 0xff, RZ, 0xc0, !PT ;  /* 0x000000ff08087812 */ /* 0x000fe400078ec0ff */
[----:B------:R-:W-:-:S03]  /*03d0*/  LOP3.LUT R13, R7, 0xff, RZ, 0xc0, !PT ;  /* 0x000000ff070d7812 */ /* 0x000fc600078ec0ff */
        /* <DEDUP_REMOVED lines=29> */
.L_x_503:
[----:B------:R-:W-:Y:S01]  /*05b0*/  LEA R9, R8, 0xc0800000, 0x17 ;  /* 0xc080000008097811 */ /* 0x000fe200078eb8ff */
[----:B------:R-:W-:Y:S04]  /*05c0*/  BSSY.RECONVERGENT B2, `(.L_x_508) ;  /* 0x0000036000027945 */ /* 0x000fe80003800200 */
[----:B------:R-:W-:Y:S02]  /*05d0*/  IMAD.IADD R10, R10, 0x1, -R9 ;  /* 0x000000010a0a7824 */ /* 0x000fe400078e0a09 */
[----:B------:R-:W-:Y:S02]  /*05e0*/  VIADD R9, R13, 0xffffff81 ;  /* 0xffffff810d097836 */ /* 0x000fe40000000000 */
[----:B------:R0:W1:Y:S01]  /*05f0*/  MUFU.RCP R11, R10 ;  /* 0x0000000a000b7308 */ /* 0x0000620000001000 */
[----:B------:R-:W-:Y:S01]  /*0600*/  FADD.FTZ R12, -R10, -RZ ;  /* 0x800000ff0a0c7221 */ /* 0x000fe20000010100 */
[C---:B------:R-:W-:Y:S01]  /*0610*/  IMAD R3, R9.reuse, -0x800000, R3 ;  /* 0xff80000009037824 */ /* 0x040fe200078e0203 */
[----:B0-----:R-:W-:-:S05]  /*0620*/  IADD3 R10, PT, PT, R9, 0x7f, -R8 ;  /* 0x0000007f090a7810 */ /* 0x001fca0007ffe808 */
[----:B------:R-:W-:Y:S02]  /*0630*/  IMAD.IADD R10, R10, 0x1, R7 ;  /* 0x000000010a0a7824 */ /* 0x000fe400078e0207 */
[----:B-1----:R-:W-:-:S04]  /*0640*/  FFMA R14, R11, R12, 1 ;  /* 0x3f8000000b0e7423 */ /* 0x002fc8000000000c */
        /* <DEDUP_REMOVED lines=41> */
.L_x_510:
[----:B------:R-:W-:-:S04]  /*08e0*/  LOP3.LUT R3, R3, 0x80000000, RZ, 0xc0, !PT ;  /* 0x8000000003037812 */ /* 0x000fc800078ec0ff */
[----:B------:R-:W-:Y:S01]  /*08f0*/  LOP3.LUT R3, R3, 0x7f800000, RZ, 0xfc, !PT ;  /* 0x7f80000003037812 */ /* 0x000fe200078efcff */
[----:B------:R-:W-:Y:S06]  /*0900*/  BRA `(.L_x_511) ;  /* 0x0000000000047947 */ /* 0x000fec0003800000 */
.L_x_509:
[----:B------:R-:W-:-:S07]  /*0910*/  IMAD R3, R10, 0x800000, R3 ;  /* 0x008000000a037824 */ /* 0x000fce00078e0203 */
.L_x_511:
[----:B------:R-:W-:Y:S05]  /*0920*/  BSYNC.RECONVERGENT B2 ;  /* 0x0000000000027941 */ /* 0x000fea0003800200 */
.L_x_508:
[----:B------:R-:W-:Y:S05]  /*0930*/  BRA `(.L_x_512) ;  /* 0x0000000000207947 */ /* 0x000fea0003800000 */
.L_x_507:
[----:B------:R-:W-:-:S04]  /*0940*/  LOP3.LUT R3, R10, 0x80000000, R3, 0x48, !PT ;  /* 0x800000000a037812 */ /* 0x000fc800078e4803 */
[----:B------:R-:W-:Y:S01]  /*0950*/  LOP3.LUT R3, R3, 0x7f800000, RZ, 0xfc, !PT ;  /* 0x7f80000003037812 */ /* 0x000fe200078efcff */
[----:B------:R-:W-:Y:S06]  /*0960*/  BRA `(.L_x_512) ;  /* 0x0000000000147947 */ /* 0x000fec0003800000 */
.L_x_506:
[----:B------:R-:W-:Y:S01]  /*0970*/  LOP3.LUT R3, R10, 0x80000000, R3, 0x48, !PT ;  /* 0x800000000a037812 */ /* 0x000fe200078e4803 */
[----:B------:R-:W-:Y:S06]  /*0980*/  BRA `(.L_x_512) ;  /* 0x00000000000c7947 */ /* 0x000fec0003800000 */
.L_x_505:
[----:B------:R-:W0:Y:S01]  /*0990*/  MUFU.RSQ R3, -QNAN ;  /* 0xffc0000000037908 */ /* 0x000e220000001400 */
[----:B------:R-:W-:Y:S05]  /*09a0*/  BRA `(.L_x_512) ;  /* 0x0000000000047947 */ /* 0x000fea0003800000 */
.L_x_504:
[----:B------:R-:W-:-:S07]  /*09b0*/  FADD.FTZ R3, R3, R0 ;  /* 0x0000000003037221 */ /* 0x000fce0000010000 */
.L_x_512:
[----:B------:R-:W-:Y:S05]  /*09c0*/  BSYNC.RECONVERGENT B1 ;  /* 0x0000000000017941 */ /* 0x000fea0003800200 */
.L_x_502:
[----:B------:R-:W-:-:S04]  /*09d0*/  IMAD.MOV.U32 R7, RZ, RZ, 0x0 ;  /* 0x00000000ff077424 */ /* 0x000fc800078e00ff */
[----:B0-----:R-:W-:Y:S05]  /*09e0*/  RET.REL.NODEC R6 `(_Z20layersInEachTrianglePfPiif) ;  /* 0xfffffff406847950 */ /* 0x001fea0003c3ffff */
.L_x_513:
        /* <DEDUP_REMOVED lines=9> */
.L_x_516:


//--------------------- .nv.shared._ZN3cub18CUB_300001_SM_10006detail10radix_sort29DeviceRadixSortOnesweepKernelINS1_5radix10policy_hubIffyE10Policy1000ELNS0_9SortOrderE0EffyiiNS1_21identity_decomposer_tEEEvPT5_SB_PT3_PKSC_PT1_PKSG_PT2_PKSK_T4_iiT6_ --------------------------
	.section	.nv.shared._ZN3cub18CUB_300001_SM_10006detail10radix_sort29DeviceRadixSortOnesweepKernelINS1_5radix10policy_hubIffyE10Policy1000ELNS0_9SortOrderE0EffyiiNS1_21identity_decomposer_tEEEvPT5_SB_PT3_PKSC_PT1_PKSG_PT2_PKSK_T4_iiT6_,"aw",@nobits
	.sectionflags	@""
	.align	16
.nv.shared._ZN3cub18CUB_300001_SM_10006detail10radix_sort29DeviceRadixSortOnesweepKernelINS1_5radix10policy_hubIffyE10Policy1000ELNS0_9SortOrderE0EffyiiNS1_21identity_decomposer_tEEEvPT5_SB_PT3_PKSC_PT1_PKSG_PT2_PKSK_T4_iiT6_:
	.zero		29184


//--------------------- .nv.shared.reserved.0     --------------------------
	.section	.nv.shared.reserved.0,"aw",@nobits
	.weak		__nv_reservedSMEM_offset_0_alias
	.size		__nv_reservedSMEM_offset_0_alias, 0, 64
	.other		__nv_reservedSMEM_offset_0_alias,@"STO_CUDA_RESERVED_SHARED STV_DEFAULT"
__nv_reservedSMEM_offset_0_alias:
	.zero		0
	.zero		64


//--------------------- .nv.global                --------------------------
	.section	.nv.global,"aw",@nobits
.nv.global:
	.type		_ZN34_INTERNAL_4c76c92e_4_k_cu_3ff96cc16thrust24THRUST_300001_SM_1000_NS12placeholders2_8E,@object
	.size		_ZN34_INTERNAL_4c76c92e_4_k_cu_3ff96cc16thrust24THRUST_300001_SM_1000_NS12placeholders2_8E,(_ZN34_INTERNAL_4c76c92e_4_k_cu_3ff96cc14cuda3std3__436_GLOBAL__N__4c76c92e_4_k_cu_3ff96cc16ignoreE - _ZN34_INTERNAL_4c76c92e_4_k_cu_3ff96cc16thrust24THRUST_300001_SM_1000_NS12placeholders2_8E)
_ZN34_INTERNAL_4c76c92e_4_k_cu_3ff96cc16thrust24THRUST_300001_SM_1000_NS12placeholders2_8E:
	.zero		1
	.type		_ZN34_INTERNAL_4c76c92e_4_k_cu_3ff96cc14cuda3std3__436_GLOBAL__N__4c76c92e_4_k_cu_3ff96cc16ignoreE,@object
	.size		_ZN34_INTERNAL_4c76c92e_4_k_cu_3ff96cc14cuda3std3__436_GLOBAL__N__4c76c92e_4_k_cu_3ff96cc16ignoreE,(_ZN34_INTERNAL_4c76c92e_4_k_cu_3ff96cc14cuda3std6ranges3__45__cpo4dataE - _ZN34_INTERNAL_4c76c92e_4_k_cu_3ff96cc14cuda3std3__436_GLOBAL__N__4c76c92e_4_k_cu_3ff96cc16ignoreE)
_ZN34_INTERNAL_4c76c92e_4_k_cu_3ff96cc14cuda3std3__436_GLOBAL__N__4c76c92e_4_k_cu_3ff96cc16ignoreE:
	.zero		1
	.type		_ZN34_INTERNAL_4c76c92e_4_k_cu_3ff96cc14cuda3std6ranges3__45__cpo4dataE,@object
	.size		_ZN34_INTERNAL_4c76c92e_4_k_cu_3ff96cc14cuda3std6ranges3__45__cpo4dataE,(_ZN34_INTERNAL_4c76c92e_4_k_cu_3ff96cc16thrust24THRUST_300001_SM_1000_NS6system3cpp3parE - _ZN34_INTERNAL_4c76c92e_4_k_cu_3ff96cc14cuda3std6ranges3__45__cpo4dataE)
_ZN34_INTERNAL_4c76c92e_4_k_cu_3ff96cc14cuda3std6ranges3__45__cpo4dataE:
	.zero		1
	.type		_ZN34_INTERNAL_4c76c92e_4_k_cu_3ff96cc16thrust24THRUST_300001_SM_1000_NS6system3cpp3parE,@object
	.size		_ZN34_INTERNAL_4c76c92e_4_k_cu_3ff96cc16thrust24THRUST_300001_SM_1000_NS6system3cpp3parE,(_ZN34_INTERNAL_4c76c92e_4_k_cu_3ff96cc14cuda3std3__45__cpo5beginE - _ZN34_INTERNAL_4c76c92e_4_k_cu_3ff96cc16thrust24THRUST_300001_SM_1000_NS6system3cpp3parE)
_ZN34_INTERNAL_4c76c92e_4_k_cu_3ff96cc16thrust24THRUST_300001_SM_1000_NS6system3cpp3parE:
	.zero		1
	.type		_ZN34_INTERNAL_4c76c92e_4_k_cu_3ff96cc14cuda3std3__45__cpo5beginE,@object
	.size		_ZN34_INTERNAL_4c76c92e_4_k_cu_3ff96cc14cuda3std3__45__cpo5beginE,(_ZN34_INTERNAL_4c76c92e_4_k_cu_3ff96cc14cuda3std6ranges3__45__cpo5beginE - _ZN34_INTERNAL_4c76c92e_4_k_cu_3ff96cc14cuda3std3__45__cpo5beginE)
_ZN34_INTERNAL_4c76c92e_4_k_cu_3ff96cc14cuda3std3__45__cpo5beginE:
	.zero		1
	.type		_ZN34_INTERNAL_4c76c92e_4_k_cu_3ff96cc14cuda3std6ranges3__45__cpo5beginE,@object
	.size		_ZN34_INTERNAL_4c76c92e_4_k_cu_3ff96cc14cuda3std6ranges3__45__cpo5beginE,(_ZN34_INTERNAL_4c76c92e_4_k_cu_3ff96cc16thrust24THRUST_300001_SM_1000_NS6deviceE - _ZN34_INTERNAL_4c76c92e_4_k_cu_3ff96cc14cuda3std6ranges3__45__cpo5beginE)
_ZN34_INTERNAL_4c76c92e_4_k_cu_3ff96cc14cuda3std6ranges3__45__cpo5beginE:
	.zero		1
	.type		_ZN34_INTERNAL_4c76c92e_4_k_cu_3ff96cc16thrust24THRUST_300001_SM_1000_NS6deviceE,@object
	.size		_ZN34_INTERNAL_4c76c92e_4_k_cu_3ff96cc16thrust24THRUST_300001_SM_1000_NS6deviceE,(_ZN34_INTERNAL_4c76c92e_4_k_cu_3ff96cc14cuda3std3__47nulloptE - _ZN34_INTERNAL_4c76c92e_4_k_cu_3ff96cc16thrust24THRUST_300001_SM_1000_NS6deviceE)
_ZN34_INTERNAL_4c76c92e_4_k_cu_3ff96cc16thrust24THRUST_300001_SM_1000_NS6deviceE:
	.zero		1
	.type		_ZN34_INTERNAL_4c76c92e_4_k_cu_3ff96cc14cuda3std3__47nulloptE,@object
	.size		_ZN34_INTERNAL_4c76c92e_4_k_cu_3ff96cc14cuda3std3__47nulloptE,(_ZN34_INTERNAL_4c76c92e_4_k_cu_3ff96cc14cuda3std6ranges3__45__cpo8distanceE - _ZN34_INTERNAL_4c76c92e_4_k_cu_3ff96cc14cuda3std3__47nulloptE)
_ZN34_INTERNAL_4c76c92e_4_k_cu_3ff96cc14cuda3std3__47nulloptE:
	.zero		1
	.type		_ZN34_INTERNAL_4c76c92e_4_k_cu_3ff96cc14cuda3std6ranges3__45__cpo8distanceE,@object
	.size		_ZN34_INTERNAL_4c76c92e_4_k_cu_3ff96cc14cuda3std6ranges3__45__cpo8distanceE,(_ZN34_INTERNAL_4c76c92e_4_k_cu_3ff96cc16thrust24THRUST_300001_SM_1000_NS12placeholders2_4E - _ZN34_INTERNAL_4c76c92e_4_k_cu_3ff96cc14cuda3std6ranges3__45__cpo8distanceE)
_ZN34_INTERNAL_4c76c92e_4_k_cu_3ff96cc14cuda3std6ranges3__45__cpo8distanceE:
	.zero		1
	.type		_ZN34_INTERNAL_4c76c92e_4_k_cu_3ff96cc16thrust24THRUST_300001_SM_1000_NS12placeholders2_4E,@object
	.size		_ZN34_INTERNAL_4c76c92e_4_k_cu_3ff96cc16thrust24THRUST_300001_SM_1000_NS12placeholders2_4E,(_ZN34_INTERNAL_4c76c92e_4_k_cu_3ff96cc14cuda3std3__45__cpo6rbeginE - _ZN34_INTERNAL_4c76c92e_4_k_cu_3ff96cc16thrust24THRUST_300001_SM_1000_NS12placeholders2_4E)
_ZN34_INTERNAL_4c76c92e_4_k_cu_3ff96cc16thrust24THRUST_300001_SM_1000_NS12placeholders2_4E:
	.zero		1
	.type		_ZN34_INTERNAL_4c76c92e_4_k_cu_3ff96cc14cuda3std3__45__cpo6rbeginE,@object
	.size		_ZN34_INTERNAL_4c76c92e_4_k_cu_3ff96cc14cuda3std3__45__cpo6rbeginE,(_ZN34_INTERNAL_4c76c92e_4_k_cu_3ff96cc14cuda3std6ranges3__45__cpo7advanceE - _ZN34_INTERNAL_4c76c92e_4_k_cu_3ff96cc14cuda3std3__45__cpo6rbeginE)
_ZN34_INTERNAL_4c76c92e_4_k_cu_3ff96cc14cuda3std3__45__cpo6rbeginE:
	.zero		1
	.type		_ZN34_INTERNAL_4c76c92e_4_k_cu_3ff96cc14cuda3std6ranges3__45__cpo7advanceE,@object
	.size		_ZN34_INTERNAL_4c76c92e_4_k_cu_3ff96cc14cuda3std6ranges3__45__cpo7advanceE,(_ZN34_INTERNAL_4c76c92e_4_k_cu_3ff96cc16thrust24THRUST_300001_SM_1000_NS12placeholders3_10E - _ZN34_INTERNAL_4c76c92e_4_k_cu_3ff96cc14cuda3std6ranges3__45__cpo7advanceE)
_ZN34_INTERNAL_4c76c92e_4_k_cu_3ff96cc14cuda3std6ranges3__45__cpo7advanceE:
	.zero		1
	.type		_ZN34_INTERNAL_4c76c92e_4_k_cu_3ff96cc16thrust24THRUST_300001_SM_1000_NS12placeholders3_10E,@object
	.size		_ZN34_INTERNAL_4c76c92e_4_k_cu_3ff96cc16thrust24THRUST_300001_SM_1000_NS12placeholders3_10E,(_ZN34_INTERNAL_4c76c92e_4_k_cu_3ff96cc14cuda3std3__48in_placeE - _ZN34_INTERNAL_4c76c92e_4_k_cu_3ff96cc16thrust24THRUST_300001_SM_1000_NS12placeholders3_10E)
_ZN34_INTERNAL_4c76c92e_4_k_cu_3ff96cc16thrust24THRUST_300001_SM_1000_NS12placeholders3_10E:
	.zero		1
	.type		_ZN34_INTERNAL_4c76c92e_4_k_cu_3ff96cc14cuda3std3__48in_placeE,@object
	.size		_ZN34_INTERNAL_4c76c92e_4_k_cu_3ff96cc14cuda3std3__48in_placeE,(_ZN34_INTERNAL_4c76c92e_4_k_cu_3ff96cc14cuda3std6ranges3__45__cpo4sizeE - _ZN34_INTERNAL_4c76c92e_4_k_cu_3ff96cc14cuda3std3__48in_placeE)
_ZN34_INTERNAL_4c76c92e_4_k_cu_3ff96cc14cuda3std3__48in_placeE:
	.zero		1
	.type		_ZN34_INTERNAL_4c76c92e_4_k_cu_3ff96cc14cuda3std6ranges3__45__cpo4sizeE,@object
	.size		_ZN34_INTERNAL_4c76c92e_4_k_cu_3ff96cc14cuda3std6ranges3__45__cpo4sizeE,(_ZN34_INTERNAL_4c76c92e_4_k_cu_3ff96cc16thrust24THRUST_300001_SM_1000_NS12placeholders2_2E - _ZN34_INTERNAL_4c76c92e_4_k_cu_3ff96cc14cuda3std6ranges3__45__cpo4sizeE)
_ZN34_INTERNAL_4c76c92e_4_k_cu_3ff96cc14cuda3std6ranges3__45__cpo4sizeE:
	.zero		1
	.type		_ZN34_INTERNAL_4c76c92e_4_k_cu_3ff96cc16thrust24THRUST_300001_SM_1000_NS12placeholders2_2E,@object
	.size		_ZN34_INTERNAL_4c76c92e_4_k_cu_3ff96cc16thrust24THRUST_300001_SM_1000_NS12placeholders2_2E,(_ZN34_INTERNAL_4c76c92e_4_k_cu_3ff96cc14cuda3std3__45__cpo6cbeginE - _ZN34_INTERNAL_4c76c92e_4_k_cu_3ff96cc16thrust24THRUST_300001_SM_1000_NS12placeholders2_2E)
_ZN34_INTERNAL_4c76c92e_4_k_cu_3ff96cc16thrust24THRUST_300001_SM_1000_NS12placeholders2_2E:
	.zero		1
	.type		_ZN34_INTERNAL_4c76c92e_4_k_cu_3ff96cc14cuda3std3__45__cpo6cbeginE,@object
	.size		_ZN34_INTERNAL_4c76c92e_4_k_cu_3ff96cc14cuda3std3__45__cpo6cbeginE,(_ZN34_INTERNAL_4c76c92e_4_k_cu_3ff96cc14cuda3std6ranges3__45__cpo6cbeginE - _ZN34_INTERNAL_4c76c92e_4_k_cu_3ff96cc14cuda3std3__45__cpo6cbeginE)
_ZN34_INTERNAL_4c76c92e_4_k_cu_3ff96cc14cuda3std3__45__cpo6cbeginE:
	.zero		1
	.type		_ZN34_INTERNAL_4c76c92e_4_k_cu_3ff96cc14cuda3std6ranges3__45__cpo6cbeginE,@object
	.size		_ZN34_INTERNAL_4c76c92e_4_k_cu_3ff96cc14cuda3std6ranges3__45__cpo6cbeginE,(_ZN34_INTERNAL_4c76c92e_4_k_cu_3ff96cc16thrust24THRUST_300001_SM_1000_NS12placeholders2_6E - _ZN34_INTERNAL_4c76c92e_4_k_cu_3ff96cc14cuda3std6ranges3__45__cpo6cbeginE)
_ZN34_INTERNAL_4c76c92e_4_k_cu_3ff96cc14cuda3std6ranges3__45__cpo6cbeginE:
	.zero		1
	.type		_ZN34_INTERNAL_4c76c92e_4_k_cu_3ff96cc16thrust24THRUST_300001_SM_1000_NS12placeholders2_6E,@object
	.size		_ZN34_INTERNAL_4c76c92e_4_k_cu_3ff96cc16thrust24THRUST_300001_SM_1000_NS12placeholders2_6E,(_ZN34_INTERNAL_4c76c92e_4_k_cu_3ff96cc14cuda3std3__45__cpo7crbeginE - _ZN34_INTERNAL_4c76c92e_4_k_cu_3ff96cc16thrust24THRUST_300001_SM_1000_NS12placeholders2_6E)
_ZN34_INTERNAL_4c76c92e_4_k_cu_3ff96cc16thrust24THRUST_300001_SM_1000_NS12placeholders2_6E:
	.zero		1
	.type		_ZN34_INTERNAL_4c76c92e_4_k_cu_3ff96cc14cuda3std3__45__cpo7crbeginE,@object
	.size		_ZN34_INTERNAL_4c76c92e_4_k_cu_3ff96cc14cuda3std3__45__cpo7crbeginE,(_ZN34_INTERNAL_4c76c92e_4_k_cu_3ff96cc14cuda3std6ranges3__45__cpo4nextE - _ZN34_INTERNAL_4c76c92e_4_k_cu_3ff96cc14cuda3std3__45__cpo7crbeginE)
_ZN34_INTERNAL_4c76c92e_4_k_cu_3ff96cc14cuda3std3__45__cpo7crbeginE:
	.zero		1
	.type		_ZN34_INTERNAL_4c76c92e_4_k_cu_3ff96cc14cuda3std6ranges3__45__cpo4nextE,@object
	.size		_ZN34_INTERNAL_4c76c92e_4_k_cu_3ff96cc14cuda3std6ranges3__45__cpo4nextE,(_ZN34_INTERNAL_4c76c92e_4_k_cu_3ff96cc14cuda3std6ranges3__45__cpo4swapE - _ZN34_INTERNAL_4c76c92e_4_k_cu_3ff96cc14cuda3std6ranges3__45__cpo4nextE)
_ZN34_INTERNAL_4c76c92e_4_k_cu_3ff96cc14cuda3std6ranges3__45__cpo4nextE:
	.zero		1
	.type		_ZN34_INTERNAL_4c76c92e_4_k_cu_3ff96cc14cuda3std6ranges3__45__cpo4swapE,@object
	.size		_ZN34_INTERNAL_4c76c92e_4_k_cu_3ff96cc14cuda3std6ranges3__45__cpo4swapE,(_ZN34_INTERNAL_4c76c92e_4_k_cu_3ff96cc16thrust24THRUST_300001_SM_1000_NS8cuda_cub10par_nosyncE - _ZN34_INTERNAL_4c76c92e_4_k_cu_3ff96cc14cuda3std6ranges3__45__cpo4swapE)
_ZN34_INTERNAL_4c76c92e_4_k_cu_3ff96cc14cuda3std6ranges3__45__cpo4swapE:
	.zero		1
	.type		_ZN34_INTERNAL_4c76c92e_4_k_cu_3ff96cc16thrust24THRUST_300001_SM_1000_NS8cuda_cub10par_nosyncE,@object
	.size		_ZN34_INTERNAL_4c76c92e_4_k_cu_3ff96cc16thrust24THRUST_300001_SM_1000_NS8cuda_cub10par_nosyncE,(_ZN34_INTERNAL_4c76c92e_4_k_cu_3ff96cc16thrust24THRUST_300001_SM_1000_NS3seqE - _ZN34_INTERNAL_4c76c92e_4_k_cu_3ff96cc16thrust24THRUST_300001_SM_1000_NS8cuda_cub10par_nosyncE)
_ZN34_INTERNAL_4c76c92e_4_k_cu_3ff96cc16thrust24THRUST_300001_SM_1000_NS8cuda_cub10par_nosyncE:
	.zero		1
	.type		_ZN34_INTERNAL_4c76c92e_4_k_cu_3ff96cc16thrust24THRUST_300001_SM_1000_NS3seqE,@object
	.size		_ZN34_INTERNAL_4c76c92e_4_k_cu_3ff96cc16thrust24THRUST_300001_SM_1000_NS3seqE,(_ZN34_INTERNAL_4c76c92e_4_k_cu_3ff96cc14cuda3std3__420unreachable_sentinelE - _ZN34_INTERNAL_4c76c92e_4_k_cu_3ff96cc16thrust24THRUST_300001_SM_1000_NS3seqE)
_ZN34_INTERNAL_4c76c92e_4_k_cu_3ff96cc16thrust24THRUST_300001_SM_1000_NS3seqE:
	.zero		1
	.type		_ZN34_INTERNAL_4c76c92e_4_k_cu_3ff96cc14cuda3std3__420unreachable_sentinelE,@object
	.size		_ZN34_INTERNAL_4c76c92e_4_k_cu_3ff96cc14cuda3std3__420unreachable_sentinelE,(_ZN34_INTERNAL_4c76c92e_4_k_cu_3ff96cc14cuda3std6ranges3__45__cpo5ssizeE - _ZN34_INTERNAL_4c76c92e_4_k_cu_3ff96cc14cuda3std3__420unreachable_sentinelE)
_ZN34_INTERNAL_4c76c92e_4_k_cu_3ff96cc14cuda3std3__420unreachable_sentinelE:
	.zero		1
	.type		_ZN34_INTERNAL_4c76c92e_4_k_cu_3ff96cc14cuda3std6ranges3__45__cpo5ssizeE,@object
	.size		_ZN34_INTERNAL_4c76c92e_4_k_cu_3ff96cc14cuda3std6ranges3__45__cpo5ssizeE,(_ZN34_INTERNAL_4c76c92e_4_k_cu_3ff96cc16thrust24THRUST_300001_SM_1000_NS12placeholders2_3E - _ZN34_INTERNAL_4c76c92e_4_k_cu_3ff96cc14cuda3std6ranges3__45__cpo5ssizeE)
_ZN34_INTERNAL_4c76c92e_4_k_cu_3ff96cc14cuda3std6ranges3__45__cpo5ssizeE:
	.zero		1
	.type		_ZN34_INTERNAL_4c76c92e_4_k_cu_3ff96cc16thrust24THRUST_300001_SM_1000_NS12placeholders2_3E,@object
	.size		_ZN34_INTERNAL_4c76c92e_4_k_cu_3ff96cc16thrust24THRUST_300001_SM_1000_NS12placeholders2_3E,(_ZN34_INTERNAL_4c76c92e_4_k_cu_3ff96cc14cuda3std3__45__cpo4cendE - _ZN34_INTERNAL_4c76c92e_4_k_cu_3ff96cc16thrust24THRUST_300001_SM_1000_NS12placeholders2_3E)
_ZN34_INTERNAL_4c76c92e_4_k_cu_3ff96cc16thrust24THRUST_300001_SM_1000_NS12placeholders2_3E:
	.zero		1
	.type		_ZN34_INTERNAL_4c76c92e_4_k_cu_3ff96cc14cuda3std3__45__cpo4cendE,@object
	.size		_ZN34_INTERNAL_4c76c92e_4_k_cu_3ff96cc14cuda3std3__45__cpo4cendE,(_ZN34_INTERNAL_4c76c92e_4_k_cu_3ff96cc14cuda3std6ranges3__45__cpo4cendE - _ZN34_INTERNAL_4c76c92e_4_k_cu_3ff96cc14cuda3std3__45__cpo4cendE)
_ZN34_INTERNAL_4c76c92e_4_k_cu_3ff96cc14cuda3std3__45__cpo4cendE:
	.zero		1
	.type		_ZN34_INTERNAL_4c76c92e_4_k_cu_3ff96cc14cuda3std6ranges3__45__cpo4cendE,@object
	.size		_ZN34_INTERNAL_4c76c92e_4_k_cu_3ff96cc14cuda3std6ranges3__45__cpo4cendE,(_ZN34_INTERNAL_4c76c92e_4_k_cu_3ff96cc16thrust24THRUST_300001_SM_1000_NS12placeholders2_7E - _ZN34_INTERNAL_4c76c92e_4_k_cu_3ff96cc14cuda3std6ranges3__45__cpo4cendE)
_ZN34_INTERNAL_4c76c92e_4_k_cu_3ff96cc14cuda3std6ranges3__45__cpo4cendE:
	.zero		1
	.type		_ZN34_INTERNAL_4c76c92e_4_k_cu_3ff96cc16thrust24THRUST_300001_SM_1000_NS12placeholders2_7E,@object
	.size		_ZN34_INTERNAL_4c76c92e_4_k_cu_3ff96cc16thrust24THRUST_300001_SM_1000_NS12placeholders2_7E,(_ZN34_INTERNAL_4c76c92e_4_k_cu_3ff96cc14cuda3std3__45__cpo5crendE - _ZN34_INTERNAL_4c76c92e_4_k_cu_3ff96cc16thrust24THRUST_300001_SM_1000_NS12placeholders2_7E)
_ZN34_INTERNAL_4c76c92e_4_k_cu_3ff96cc16thrust24THRUST_300001_SM_1000_NS12placeholders2_7E:
	.zero		1
	.type		_ZN34_INTERNAL_4c76c92e_4_k_cu_3ff96cc14cuda3std3__45__cpo5crendE,@object
	.size		_ZN34_INTERNAL_4c76c92e_4_k_cu_3ff96cc14cuda3std3__45__cpo5crendE,(_ZN34_INTERNAL_4c76c92e_4_k_cu_3ff96cc14cuda3std6ranges3__45__cpo4prevE - _ZN34_INTERNAL_4c76c92e_4_k_cu_3ff96cc14cuda3std3__45__cpo5crendE)
_ZN34_INTERNAL_4c76c92e_4_k_cu_3ff96cc14cuda3std3__45__cpo5crendE:
	.zero		1
	.type		_ZN34_INTERNAL_4c76c92e_4_k_cu_3ff96cc14cuda3std6ranges3__45__cpo4prevE,@object
	.size		_ZN34_INTERNAL_4c76c92e_4_k_cu_3ff96cc14cuda3std6ranges3__45__cpo4prevE,(_ZN34_INTERNAL_4c76c92e_4_k_cu_3ff96cc14cuda3std6ranges3__45__cpo9iter_moveE - _ZN34_INTERNAL_4c76c92e_4_k_cu_3ff96cc14cuda3std6ranges3__45__cpo4prevE)
_ZN34_INTERNAL_4c76c92e_4_k_cu_3ff96cc14cuda3std6ranges3__45__cpo4prevE:
	.zero		1
	.type		_ZN34_INTERNAL_4c76c92e_4_k_cu_3ff96cc14cuda3std6ranges3__45__cpo9iter_moveE,@object
	.size		_ZN34_INTERNAL_4c76c92e_4_k_cu_3ff96cc14cuda3std6ranges3__45__cpo9iter_moveE,(_ZN34_INTERNAL_4c76c92e_4_k_cu_3ff96cc16thrust24THRUST_300001_SM_1000_NS6system6detail10sequential3seqE - _ZN34_INTERNAL_4c76c92e_4_k_cu_3ff96cc14cuda3std6ranges3__45__cpo9iter_moveE)
_ZN34_INTERNAL_4c76c92e_4_k_cu_3ff96cc14cuda3std6ranges3__45__cpo9iter_moveE:
	.zero		1
	.type		_ZN34_INTERNAL_4c76c92e_4_k_cu_3ff96cc16thrust24THRUST_300001_SM_1000_NS6system6detail10sequential3seqE,@object
	.size		_ZN34_INTERNAL_4c76c92e_4_k_cu_3ff96cc16thrust24THRUST_300001_SM_1000_NS6system6detail10sequential3seqE,(_ZN34_INTERNAL_4c76c92e_4_k_cu_3ff96cc16thrust24THRUST_300001_SM_1000_NS12placeholders2_9E - _ZN34_INTERNAL_4c76c92e_4_k_cu_3ff96cc16thrust24THRUST_300001_SM_1000_NS6system6detail10sequential3seqE)
_ZN34_INTERNAL_4c76c92e_4_k_cu_3ff96cc16thrust24THRUST_300001_SM_1000_NS6system6detail10sequential3seqE:
	.zero		1
	.type		_ZN34_INTERNAL_4c76c92e_4_k_cu_3ff96cc16thrust24THRUST_300001_SM_1000_NS12placeholders2_9E,@object
	.size		_ZN34_INTERNAL_4c76c92e_4_k_cu_3ff96cc16thrust24THRUST_300001_SM_1000_NS12placeholders2_9E,(_ZN34_INTERNAL_4c76c92e_4_k_cu_3ff96cc14cuda3std3__419piecewise_constructE - _ZN34_INTERNAL_4c76c92e_4_k_cu_3ff96cc16thrust24THRUST_300001_SM_1000_NS12placeholders2_9E)
_ZN34_INTERNAL_4c76c92e_4_k_cu_3ff96cc16thrust24THRUST_300001_SM_1000_NS12placeholders2_9E:
	.zero		1
	.type		_ZN34_INTERNAL_4c76c92e_4_k_cu_3ff96cc14cuda3std3__419piecewise_constructE,@object
	.size		_ZN34_INTERNAL_4c76c92e_4_k_cu_3ff96cc14cuda3std3__419piecewise_constructE,(_ZN34_INTERNAL_4c76c92e_4_k_cu_3ff96cc14cuda3std6ranges3__45__cpo5cdataE - _ZN34_INTERNAL_4c76c92e_4_k_cu_3ff96cc14cuda3std3__419piecewise_constructE)
_ZN34_INTERNAL_4c76c92e_4_k_cu_3ff96cc14cuda3std3__419piecewise_constructE:
	.zero		1
	.type		_ZN34_INTERNAL_4c76c92e_4_k_cu_3ff96cc14cuda3std6ranges3__45__cpo5cdataE,@object
	.size		_ZN34_INTERNAL_4c76c92e_4_k_cu_3ff96cc14cuda3std6ranges3__45__cpo5cdataE,(_ZN34_INTERNAL_4c76c92e_4_k_cu_3ff96cc16thrust24THRUST_300001_SM_1000_NS12placeholders2_1E - _ZN34_INTERNAL_4c76c92e_4_k_cu_3ff96cc14cuda3std6ranges3__45__cpo5cdataE)
_ZN34_INTERNAL_4c76c92e_4_k_cu_3ff96cc14cuda3std6ranges3__45__cpo5cdataE:
	.zero		1
	.type		_ZN34_INTERNAL_4c76c92e_4_k_cu_3ff96cc16thrust24THRUST_300001_SM_1000_NS12placeholders2_1E,@object
	.size		_ZN34_INTERNAL_4c76c92e_4_k_cu_3ff96cc16thrust24THRUST_300001_SM_1000_NS12placeholders2_1E,(_ZN34_INTERNAL_4c76c92e_4_k_cu_3ff96cc14cuda3std3__45__cpo3endE - _ZN34_INTERNAL_4c76c92e_4_k_cu_3ff96cc16thrust24THRUST_300001_SM_1000_NS12placeholders2_1E)
_ZN34_INTERNAL_4c76c92e_4_k_cu_3ff96cc16thrust24THRUST_300001_SM_1000_NS12placeholders2_1E:
	.zero		1
	.type		_ZN34_INTERNAL_4c76c92e_4_k_cu_3ff96cc14cuda3std3__45__cpo3endE,@object
	.size		_ZN34_INTERNAL_4c76c92e_4_k_cu_3ff96cc14cuda3std3__45__cpo3endE,(_ZN34_INTERNAL_4c76c92e_4_k_cu_3ff96cc14cuda3std6ranges3__45__cpo3endE - _ZN34_INTERNAL_4c76c92e_4_k_cu_3ff96cc14cuda3std3__45__cpo3endE)
_ZN34_INTERNAL_4c76c92e_4_k_cu_3ff96cc14cuda3std3__45__cpo3endE:
	.zero		1
	.type		_ZN34_INTERNAL_4c76c92e_4_k_cu_3ff96cc14cuda3std6ranges3__45__cpo3endE,@object
	.size		_ZN34_INTERNAL_4c76c92e_4_k_cu_3ff96cc14cuda3std6ranges3__45__cpo3endE,(_ZN34_INTERNAL_4c76c92e_4_k_cu_3ff96cc16thrust24THRUST_300001_SM_1000_NS12placeholders2_5E - _ZN34_INTERNAL_4c76c92e_4_k_cu_3ff96cc14cuda3std6ranges3__45__cpo3endE)
_ZN34_INTERNAL_4c76c92e_4_k_cu_3ff96cc14cuda3std6ranges3__45__cpo3endE:
	.zero		1
	.type		_ZN34_INTERNAL_4c76c92e_4_k_cu_3ff96cc16thrust24THRUST_300001_SM_1000_NS12placeholders2_5E,@object
	.size		_ZN34_INTERNAL_4c76c92e_4_k_cu_3ff96cc16thrust24THRUST_300001_SM_1000_NS12placeholders2_5E,(_ZN34_INTERNAL_4c76c92e_4_k_cu_3ff96cc14cuda3std3__45__cpo4rendE - _ZN34_INTERNAL_4c76c92e_4_k_cu_3ff96cc16thrust24THRUST_300001_SM_1000_NS12placeholders2_5E)
_ZN34_INTERNAL_4c76c92e_4_k_cu_3ff96cc16thrust24THRUST_300001_SM_1000_NS12placeholders2_5E:
	.zero		1
	.type		_ZN34_INTERNAL_4c76c92e_4_k_cu_3ff96cc14cuda3std3__45__cpo4rendE,@object
	.size		_ZN34_INTERNAL_4c76c92e_4_k_cu_3ff96cc14cuda3std3__45__cpo4rendE,(_ZN34_INTERNAL_4c76c92e_4_k_cu_3ff96cc14cuda3std6ranges3__45__cpo9iter_swapE - _ZN34_INTERNAL_4c76c92e_4_k_cu_3ff96cc14cuda3std3__45__cpo4rendE)
_ZN34_INTERNAL_4c76c92e_4_k_cu_3ff96cc14cuda3std3__45__cpo4rendE:
	.zero		1
	.type		_ZN34_INTERNAL_4c76c92e_4_k_cu_3ff96cc14cuda3std6ranges3__45__cpo9iter_swapE,@object
	.size		_ZN34_INTERNAL_4c76c92e_4_k_cu_3ff96cc14cuda3std6ranges3__45__cpo9iter_swapE,(_ZN34_INTERNAL_4c76c92e_4_k_cu_3ff96cc14cuda3std3__48unexpectE - _ZN34_INTERNAL_4c76c92e_4_k_cu_3ff96cc14cuda3std6ranges3__45__cpo9iter_swapE)
_ZN34_INTERNAL_4c76c92e_4_k_cu_3ff96cc14cuda3std6ranges3__45__cpo9iter_swapE:
	.zero		1
	.type		_ZN34_INTERNAL_4c76c92e_4_k_cu_3ff96cc14cuda3std3__48unexpectE,@object
	.size		_ZN34_INTERNAL_4c76c92e_4_k_cu_3ff96cc14cuda3std3__48unexpectE,(_ZN34_INTERNAL_4c76c92e_4_k_cu_3ff96cc16thrust24THRUST_300001_SM_1000_NS8cuda_cub3parE - _ZN34_INTERNAL_4c76c92e_4_k_cu_3ff96cc14cuda3std3__48unexpectE)
_ZN34_INTERNAL_4c76c92e_4_k_cu_3ff96cc14cuda3std3__48unexpectE:
	.zero		1
	.type		_ZN34_INTERNAL_4c76c92e_4_k_cu_3ff96cc16thrust24THRUST_300001_SM_1000_NS8cuda_cub3parE,@object
	.size		_ZN34_INTERNAL_4c76c92e_4_k_cu_3ff96cc16thrust24THRUST_300001_SM_1000_NS8cuda_cub3parE,(.L_29 - _ZN34_INTERNAL_4c76c92e_4_k_cu_3ff96cc16thrust24THRUST_300001_SM_1000_NS8cuda_cub3parE)
_ZN34_INTERNAL_4c76c92e_4_k_cu_3ff96cc16thrust24THRUST_300001_SM_1000_NS8cuda_cub3parE:
	.zero		1
.L_29:


//--------------------- .nv.shared._ZN3cub18CUB_300001_SM_10006detail10radix_sort33DeviceRadixSortExclusiveSumKernelINS1_5radix10policy_hubIffyE10Policy1000EyEEvPT0_ --------------------------
	.section	.nv.shared._ZN3cub18CUB_300001_SM_10006detail10radix_sort33DeviceRadixSortExclusiveSumKernelINS1_5radix10policy_hubIffyE10Policy1000EyEEvPT0_,"aw",@nobits
	.sectionflags	@""
	.align	16
.nv.shared._ZN3cub18CUB_300001_SM_10006detail10radix_sort33DeviceRadixSortExclusiveSumKernelINS1_5radix10policy_hubIffyE10Policy1000EyEEvPT0_:
	.zero		3360


//--------------------- .nv.shared._ZN3cub18CUB_300001_SM_10006detail10radix_sort30DeviceRadixSortHistogramKernelINS1_5radix10policy_hubIffyE10Policy1000ELNS0_9SortOrderE0EfyNS1_21identity_decomposer_tEEEvPT2_PKT1_SA_iiT3_ --------------------------
	.section	.nv.shared._ZN3cub18CUB_300001_SM_10006detail10radix_sort30DeviceRadixSortHistogramKernelINS1_5radix10policy_hubIffyE10Policy1000ELNS0_9SortOrderE0EfyNS1_21identity_decomposer_tEEEvPT2_PKT1_SA_iiT3_,"aw",@nobits
	.sectionflags	@""
	.align	4
.nv.shared._ZN3cub18CUB_300001_SM_10006detail10radix_sort30DeviceRadixSortHistogramKernelINS1_5radix10policy_hubIffyE10Policy1000ELNS0_9SortOrderE0EfyNS1_21identity_decomposer_tEEEvPT2_PKT1_SA_iiT3_:
	.zero		5120


//--------------------- .nv.shared._ZN3cub18CUB_300001_SM_10006detail10radix_sort31DeviceRadixSortSingleTileKernelINS1_5radix10policy_hubIffyE10Policy1000ELNS0_9SortOrderE0EffyNS1_21identity_decomposer_tEEEvPKT1_PSA_PKT2_PSE_T3_iiT4_ --------------------------
	.section	.nv.shared._ZN3cub18CUB_300001_SM_10006detail10radix_sort31DeviceRadixSortSingleTileKernelINS1_5radix10policy_hubIffyE10Policy1000ELNS0_9SortOrderE0EffyNS1_21identity_decomposer_tEEEvPKT1_PSA_PKT2_PSE_T3_iiT4_,"aw",@nobits
	.sectionflags	@""
	.align	16
.nv.shared._ZN3cub18CUB_300001_SM_10006detail10radix_sort31DeviceRadixSortSingleTileKernelINS1_5radix10policy_hubIffyE10Policy1000ELNS0_9SortOrderE0EffyNS1_21identity_decomposer_tEEEvPKT1_PSA_PKT2_PSE_T3_iiT4_:
	.zero		34880


//--------------------- .nv.shared._ZN3cub18CUB_300001_SM_10006detail4scan16DeviceScanKernelINS2_10policy_hubIiiimN4cuda3std3__44plusIvEEE10Policy1000EN6thrust24THRUST_300001_SM_1000_NS6detail15normal_iteratorINSD_10device_ptrIiEEEESI_NS0_13ScanTileStateIiLb1EEES9_NS0_8NullTypeEmiLb0ESL_EEvT0_T1_T2_iT3_T4_T5_ --------------------------
	.section	.nv.shared._ZN3cub18CUB_300001_SM_10006detail4scan16DeviceScanKernelINS2_10policy_hubIiiimN4cuda3std3__44plusIvEEE10Policy1000EN6thrust24THRUST_300001_SM_1000_NS6detail15normal_iteratorINSD_10device_ptrIiEEEESI_NS0_13ScanTileStateIiLb1EEES9_NS0_8NullTypeEmiLb0ESL_EEvT0_T1_T2_iT3_T4_T5_,"aw",@nobits
	.sectionflags	@""
	.align	16
.nv.shared._ZN3cub18CUB_300001_SM_10006detail4scan16DeviceScanKernelINS2_10policy_hubIiiimN4cuda3std3__44plusIvEEE10Policy1000EN6thrust24THRUST_300001_SM_1000_NS6detail15normal_iteratorINSD_10device_ptrIiEEEESI_NS0_13ScanTileStateIiLb1EEES9_NS0_8NullTypeEmiLb0ESL_EEvT0_T1_T2_iT3_T4_T5_:
	.zero		32656


//--------------------- .nv.shared._ZN3cub18CUB_300001_SM_10006detail4scan16DeviceScanKernelINS2_10policy_hubIiiijN4cuda3std3__44plusIvEEE10Policy1000EN6thrust24THRUST_300001_SM_1000_NS6detail15normal_iteratorINSD_10device_ptrIiEEEESI_NS0_13ScanTileStateIiLb1EEES9_NS0_8NullTypeEjiLb0ESL_EEvT0_T1_T2_iT3_T4_T5_ --------------------------
	.section	.nv.shared._ZN3cub18CUB_300001_SM_10006detail4scan16DeviceScanKernelINS2_10policy_hubIiiijN4cuda3std3__44plusIvEEE10Policy1000EN6thrust24THRUST_300001_SM_1000_NS6detail15normal_iteratorINSD_10device_ptrIiEEEESI_NS0_13ScanTileStateIiLb1EEES9_NS0_8NullTypeEjiLb0ESL_EEvT0_T1_T2_iT3_T4_T5_,"aw",@nobits
	.sectionflags	@""
	.align	16
.nv.shared._ZN3cub18CUB_300001_SM_10006detail4scan16DeviceScanKernelINS2_10policy_hubIiiijN4cuda3std3__44plusIvEEE10Policy1000EN6thrust24THRUST_300001_SM_1000_NS6detail15normal_iteratorINSD_10device_ptrIiEEEESI_NS0_13ScanTileStateIiLb1EEES9_NS0_8NullTypeEjiLb0ESL_EEvT0_T1_T2_iT3_T4_T5_:
	.zero		34832


//--------------------- .nv.constant0._ZN3cub18CUB_300001_SM_10006detail10radix_sort29DeviceRadixSortOnesweepKernelINS1_5radix10policy_hubIffyE10Policy1000ELNS0_9SortOrderE0EffyiiNS1_21identity_decomposer_tEEEvPT5_SB_PT3_PKSC_PT1_PKSG_PT2_PKSK_T4_iiT6_ --------------------------
	.section	.nv.constant0._ZN3cub18CUB_300001_SM_10006detail10radix_sort29DeviceRadixSortOnesweepKernelINS1_5radix10policy_hubIffyE10Policy1000ELNS0_9SortOrderE0EffyiiNS1_21identity_decomposer_tEEEvPT5_SB_PT3_PKSC_PT1_PKSG_PT2_PKSK_T4_iiT6_,"a",@progbits
	.sectionflags	@""
	.align	4
.nv.constant0._ZN3cub18CUB_300001_SM_10006detail10radix_sort29DeviceRadixSortOnesweepKernelINS1_5radix10policy_hubIffyE10Policy1000ELNS0_9SortOrderE0EffyiiNS1_21identity_decomposer_tEEEvPT5_SB_PT3_PKSC_PT1_PKSG_PT2_PKSK_T4_iiT6_:
	.zero		973


//--------------------- .nv.constant0._ZN3cub18CUB_300001_SM_10006detail10radix_sort33DeviceRadixSortExclusiveSumKernelINS1_5radix10policy_hubIffyE10Policy1000EyEEvPT0_ --------------------------
	.section	.nv.constant0._ZN3cub18CUB_300001_SM_10006detail10radix_sort33DeviceRadixSortExclusiveSumKernelINS1_5radix10policy_hubIffyE10Policy1000EyEEvPT0_,"a",@progbits
	.sectionflags	@""
	.align	4
.nv.constant0._ZN3cub18CUB_300001_SM_10006detail10radix_sort33DeviceRadixSortExclusiveSumKernelINS1_5radix10policy_hubIffyE10Policy1000EyEEvPT0_:
	.zero		904


//--------------------- .nv.constant0._ZN3cub18CUB_300001_SM_10006detail10radix_sort30DeviceRadixSortHistogramKernelINS1_5radix10policy_hubIffyE10Policy1000ELNS0_9SortOrderE0EfyNS1_21identity_decomposer_tEEEvPT2_PKT1_SA_iiT3_ --------------------------
	.section	.nv.constant0._ZN3cub18CUB_300001_SM_10006detail10radix_sort30DeviceRadixSortHistogramKernelINS1_5radix10policy_hubIffyE10Policy1000ELNS0_9SortOrderE0EfyNS1_21identity_decomposer_tEEEvPT2_PKT1_SA_iiT3_,"a",@progbits
	.sectionflags	@""
	.align	4
.nv.constant0._ZN3cub18CUB_300001_SM_10006detail10radix_sort30DeviceRadixSortHistogramKernelINS1_5radix10policy_hubIffyE10Policy1000ELNS0_9SortOrderE0EfyNS1_21identity_decomposer_tEEEvPT2_PKT1_SA_iiT3_:
	.zero		929


//--------------------- .nv.constant0._ZN3cub18CUB_300001_SM_10006detail10radix_sort31DeviceRadixSortSingleTileKernelINS1_5radix10policy_hubIffyE10Policy1000ELNS0_9SortOrderE0EffyNS1_21identity_decomposer_tEEEvPKT1_PSA_PKT2_PSE_T3_iiT4_ --------------------------
	.section	.nv.constant0._ZN3cub18CUB_300001_SM_10006detail10radix_sort31DeviceRadixSortSingleTileKernelINS1_5radix10policy_hubIffyE10Policy1000ELNS0_9SortOrderE0EffyNS1_21identity_decomposer_tEEEvPKT1_PSA_PKT2_PSE_T3_iiT4_,"a",@progbits
	.sectionflags	@""
	.align	4
.nv.constant0._ZN3cub18CUB_300001_SM_10006detail10radix_sort31DeviceRadixSortSingleTileKernelINS1_5radix10policy_hubIffyE10Policy1000ELNS0_9SortOrderE0EffyNS1_21identity_decomposer_tEEEvPKT1_PSA_PKT2_PSE_T3_iiT4_:
	.zero		945


//--------------------- .nv.constant0._ZN3cub18CUB_300001_SM_10006detail4scan16DeviceScanKernelINS2_10policy_hubIiiimN4cuda3std3__44plusIvEEE10Policy1000EN6thrust24THRUST_300001_SM_1000_NS6detail15normal_iteratorINSD_10device_ptrIiEEEESI_NS0_13ScanTileStateIiLb1EEES9_NS0_8NullTypeEmiLb0ESL_EEvT0_T1_T2_iT3_T4_T5_ --------------------------
	.section	.nv.constant0._ZN3cub18CUB_300001_SM_10006detail4scan16DeviceScanKernelINS2_10policy_hubIiiimN4cuda3std3__44plusIvEEE10Policy1000EN6thrust24THRUST_300001_SM_1000_NS6detail15normal_iteratorINSD_10device_ptrIiEEEESI_NS0_13ScanTileStateIiLb1EEES9_NS0_8NullTypeEmiLb0ESL_EEvT0_T1_T2_iT3_T4_T5_,"a",@progbits
	.sectionflags	@""
	.align	4
.nv.constant0._ZN3cub18CUB_300001_SM_10006detail4scan16DeviceScanKernelINS2_10policy_hubIiiimN4cuda3std3__44plusIvEEE10Policy1000EN6thrust24THRUST_300001_SM_1000_NS6detail15normal_iteratorINSD_10device_ptrIiEEEESI_NS0_13ScanTileStateIiLb1EEES9_NS0_8NullTypeEmiLb0ESL_EEvT0_T1_T2_iT3_T4_T5_:
	.zero		936


//--------------------- .nv.constant0._ZN3cub18CUB_300001_SM_10006detail4scan16DeviceScanKernelINS2_10policy_hubIiiijN4cuda3std3__44plusIvEEE10Policy1000EN6thrust24THRUST_300001_SM_1000_NS6detail15normal_iteratorINSD_10device_ptrIiEEEESI_NS0_13ScanTileStateIiLb1EEES9_NS0_8NullTypeEjiLb0ESL_EEvT0_T1_T2_iT3_T4_T5_ --------------------------
	.section	.nv.constant0._ZN3cub18CUB_300001_SM_10006detail4scan16DeviceScanKernelINS2_10policy_hubIiiijN4cuda3std3__44plusIvEEE10Policy1000EN6thrust24THRUST_300001_SM_1000_NS6detail15normal_iteratorINSD_10device_ptrIiEEEESI_NS0_13ScanTileStateIiLb1EEES9_NS0_8NullTypeEjiLb0ESL_EEvT0_T1_T2_iT3_T4_T5_,"a",@progbits
	.sectionflags	@""
	.align	4
.nv.constant0._ZN3cub18CUB_300001_SM_10006detail4scan16DeviceScanKernelINS2_10policy_hubIiiijN4cuda3std3__44plusIvEEE10Policy1000EN6thrust24THRUST_300001_SM_1000_NS6detail15normal_iteratorINSD_10device_ptrIiEEEESI_NS0_13ScanTileStateIiLb1EEES9_NS0_8NullTypeEjiLb0ESL_EEvT0_T1_T2_iT3_T4_T5_:
	.zero		932


//--------------------- .nv.constant0._ZN3cub18CUB_300001_SM_10006detail4scan20DeviceScanInitKernelINS0_13ScanTileStateIiLb1EEEEEvT_i --------------------------
	.section	.nv.constant0._ZN3cub18CUB_300001_SM_10006detail4scan20DeviceScanInitKernelINS0_13ScanTileStateIiLb1EEEEEvT_i,"a",@progbits
	.sectionflags	@""
	.align	4
.nv.constant0._ZN3cub18CUB_300001_SM_10006detail4scan20DeviceScanInitKernelINS0_13ScanTileStateIiLb1EEEEEvT_i:
	.zero		908


//--------------------- .nv.constant0._ZN3cub18CUB_300001_SM_10006detail8for_each13static_kernelINS2_12policy_hub_t12policy_500_tElN6thrust24THRUST_300001_SM_1000_NS8cuda_cub20__uninitialized_copy7functorINS7_6detail15normal_iteratorINS7_10device_ptrIKiEEEENS7_7pointerIiNS8_3tagENS7_11use_defaultESJ_EEEEEEvT0_T1_ --------------------------
	.section	.nv.constant0._ZN3cub18CUB_300001_SM_10006detail8for_each13static_kernelINS2_12policy_hub_t12policy_500_tElN6thrust24THRUST_300001_SM_1000_NS8cuda_cub20__uninitialized_copy7functorINS7_6detail15normal_iteratorINS7_10device_ptrIKiEEEENS7_7pointerIiNS8_3tagENS7_11use_defaultESJ_EEEEEEvT0_T1_,"a",@progbits
	.sectionflags	@""
	.align	4
.nv.constant0._ZN3cub18CUB_300001_SM_10006detail8for_each13static_kernelINS2_12policy_hub_t12policy_500_tElN6thrust24THRUST_300001_SM_1000_NS8cuda_cub20__uninitialized_copy7functorINS7_6detail15normal_iteratorINS7_10device_ptrIKiEEEENS7_7pointerIiNS8_3tagENS7_11use_defaultESJ_EEEEEEvT0_T1_:
	.zero		920


//--------------------- .nv.constant0._ZN3cub18CUB_300001_SM_10006detail8for_each13static_kernelINS2_12policy_hub_t12policy_500_tEmN6thrust24THRUST_300001_SM_1000_NS8cuda_cub20__uninitialized_fill7functorINS7_10device_ptrIiEEiEEEEvT0_T1_ --------------------------
	.section	.nv.constant0._ZN3cub18CUB_300001_SM_10006detail8for_each13static_kernelINS2_12policy_hub_t12policy_500_tEmN6thrust24THRUST_300001_SM_1000_NS8cuda_cub20__uninitialized_fill7functorINS7_10device_ptrIiEEiEEEEvT0_T1_,"a",@progbits
	.sectionflags	@""
	.align	4
.nv.constant0._ZN3cub18CUB_300001_SM_10006detail8for_each13static_kernelINS2_12policy_hub_t12policy_500_tEmN6thrust24THRUST_300001_SM_1000_NS8cuda_cub20__uninitialized_fill7functorINS7_10device_ptrIiEEiEEEEvT0_T1_:
	.zero		920


//--------------------- .nv.constant0._ZN3cub18CUB_300001_SM_10006detail8for_each13static_kernelINS2_12policy_hub_t12policy_500_tElN6thrust24THRUST_300001_SM_1000_NS8cuda_cub20__uninitialized_copy7functorINS7_6detail15normal_iteratorINS7_10device_ptrIKfEEEENS7_7pointerIfNS8_3tagENS7_11use_defaultESJ_EEEEEEvT0_T1_ --------------------------
	.section	.nv.constant0._ZN3cub18CUB_300001_SM_10006detail8for_each13static_kernelINS2_12policy_hub_t12policy_500_tElN6thrust24THRUST_300001_SM_1000_NS8cuda_cub20__uninitialized_copy7functorINS7_6detail15normal_iteratorINS7_10device_ptrIKfEEEENS7_7pointerIfNS8_3tagENS7_11use_defaultESJ_EEEEEEvT0_T1_,"a",@progbits
	.sectionflags	@""
	.align	4
.nv.constant0._ZN3cub18CUB_300001_SM_10006detail8for_each13static_kernelINS2_12policy_hub_t12policy_500_tElN6thrust24THRUST_300001_SM_1000_NS8cuda_cub20__uninitialized_copy7functorINS7_6detail15normal_iteratorINS7_10device_ptrIKfEEEENS7_7pointerIfNS8_3tagENS7_11use_defaultESJ_EEEEEEvT0_T1_:
	.zero		920


//--------------------- .nv.constant0._ZN3cub18CUB_300001_SM_10006detail8for_each13static_kernelINS2_12policy_hub_t12policy_500_tEmN6thrust24THRUST_300001_SM_1000_NS8cuda_cub20__uninitialized_fill7functorINS7_10device_ptrIfEEfEEEEvT0_T1_ --------------------------
	.section	.nv.constant0._ZN3cub18CUB_300001_SM_10006detail8for_each13static_kernelINS2_12policy_hub_t12policy_500_tEmN6thrust24THRUST_300001_SM_1000_NS8cuda_cub20__uninitialized_fill7functorINS7_10device_ptrIfEEfEEEEvT0_T1_,"a",@progbits
	.sectionflags	@""
	.align	4
.nv.constant0._ZN3cub18CUB_300001_SM_10006detail8for_each13static_kernelINS2_12policy_hub_t12policy_500_tEmN6thrust24THRUST_300001_SM_1000_NS8cuda_cub20__uninitialized_fill7functorINS7_10device_ptrIfEEfEEEEvT0_T1_:
	.zero		920


//--------------------- .nv.constant0._ZN3cub18CUB_300001_SM_10006detail11EmptyKernelIvEEvv --------------------------
	.section	.nv.constant0._ZN3cub18CUB_300001_SM_10006detail11EmptyKernelIvEEvv,"a",@progbits
	.sectionflags	@""
	.align	4
.nv.constant0._ZN3cub18CUB_300001_SM_10006detail11EmptyKernelIvEEvv:
	.zero		896


//--------------------- .nv.constant0._Z29calculateScanPointsPerSegmentPfS_fi --------------------------
	.section	.nv.constant0._Z29calculateScanPointsPerSegmentPfS_fi,"a",@progbits
	.sectionflags	@""
	.align	4
.nv.constant0._Z29calculateScanPointsPerSegmentPfS_fi:
	.zero		920


//--------------------- .nv.constant0._Z22calculateIntersectionsPfS_S_PiS0_S_S_S_fi --------------------------
	.section	.nv.constant0._Z22calculateIntersectionsPfS_S_PiS0_S_S_S_fi,"a",@progbits
	.sectionflags	@""
	.align	4
.nv.constant0._Z22calculateIntersectionsPfS_S_PiS0_S_S_S_fi:
	.zero		968


//--------------------- .nv.constant0._Z20layersInEachTrianglePfPiif --------------------------
	.section	.nv.constant0._Z20layersInEachTrianglePfPiif,"a",@progbits
	.sectionflags	@""
	.align	4
.nv.constant0._Z20layersInEachTrianglePfPiif:
	.zero		920


//--------------------- SYMBOLS --------------------------

	.type		.nv.reservedSmem.offset0,@object
	.size		.nv.reservedSmem.offset0,0x4
	.type		.nv.reservedSmem.cap,@object
	.size		.nv.reservedSmem.cap,0x4
